	.target	sm_90a

	.elftype	@"ET_EXEC"


//--------------------- .note.nv.tkinfo           --------------------------
	.section	.note.nv.tkinfo,"",@"SHT_NOTE"
	.sectionflags	@"SHF_NOTE_NV_TKINFO"
	.tkinfo
        /*0018*/ 	.word	0x00000002
        /*0030*/ 	.string	""
        /*0030*/ 	.string	"ptxas"
        /*0030*/ 	.string	"Cuda compilation tools, release 13.0, V13.0.88"
        /*0030*/ 	.string	"Build cuda_13.0.r13.0/compiler.36424714_0"
        /*0030*/ 	.string	"-arch sm_90a -m 64 "



//--------------------- .note.nv.cuinfo           --------------------------
	.section	.note.nv.cuinfo,"",@"SHT_NOTE"
	.sectionflags	@"SHF_NOTE_NV_CUINFO"
        /*0018*/ 	.short	0x0002
        /*001a*/ 	.short	0x005a
        /*001c*/ 	.short	0x0082
	.zero		2


//--------------------- .nv.info                  --------------------------
	.section	.nv.info,"",@"SHT_CUDA_INFO"
	.align	4


	//----- nvinfo : EIATTR_REGCOUNT
	.align		4
        /*0000*/ 	.byte	0x04, 0x2f
        /*0002*/ 	.short	(.L_16 - .L_15)
	.align		4
.L_15:
        /*0004*/ 	.word	index@(_ZN7cutlass13device_kernelINS_4fmha6kernel28FmhaKernelTmaWarpSpecializedINS1_10collective30FmhaMainloopTmaWarpSpecializedINS_10bfloat16_tEffN4cute5tupleIJNS7_1CILi128EEENS9_ILi256EEENS9_ILi512EEEEEENS8_IJiNS9_ILi1EEENS8_IJiiEEEEEESG_SG_NS4_12CausalFusionEJEEENS4_15FmhaFwdEpilogueIS6_fNS8_IJNS9_ILi64EEESC_SB_EEEEENS2_23IndividualTileSchedulerEJEEEEEvNT_6ParamsE)
        /*0008*/ 	.word	0x000000a8


	//----- nvinfo : EIATTR_FRAME_SIZE
	.align		4
.L_16:
        /*000c*/ 	.byte	0x04, 0x11
        /*000e*/ 	.short	(.L_18 - .L_17)
	.align		4
.L_17:
        /*0010*/ 	.word	index@($__internal_0_$__cuda_sm20_rcp_rn_f32_slowpath)
        /*0014*/ 	.word	0x00002560


	//----- nvinfo : EIATTR_FRAME_SIZE
	.align		4
.L_18:
        /*0018*/ 	.byte	0x04, 0x11
        /*001a*/ 	.short	(.L_20 - .L_19)
	.align		4
.L_19:
        /*001c*/ 	.word	index@(_ZN7cutlass13device_kernelINS_4fmha6kernel28FmhaKernelTmaWarpSpecializedINS1_10collective30FmhaMainloopTmaWarpSpecializedINS_10bfloat16_tEffN4cute5tupleIJNS7_1CILi128EEENS9_ILi256EEENS9_ILi512EEEEEENS8_IJiNS9_ILi1EEENS8_IJiiEEEEEESG_SG_NS4_12CausalFusionEJEEENS4_15FmhaFwdEpilogueIS6_fNS8_IJNS9_ILi64EEESC_SB_EEEEENS2_23IndividualTileSchedulerEJEEEEEvNT_6ParamsE)
        /*0020*/ 	.word	0x00002560


	//----- nvinfo : EIATTR_MIN_STACK_SIZE
	.align		4
.L_20:
        /*0024*/ 	.byte	0x04, 0x12
        /*0026*/ 	.short	(.L_22 - .L_21)
	.align		4
.L_21:
        /*0028*/ 	.word	index@(_ZN7cutlass13device_kernelINS_4fmha6kernel28FmhaKernelTmaWarpSpecializedINS1_10collective30FmhaMainloopTmaWarpSpecializedINS_10bfloat16_tEffN4cute5tupleIJNS7_1CILi128EEENS9_ILi256EEENS9_ILi512EEEEEENS8_IJiNS9_ILi1EEENS8_IJiiEEEEEESG_SG_NS4_12CausalFusionEJEEENS4_15FmhaFwdEpilogueIS6_fNS8_IJNS9_ILi64EEESC_SB_EEEEENS2_23IndividualTileSchedulerEJEEEEEvNT_6ParamsE)
        /*002c*/ 	.word	0x00002560
.L_22:


//--------------------- .nv.compat                --------------------------
	.section	.nv.compat,"",@"SHT_CUDA_COMPAT_INFO"
	.align	4
        /*0000*/ 	.byte	0x02, 0x09, 0x01, 0x00, 0x02, 0x02, 0x04, 0x00, 0x02, 0x05, 0x05, 0x00, 0x03, 0x07, 0x01, 0x01
        /*0010*/ 	.byte	0x02, 0x03, 0x01, 0x00, 0x02, 0x06, 0x01, 0x00, 0x04, 0x0b, 0x08, 0x00, 0x00, 0x00, 0x00, 0x00
        /*0020*/ 	.byte	0x00, 0x00, 0x00, 0x00


//--------------------- .nv.info._ZN7cutlass13device_kernelINS_4fmha6kernel28FmhaKernelTmaWarpSpecializedINS1_10collective30FmhaMainloopTmaWarpSpecializedINS_10bfloat16_tEffN4cute5tupleIJNS7_1CILi128EEENS9_ILi256EEENS9_ILi512EEEEEENS8_IJiNS9_ILi1EEENS8_IJiiEEEEEESG_SG_NS4_12CausalFusionEJEEENS4_15FmhaFwdEpilogueIS6_fNS8_IJNS9_ILi64EEESC_SB_EEEEENS2_23IndividualTileSchedulerEJEEEEEvNT_6ParamsE --------------------------
	.section	.nv.info._ZN7cutlass13device_kernelINS_4fmha6kernel28FmhaKernelTmaWarpSpecializedINS1_10collective30FmhaMainloopTmaWarpSpecializedINS_10bfloat16_tEffN4cute5tupleIJNS7_1CILi128EEENS9_ILi256EEENS9_ILi512EEEEEENS8_IJiNS9_ILi1EEENS8_IJiiEEEEEESG_SG_NS4_12CausalFusionEJEEENS4_15FmhaFwdEpilogueIS6_fNS8_IJNS9_ILi64EEESC_SB_EEEEENS2_23IndividualTileSchedulerEJEEEEEvNT_6ParamsE,"",@"SHT_CUDA_INFO"
	.sectionflags	@""
	.align	4


	//----- nvinfo : EIATTR_CUDA_API_VERSION
	.align		4
        /*0000*/ 	.byte	0x04, 0x37
        /*0002*/ 	.short	(.L_24 - .L_23)
.L_23:
        /*0004*/ 	.word	0x00000082


	//----- nvinfo : EIATTR_KPARAM_INFO
	.align		4
.L_24:
        /*0008*/ 	.byte	0x04, 0x17
        /*000a*/ 	.short	(.L_26 - .L_25)
.L_25:
        /*000c*/ 	.word	0x00000000
        /*0010*/ 	.short	0x0000
        /*0012*/ 	.short	0x0070
        /*0014*/ 	.byte	0x00, 0xf0, 0x01, 0x20


	//----- nvinfo : EIATTR_SPARSE_MMA_MASK
	.align		4
.L_26:
        /*0018*/ 	.byte	0x03, 0x50
        /*001a*/ 	.short	0x0000


	//----- nvinfo : EIATTR_MAXREG_COUNT
	.align		4
        /*001c*/ 	.byte	0x03, 0x1b
        /*001e*/ 	.short	0x00a8


	//----- nvinfo : EIATTR_NUM_BARRIERS
	.align		4
        /*0020*/ 	.byte	0x02, 0x4c
        /*0022*/ 	.byte	0x02
	.zero		1


	//----- nvinfo : EIATTR_EXTERNS
	.align		4
        /*0024*/ 	.byte	0x04, 0x0f
        /*0026*/ 	.short	(.L_28 - .L_27)


	//   ....[0]....
	.align		4
.L_27:
        /*0028*/ 	.word	index@(__assertfail)


	//----- nvinfo : EIATTR_ANNOTATIONS
	.align		4
.L_28:
        /*002c*/ 	.byte	0x04, 0x55
        /*002e*/ 	.short	(.L_30 - .L_29)


	//   ....[0]....
.L_29:
        /*0030*/ 	.word	0x00000001
        /*0034*/ 	.byte	0x00, 0x10, 0x00, 0x00, 0x01, 0x00, 0x00, 0x00, 0x10, 0x12, 0x00, 0x00, 0x01, 0x00, 0x00, 0x00
        /* <DEDUP_REMOVED lines=2211> */
        /*8a74*/ 	.byte	0xd0, 0x50, 0x02, 0x00


	//----- nvinfo : EIATTR_MERCURY_ISA_VERSION
	.align		4
.L_30:
        /*8a78*/ 	.byte	0x03, 0x5f
        /*8a7a*/ 	.short	0x0101


	//----- nvinfo : EIATTR_INT_WARP_WIDE_INSTR_OFFSETS
	.align		4
        /*8a7c*/ 	.byte	0x04, 0x31
        /*8a7e*/ 	.short	(.L_32 - .L_31)


	//   ....[0]....
.L_31:
        /*8a80*/ 	.word	0x00000700


	//   ....[1]....
        /*8a84*/ 	.word	0x00000710


	//   ....[2]....
        /*8a88*/ 	.word	0x00000720


	//   ....[3]....
        /*8a8c*/ 	.word	0x00000730


	//   ....[4]....
        /*8a90*/ 	.word	0x000007a0


	//----- nvinfo : EIATTR_COOP_GROUP_MASK_REGIDS
	.align		4
.L_32:
        /*8a94*/ 	.byte	0x04, 0x29
        /*8a96*/ 	.short	(.L_34 - .L_33)


	//   ....[0]....
.L_33:
        /*8a98*/ 	.word	0xffffffff


	//   ....[1]....
        /*8a9c*/ 	.word	0xffffffff


	//   ....[2]....
        /*8aa0*/ 	.word	0xffffffff


	//   ....[3]....
        /*8aa4*/ 	.word	0xffffffff


	//   ....[4]....
        /*8aa8*/ 	.word	0xffffffff


	//   ....[5]....
        /*8aac*/ 	.word	0xffffffff


	//   ....[6]....
        /*8ab0*/ 	.word	0xffffffff


	//   ....[7]....
        /*8ab4*/ 	.word	0xffffffff


	//   ....[8]....
        /*8ab8*/ 	.word	0xffffffff


	//   ....[9]....
        /*8abc*/ 	.word	0xffffffff


	//   ....[10]....
        /*8ac0*/ 	.word	0xffffffff


	//   ....[11]....
        /*8ac4*/ 	.word	0xffffffff


	//   ....[12]....
        /*8ac8*/ 	.word	0xffffffff


	//   ....[13]....
        /*8acc*/ 	.word	0xffffffff


	//   ....[14]....
        /*8ad0*/ 	.word	0xffffffff


	//   ....[15]....
        /*8ad4*/ 	.word	0xffffffff


	//   ....[16]....
        /*8ad8*/ 	.word	0xffffffff


	//   ....[17]....
        /*8adc*/ 	.word	0xffffffff


	//   ....[18]....
        /*8ae0*/ 	.word	0xffffffff


	//   ....[19]....
        /*8ae4*/ 	.word	0xffffffff


	//   ....[20]....
        /*8ae8*/ 	.word	0xffffffff


	//   ....[21]....
        /*8aec*/ 	.word	0xffffffff


	//----- nvinfo : EIATTR_COOP_GROUP_INSTR_OFFSETS
	.align		4
.L_34:
        /*8af0*/ 	.byte	0x04, 0x28
        /*8af2*/ 	.short	(.L_36 - .L_35)


	//   ....[0]....
.L_35:
        /*8af4*/ 	.word	0x00000060


	//   ....[1]....
        /*8af8*/ 	.word	0x00000090


	//   ....[2]....
        /*8afc*/ 	.word	0x000001c0


	//   ....[3]....
        /*8b00*/ 	.word	0x00000380


	//   ....[4]....
        /*8b04*/ 	.word	0x00000540


	//   ....[5]....
        /*8b08*/ 	.word	0x000006a0


	//   ....[6]....
        /*8b0c*/ 	.word	0x00003b70


	//   ....[7]....
        /*8b10*/ 	.word	0x00003ba0


	//   ....[8]....
        /*8b14*/ 	.word	0x00004030


	//   ....[9]....
        /*8b18*/ 	.word	0x00004050


	//   ....[10]....
        /*8b1c*/ 	.word	0x0001d790


	//   ....[11]....
        /*8b20*/ 	.word	0x0001d7b0


	//   ....[12]....
        /*8b24*/ 	.word	0x0001f580


	//   ....[13]....
        /*8b28*/ 	.word	0x0001fa40


	//   ....[14]....
        /*8b2c*/ 	.word	0x0003cdd0


	//   ....[15]....
        /*8b30*/ 	.word	0x0003cdf0


	//   ....[16]....
        /*8b34*/ 	.word	0x0003fd20


	//   ....[17]....
        /*8b38*/ 	.word	0x0003fd40


	//   ....[18]....
        /*8b3c*/ 	.word	0x00059bb0


	//   ....[19]....
        /*8b40*/ 	.word	0x00059be0


	//   ....[20]....
        /*8b44*/ 	.word	0x00059c30


	//   ....[21]....
        /*8b48*/ 	.word	0x00059c40


	//----- nvinfo : EIATTR_REG_RECONFIG
	.align		4
.L_36:
        /*8b4c*/ 	.byte	0x01, 0x54
	.zero		2


	//----- nvinfo : EIATTR_SYSCALL_OFFSETS
	.align		4
        /*8b50*/ 	.byte	0x04, 0x46
        /*8b52*/ 	.short	(.L_38 - .L_37)


	//   ....[0]....
.L_37:
        /*8b54*/ 	.word	0x0005c690


	//   ....[1]....
        /*8b58*/ 	.word	0x0005c7f0


	//----- nvinfo : EIATTR_MBARRIER_INSTR_OFFSETS
	.align		4
.L_38:
        /*8b5c*/ 	.byte	0x04, 0x39
        /*8b5e*/ 	.short	(.L_40 - .L_39)


	//   ....[0]....
.L_39:
        /*8b60*/ 	.word	0x00000330
        /*8b64*/ 	.word	0x000000ff
        /*8b68*/ 	.word	0x00160050
        /*8b6c*/ 	.short	0x0100
        /*8b6e*/ 	.byte	0x09
	.zero		1


	//   ....[1]....
        /*8b70*/ 	.word	0x00000340
        /*8b74*/ 	.word	0x000000ff
        /*8b78*/ 	.word	0x00160060
        /*8b7c*/ 	.short	0x0100
        /*8b7e*/ 	.byte	0x09
	.zero		1


	//   ....[2]....
        /*8b80*/ 	.word	0x00000350
        /*8b84*/ 	.word	0x000000ff
        /*8b88*/ 	.word	0x00160058
        /*8b8c*/ 	.short	0x0100
        /*8b8e*/ 	.byte	0x09
	.zero		1


	//   ....[3]....
        /*8b90*/ 	.word	0x00000360
        /*8b94*/ 	.word	0x000000ff
        /*8b98*/ 	.word	0x00160068
        /*8b9c*/ 	.short	0x0100
        /*8b9e*/ 	.byte	0x09
	.zero		1


	//   ....[4]....
        /*8ba0*/ 	.word	0x00000490
        /*8ba4*/ 	.word	0x000000ff
        /*8ba8*/ 	.word	0x00160000
        /*8bac*/ 	.short	0x0100
        /*8bae*/ 	.byte	0x09
	.zero		1


	//   ....[5]....
        /*8bb0*/ 	.word	0x000004a0
        /*8bb4*/ 	.word	0x000000ff
        /*8bb8*/ 	.word	0x00160028
        /*8bbc*/ 	.short	0x0100
        /*8bbe*/ 	.byte	0x09
	.zero		1


	//   ....[6]....
        /*8bc0*/ 	.word	0x000004b0
        /*8bc4*/ 	.word	0x000000ff
        /*8bc8*/ 	.word	0x00160008
        /*8bcc*/ 	.short	0x0100
        /*8bce*/ 	.byte	0x09
	.zero		1


	//   ....[7]....
        /*8bd0*/ 	.word	0x000004c0
        /*8bd4*/ 	.word	0x000000ff
        /*8bd8*/ 	.word	0x00160030
        /*8bdc*/ 	.short	0x0100
        /*8bde*/ 	.byte	0x09
	.zero		1


	//   ....[8]....
        /*8be0*/ 	.word	0x000004d0
        /*8be4*/ 	.word	0x000000ff
        /*8be8*/ 	.word	0x00160010
        /*8bec*/ 	.short	0x0100
        /*8bee*/ 	.byte	0x09
	.zero		1


	//   ....[9]....
        /*8bf0*/ 	.word	0x000004e0
        /*8bf4*/ 	.word	0x000000ff
        /*8bf8*/ 	.word	0x00160038
        /*8bfc*/ 	.short	0x0100
        /*8bfe*/ 	.byte	0x09
	.zero		1


	//   ....[10]....
        /*8c00*/ 	.word	0x000004f0
        /*8c04*/ 	.word	0x000000ff
        /*8c08*/ 	.word	0x00160018
        /*8c0c*/ 	.short	0x0100
        /*8c0e*/ 	.byte	0x09
	.zero		1


	//   ....[11]....
        /*8c10*/ 	.word	0x00000500
        /*8c14*/ 	.word	0x000000ff
        /*8c18*/ 	.word	0x00160040
        /*8c1c*/ 	.short	0x0100
        /*8c1e*/ 	.byte	0x09
	.zero		1


	//   ....[12]....
        /*8c20*/ 	.word	0x00000510
        /*8c24*/ 	.word	0x000000ff
        /*8c28*/ 	.word	0x00160020
        /*8c2c*/ 	.short	0x0100
        /*8c2e*/ 	.byte	0x09
	.zero		1


	//   ....[13]....
        /*8c30*/ 	.word	0x00000520
        /*8c34*/ 	.word	0x000000ff
        /*8c38*/ 	.word	0x00160048
        /*8c3c*/ 	.short	0x0100
        /*8c3e*/ 	.byte	0x09
	.zero		1


	//   ....[14]....
        /*8c40*/ 	.word	0x00000650
        /*8c44*/ 	.word	0x000000ff
        /*8c48*/ 	.word	0x00160070
        /*8c4c*/ 	.short	0x0100
        /*8c4e*/ 	.byte	0x09
	.zero		1


	//   ....[15]....
        /*8c50*/ 	.word	0x00000660
        /*8c54*/ 	.word	0x000000ff
        /*8c58*/ 	.word	0x00160080
        /*8c5c*/ 	.short	0x0100
        /*8c5e*/ 	.byte	0x09
	.zero		1


	//   ....[16]....
        /*8c60*/ 	.word	0x00000670
        /*8c64*/ 	.word	0x000000ff
        /*8c68*/ 	.word	0x00160078
        /*8c6c*/ 	.short	0x0100
        /*8c6e*/ 	.byte	0x09
	.zero		1


	//   ....[17]....
        /*8c70*/ 	.word	0x00000680
        /*8c74*/ 	.word	0x000000ff
        /*8c78*/ 	.word	0x00160088
        /*8c7c*/ 	.short	0x0100
        /*8c7e*/ 	.byte	0x09
	.zero		1


	//   ....[18]....
        /*8c80*/ 	.word	0x000007c0
        /*8c84*/ 	.word	0x000000ff
        /*8c88*/ 	.word	0x00160090
        /*8c8c*/ 	.short	0x0100
        /*8c8e*/ 	.byte	0x06
	.zero		1


	//   ....[19]....
        /*8c90*/ 	.word	0x000007d0
        /*8c94*/ 	.word	0x000000ff
        /*8c98*/ 	.word	0x00160098
        /*8c9c*/ 	.short	0x0100
        /*8c9e*/ 	.byte	0x06
	.zero		1


	//   ....[20]....
        /*8ca0*/ 	.word	0x000007e0
        /*8ca4*/ 	.word	0x000000ff
        /*8ca8*/ 	.word	0x001600a0
        /*8cac*/ 	.short	0x0100
        /*8cae*/ 	.byte	0x06
	.zero		1


	//   ....[21]....
        /*8cb0*/ 	.word	0x000007f0
        /*8cb4*/ 	.word	0x000000ff
        /*8cb8*/ 	.word	0x001600a8
        /*8cbc*/ 	.short	0x0100
        /*8cbe*/ 	.byte	0x06
	.zero		1


	//   ....[22]....
        /*8cc0*/ 	.word	0x000008f0
        /*8cc4*/ 	.word	0x000000ff
        /*8cc8*/ 	.word	0x001600c0
        /*8ccc*/ 	.short	0x0100
        /*8cce*/ 	.byte	0x09
	.zero		1


	//   ....[23]....
        /*8cd0*/ 	.word	0x00000900
        /*8cd4*/ 	.word	0x000000ff
        /*8cd8*/ 	.word	0x001600e0
        /*8cdc*/ 	.short	0x0100
        /*8cde*/ 	.byte	0x09
	.zero		1


	//   ....[24]....
        /*8ce0*/ 	.word	0x00000910
        /*8ce4*/ 	.word	0x000000ff
        /*8ce8*/ 	.word	0x001600c8
        /*8cec*/ 	.short	0x0100
        /*8cee*/ 	.byte	0x09
	.zero		1


	//   ....[25]....
        /*8cf0*/ 	.word	0x00000920
        /*8cf4*/ 	.word	0x000000ff
        /*8cf8*/ 	.word	0x001600e8
        /*8cfc*/ 	.short	0x0100
        /*8cfe*/ 	.byte	0x09
	.zero		1


	//   ....[26]....
        /*8d00*/ 	.word	0x00000930
        /*8d04*/ 	.word	0x000000ff
        /*8d08*/ 	.word	0x001600d0
        /*8d0c*/ 	.short	0x0100
        /*8d0e*/ 	.byte	0x09
	.zero		1


	//   ....[27]....
        /*8d10*/ 	.word	0x00000940
        /*8d14*/ 	.word	0x000000ff
        /*8d18*/ 	.word	0x001600f0
        /*8d1c*/ 	.short	0x0100
        /*8d1e*/ 	.byte	0x09
	.zero		1


	//   ....[28]....
        /*8d20*/ 	.word	0x00000950
        /*8d24*/ 	.word	0x000000ff
        /*8d28*/ 	.word	0x001600d8
        /*8d2c*/ 	.short	0x0100
        /*8d2e*/ 	.byte	0x09
	.zero		1


	//   ....[29]....
        /*8d30*/ 	.word	0x00000960
        /*8d34*/ 	.word	0x000000ff
        /*8d38*/ 	.word	0x001600f8
        /*8d3c*/ 	.short	0x0100
        /*8d3e*/ 	.byte	0x09
	.zero		1


	//   ....[30]....
        /*8d40*/ 	.word	0x00000f00
        /*8d44*/ 	.word	0x000000ff
        /*8d48*/ 	.word	0x00160050
        /*8d4c*/ 	.short	0x010a
        /*8d4e*/ 	.byte	0x06
	.zero		1


	//   ....[31]....
        /*8d50*/ 	.word	0x00000f90
        /*8d54*/ 	.word	0x000000ff
        /*8d58*/ 	.word	0x00160000
        /*8d5c*/ 	.short	0x010a
        /*8d5e*/ 	.byte	0x3c
	.zero		1


	//   ....[32]....
        /*8d60*/ 	.word	0x00000ff0
        /*8d64*/ 	.word	0x000000ff
        /*8d68*/ 	.word	0xfffffff8
        /*8d6c*/ 	.short	0x010a
        /*8d6e*/ 	.byte	0x04
	.zero		1


	//   ....[33]....
        /*8d70*/ 	.word	0x00003c10
        /*8d74*/ 	.word	0x00000003
        /*8d78*/ 	.word	0x00000000
        /*8d7c*/ 	.short	0x0101
        /*8d7e*/ 	.byte	0x30
	.zero		1


	//   ....[34]....
        /*8d80*/ 	.word	0x00007c90
        /*8d84*/ 	.word	0x000000ff
        /*8d88*/ 	.word	0x00160008
        /*8d8c*/ 	.short	0x010a
        /*8d8e*/ 	.byte	0x3c
	.zero		1


	//   ....[35]....
        /*8d90*/ 	.word	0x0001be40
        /*8d94*/ 	.word	0x000000ff
        /*8d98*/ 	.word	0x00000000
        /*8d9c*/ 	.short	0x0101
        /*8d9e*/ 	.byte	0x04
	.zero		1


	//   ....[36]....
        /*8da0*/ 	.word	0x0001bf90
        /*8da4*/ 	.word	0x000000ff
        /*8da8*/ 	.word	0x00160000
        /*8dac*/ 	.short	0x010a
        /*8dae*/ 	.byte	0x06
	.zero		1


	//   ....[37]....
        /*8db0*/ 	.word	0x00023bb0
        /*8db4*/ 	.word	0x000000ff
        /*8db8*/ 	.word	0x00160000
        /*8dbc*/ 	.short	0x010a
        /*8dbe*/ 	.byte	0x06
	.zero		1


	//   ....[38]....
        /*8dc0*/ 	.word	0x00023fe0
        /*8dc4*/ 	.word	0x000000ff
        /*8dc8*/ 	.word	0x00160000
        /*8dcc*/ 	.short	0x010a
        /*8dce*/ 	.byte	0x06
	.zero		1


	//   ....[39]....
        /*8dd0*/ 	.word	0x00039ec0
        /*8dd4*/ 	.word	0x000000ff
        /*8dd8*/ 	.word	0x00000000
        /*8ddc*/ 	.short	0x0101
        /*8dde*/ 	.byte	0x06
	.zero		1


	//   ....[40]....
        /*8de0*/ 	.word	0x00039f70
        /*8de4*/ 	.word	0x000000ff
        /*8de8*/ 	.word	0x00000000
        /*8dec*/ 	.short	0x0101
        /*8dee*/ 	.byte	0x07
	.zero		1


	//   ....[41]....
        /*8df0*/ 	.word	0x0003a130
        /*8df4*/ 	.word	0x000000ff
        /*8df8*/ 	.word	0x00160000
        /*8dfc*/ 	.short	0x010a
        /*8dfe*/ 	.byte	0x06
	.zero		1


	//   ....[42]....
        /*8e00*/ 	.word	0x00044540
        /*8e04*/ 	.word	0x000000ff
        /*8e08*/ 	.word	0x00160000
        /*8e0c*/ 	.short	0x010a
        /*8e0e*/ 	.byte	0x06
	.zero		1


	//   ....[43]....
        /*8e10*/ 	.word	0x00044900
        /*8e14*/ 	.word	0x000000ff
        /*8e18*/ 	.word	0x00160000
        /*8e1c*/ 	.short	0x010a
        /*8e1e*/ 	.byte	0x06
	.zero		1


	//   ....[44]....
        /*8e20*/ 	.word	0x000599e0
        /*8e24*/ 	.word	0x000000ff
        /*8e28*/ 	.word	0x00000000
        /*8e2c*/ 	.short	0x0101
        /*8e2e*/ 	.byte	0x06
	.zero		1


	//   ....[45]....
        /*8e30*/ 	.word	0x00059a90
        /*8e34*/ 	.word	0x000000ff
        /*8e38*/ 	.word	0x00000000
        /*8e3c*/ 	.short	0x0101
        /*8e3e*/ 	.byte	0x07
	.zero		1


	//   ....[46]....
        /*8e40*/ 	.word	0x0005c1f0
        /*8e44*/ 	.word	0x000000ff
        /*8e48*/ 	.word	0x00000008
        /*8e4c*/ 	.short	0x010a
        /*8e4e*/ 	.byte	0x05
	.zero		1


	//   ....[47]....
        /*8e50*/ 	.word	0x0005fe90
        /*8e54*/ 	.word	0x00000000
        /*8e58*/ 	.word	0x00160090
        /*8e5c*/ 	.short	0x0101
        /*8e5e*/ 	.byte	0x3c
	.zero		1


	//   ....[48]....
        /*8e60*/ 	.word	0x00060060
        /*8e64*/ 	.word	0x00000004
        /*8e68*/ 	.word	0x00160060
        /*8e6c*/ 	.short	0x010a
        /*8e6e*/ 	.byte	0x3f
	.zero		1


	//   ....[49]....
        /*8e70*/ 	.word	0x000604e0
        /*8e74*/ 	.word	0x00000005
        /*8e78*/ 	.word	0x00160028
        /*8e7c*/ 	.short	0x010a
        /*8e7e*/ 	.byte	0x3f
	.zero		1


	//   ....[50]....
        /*8e80*/ 	.word	0x000609b0
        /*8e84*/ 	.word	0x00000004
        /*8e88*/ 	.word	0x00160060
        /*8e8c*/ 	.short	0x010a
        /*8e8e*/ 	.byte	0x3f
	.zero		1


	//   ....[51]....
        /*8e90*/ 	.word	0x00060eb0
        /*8e94*/ 	.word	0x00000003
        /*8e98*/ 	.word	0x00160028
        /*8e9c*/ 	.short	0x010a
        /*8e9e*/ 	.byte	0x3f
	.zero		1


	//   ....[52]....
        /*8ea0*/ 	.word	0x00061450
        /*8ea4*/ 	.word	0x00000007
        /*8ea8*/ 	.word	0x00160028
        /*8eac*/ 	.short	0x010a
        /*8eae*/ 	.byte	0x3f
	.zero		1


	//   ....[53]....
        /*8eb0*/ 	.word	0x00061950
        /*8eb4*/ 	.word	0x00000004
        /*8eb8*/ 	.word	0x00160028
        /*8ebc*/ 	.short	0x010a
        /*8ebe*/ 	.byte	0x3f
	.zero		1


	//   ....[54]....
        /*8ec0*/ 	.word	0x00061e40
        /*8ec4*/ 	.word	0x00000003
        /*8ec8*/ 	.word	0x00160050
        /*8ecc*/ 	.short	0x010a
        /*8ece*/ 	.byte	0x3f
	.zero		1


	//   ....[55]....
        /*8ed0*/ 	.word	0x00061ea0
        /*8ed4*/ 	.word	0x00000000
        /*8ed8*/ 	.word	0x00160000
        /*8edc*/ 	.short	0x010a
        /*8ede*/ 	.byte	0x3f
	.zero		1


	//   ....[56]....
        /*8ee0*/ 	.word	0x00061f10
        /*8ee4*/ 	.word	0x00000003
        /*8ee8*/ 	.word	0xfffffff8
        /*8eec*/ 	.short	0x010a
        /*8eee*/ 	.byte	0x3f
	.zero		1


	//   ....[57]....
        /*8ef0*/ 	.word	0x00061f70
        /*8ef4*/ 	.word	0x00000004
        /*8ef8*/ 	.word	0x00160008
        /*8efc*/ 	.short	0x010a
        /*8efe*/ 	.byte	0x3f
	.zero		1


	//   ....[58]....
        /*8f00*/ 	.word	0x00061fd0
        /*8f04*/ 	.word	0x00000004
        /*8f08*/ 	.word	0x00160000
        /*8f0c*/ 	.short	0x010a
        /*8f0e*/ 	.byte	0x3f
	.zero		1


	//   ....[59]....
        /*8f10*/ 	.word	0x00062030
        /*8f14*/ 	.word	0x00000002
        /*8f18*/ 	.word	0x00160000
        /*8f1c*/ 	.short	0x010a
        /*8f1e*/ 	.byte	0x3f
	.zero		1


	//   ....[60]....
        /*8f20*/ 	.word	0x00062090
        /*8f24*/ 	.word	0x00000003
        /*8f28*/ 	.word	0x00160000
        /*8f2c*/ 	.short	0x010a
        /*8f2e*/ 	.byte	0x3f
	.zero		1


	//   ....[61]....
        /*8f30*/ 	.word	0x000620f0
        /*8f34*/ 	.word	0x00000002
        /*8f38*/ 	.word	0x00160000
        /*8f3c*/ 	.short	0x010a
        /*8f3e*/ 	.byte	0x3f
	.zero		1


	//   ....[62]....
        /*8f40*/ 	.word	0x00062170
        /*8f44*/ 	.word	0x00000003
        /*8f48*/ 	.word	0x00000008
        /*8f4c*/ 	.short	0x010a
        /*8f4e*/ 	.byte	0x3f
	.zero		1


	//   ....[63]....
        /*8f50*/ 	.word	0x000621c0
        /*8f54*/ 	.word	0x00000004
        /*8f58*/ 	.word	0x00160060
        /*8f5c*/ 	.short	0x010a
        /*8f5e*/ 	.byte	0x3f
	.zero		1


	//   ....[64]....
        /*8f60*/ 	.word	0x00062210
        /*8f64*/ 	.word	0x00000005
        /*8f68*/ 	.word	0x00160028
        /*8f6c*/ 	.short	0x010a
        /*8f6e*/ 	.byte	0x3f
	.zero		1


	//   ....[65]....
        /*8f70*/ 	.word	0x00062260
        /*8f74*/ 	.word	0x00000004
        /*8f78*/ 	.word	0x00160060
        /*8f7c*/ 	.short	0x010a
        /*8f7e*/ 	.byte	0x3f
	.zero		1


	//   ....[66]....
        /*8f80*/ 	.word	0x000622b0
        /*8f84*/ 	.word	0x00000003
        /*8f88*/ 	.word	0x00160028
        /*8f8c*/ 	.short	0x010a
        /*8f8e*/ 	.byte	0x3f
	.zero		1


	//   ....[67]....
        /*8f90*/ 	.word	0x00062300
        /*8f94*/ 	.word	0x00000007
        /*8f98*/ 	.word	0x00160028
        /*8f9c*/ 	.short	0x010a
        /*8f9e*/ 	.byte	0x3f
	.zero		1


	//   ....[68]....
        /*8fa0*/ 	.word	0x00062350
        /*8fa4*/ 	.word	0x00000004
        /*8fa8*/ 	.word	0x00160028
        /*8fac*/ 	.short	0x010a
        /*8fae*/ 	.byte	0x3f
	.zero		1


	//----- nvinfo : EIATTR_NUM_MBARRIERS
	.align		4
.L_40:
        /*8fb0*/ 	.byte	0x03, 0x38
        /*8fb2*/ 	.short	0x001e


	//----- nvinfo : EIATTR_EXIT_INSTR_OFFSETS
	.align		4
        /*8fb4*/ 	.byte	0x04, 0x1c
        /*8fb6*/ 	.short	(.L_42 - .L_41)


	//   ....[0]....
.L_41:
        /*8fb8*/ 	.word	0x00000a00


	//   ....[1]....
        /*8fbc*/ 	.word	0x0005fea0


	//   ....[2]....
        /*8fc0*/ 	.word	0x0005fee0


	//   ....[3]....
        /*8fc4*/ 	.word	0x00061350


	//   ....[4]....
        /*8fc8*/ 	.word	0x00061e20


	//----- nvinfo : EIATTR_MAX_THREADS
	.align		4
.L_42:
        /*8fcc*/ 	.byte	0x04, 0x05
        /*8fce*/ 	.short	(.L_44 - .L_43)
.L_43:
        /*8fd0*/ 	.word	0x00000180
        /*8fd4*/ 	.word	0x00000001
        /*8fd8*/ 	.word	0x00000001


	//----- nvinfo : EIATTR_CRS_STACK_SIZE
	.align		4
.L_44:
        /*8fdc*/ 	.byte	0x04, 0x1e
        /*8fde*/ 	.short	(.L_46 - .L_45)
.L_45:
        /*8fe0*/ 	.word	0x00000000


	//----- nvinfo : EIATTR_CBANK_PARAM_SIZE
	.align		4
.L_46:
        /*8fe4*/ 	.byte	0x03, 0x19
        /*8fe6*/ 	.short	0x0870


	//----- nvinfo : EIATTR_PARAM_CBANK
	.align		4
        /*8fe8*/ 	.byte	0x04, 0x0a
        /*8fea*/ 	.short	(.L_48 - .L_47)
	.align		4
.L_47:
        /*8fec*/ 	.word	index@(.nv.constant0._ZN7cutlass13device_kernelINS_4fmha6kernel28FmhaKernelTmaWarpSpecializedINS1_10collective30FmhaMainloopTmaWarpSpecializedINS_10bfloat16_tEffN4cute5tupleIJNS7_1CILi128EEENS9_ILi256EEENS9_ILi512EEEEEENS8_IJiNS9_ILi1EEENS8_IJiiEEEEEESG_SG_NS4_12CausalFusionEJEEENS4_15FmhaFwdEpilogueIS6_fNS8_IJNS9_ILi64EEESC_SB_EEEEENS2_23IndividualTileSchedulerEJEEEEEvNT_6ParamsE)
        /*8ff0*/ 	.short	0x0210
        /*8ff2*/ 	.short	0x0870


	//----- nvinfo : EIATTR_SW_WAR
	.align		4
.L_48:
        /*8ff4*/ 	.byte	0x04, 0x36
        /*8ff6*/ 	.short	(.L_50 - .L_49)
.L_49:
        /*8ff8*/ 	.word	0x00000008
.L_50:


//--------------------- .nv.callgraph             --------------------------
	.section	.nv.callgraph,"",@"SHT_CUDA_CALLGRAPH"
	.align	4
	.sectionentsize	8
	.align		4
        /*0000*/ 	.word	0x00000000
	.align		4
        /*0004*/ 	.word	0xffffffff
	.align		4
        /*0008*/ 	.word	index@(_ZN7cutlass13device_kernelINS_4fmha6kernel28FmhaKernelTmaWarpSpecializedINS1_10collective30FmhaMainloopTmaWarpSpecializedINS_10bfloat16_tEffN4cute5tupleIJNS7_1CILi128EEENS9_ILi256EEENS9_ILi512EEEEEENS8_IJiNS9_ILi1EEENS8_IJiiEEEEEESG_SG_NS4_12CausalFusionEJEEENS4_15FmhaFwdEpilogueIS6_fNS8_IJNS9_ILi64EEESC_SB_EEEEENS2_23IndividualTileSchedulerEJEEEEEvNT_6ParamsE)
	.align		4
        /*000c*/ 	.word	index@(__assertfail)
	.align		4
        /*0010*/ 	.word	0x00000000
	.align		4
        /*0014*/ 	.word	0xfffffffe
	.align		4
        /*0018*/ 	.word	0x00000000
	.align		4
        /*001c*/ 	.word	0xfffffffd
	.align		4
        /*0020*/ 	.word	0x00000000
	.align		4
        /*0024*/ 	.word	0xfffffffc


//--------------------- .nv.constant4             --------------------------
	.section	.nv.constant4,"a",@progbits
	.align	8
	.align		8
.nv.constant4:
        /*0000*/ 	.dword	__assertfail
	.align		8
        /*0008*/ 	.dword	__unnamed_1
	.align		8
        /*0010*/ 	.dword	__unnamed_2
	.align		8
        /*0018*/ 	.dword	_ZN39_INTERNAL_4d9cba88_4_k_cu_f9c54fed_32824cuda3std3__45__cpo5beginE
	.align		8
        /*0020*/ 	.dword	_ZN39_INTERNAL_4d9cba88_4_k_cu_f9c54fed_32824cuda3std3__45__cpo3endE
	.align		8
        /*0028*/ 	.dword	_ZN39_INTERNAL_4d9cba88_4_k_cu_f9c54fed_32824cuda3std3__45__cpo6cbeginE
	.align		8
        /*0030*/ 	.dword	_ZN39_INTERNAL_4d9cba88_4_k_cu_f9c54fed_32824cuda3std3__45__cpo4cendE
	.align		8
        /*0038*/ 	.dword	_ZN39_INTERNAL_4d9cba88_4_k_cu_f9c54fed_32824cuda3std3__441_GLOBAL__N__4d9cba88_4_k_cu_f9c54fed_32826ignoreE
	.align		8
        /*0040*/ 	.dword	_ZN39_INTERNAL_4d9cba88_4_k_cu_f9c54fed_32824cuda3std3__419piecewise_constructE
	.align		8
        /*0048*/ 	.dword	_ZN39_INTERNAL_4d9cba88_4_k_cu_f9c54fed_32824cuda3std3__48in_placeE
	.align		8
        /*0050*/ 	.dword	_ZN39_INTERNAL_4d9cba88_4_k_cu_f9c54fed_32824cuda3std6ranges3__45__cpo4swapE
	.align		8
        /*0058*/ 	.dword	_ZN39_INTERNAL_4d9cba88_4_k_cu_f9c54fed_32824cuda3std6ranges3__45__cpo9iter_moveE
	.align		8
        /*0060*/ 	.dword	_ZN39_INTERNAL_4d9cba88_4_k_cu_f9c54fed_32824cute7productE
	.align		8
        /*0068*/ 	.dword	_ZN39_INTERNAL_4d9cba88_4_k_cu_f9c54fed_32824cute1_E
	.align		8
        /*0070*/ 	.dword	$str$24
	.align		8
        /*0078*/ 	.dword	$str$25


//--------------------- .text._ZN7cutlass13device_kernelINS_4fmha6kernel28FmhaKernelTmaWarpSpecializedINS1_10collective30FmhaMainloopTmaWarpSpecializedINS_10bfloat16_tEffN4cute5tupleIJNS7_1CILi128EEENS9_ILi256EEENS9_ILi512EEEEEENS8_IJiNS9_ILi1EEENS8_IJiiEEEEEESG_SG_NS4_12CausalFusionEJEEENS4_15FmhaFwdEpilogueIS6_fNS8_IJNS9_ILi64EEESC_SB_EEEEENS2_23IndividualTileSchedulerEJEEEEEvNT_6ParamsE --------------------------
	.section	.text._ZN7cutlass13device_kernelINS_4fmha6kernel28FmhaKernelTmaWarpSpecializedINS1_10collective30FmhaMainloopTmaWarpSpecializedINS_10bfloat16_tEffN4cute5tupleIJNS7_1CILi128EEENS9_ILi256EEENS9_ILi512EEEEEENS8_IJiNS9_ILi1EEENS8_IJiiEEEEEESG_SG_NS4_12CausalFusionEJEEENS4_15FmhaFwdEpilogueIS6_fNS8_IJNS9_ILi64EEESC_SB_EEEEENS2_23IndividualTileSchedulerEJEEEEEvNT_6ParamsE,"ax",@progbits
	.align	128
.text._ZN7cutlass13device_kernelINS_4fmha6kernel28FmhaKernelTmaWarpSpecializedINS1_10collective30FmhaMainloopTmaWarpSpecializedINS_10bfloat16_tEffN4cute5tupleIJNS7_1CILi128EEENS9_ILi256EEENS9_ILi512EEEEEENS8_IJiNS9_ILi1EEENS8_IJiiEEEEEESG_SG_NS4_12CausalFusionEJEEENS4_15FmhaFwdEpilogueIS6_fNS8_IJNS9_ILi64EEESC_SB_EEEEENS2_23IndividualTileSchedulerEJEEEEEvNT_6ParamsE:
        .type           _ZN7cutlass13device_kernelINS_4fmha6kernel28FmhaKernelTmaWarpSpecializedINS1_10collective30FmhaMainloopTmaWarpSpecializedINS_10bfloat16_tEffN4cute5tupleIJNS7_1CILi128EEENS9_ILi256EEENS9_ILi512EEEEEENS8_IJiNS9_ILi1EEENS8_IJiiEEEEEESG_SG_NS4_12CausalFusionEJEEENS4_15FmhaFwdEpilogueIS6_fNS8_IJNS9_ILi64EEESC_SB_EEEEENS2_23IndividualTileSchedulerEJEEEEEvNT_6ParamsE,@function
        .size           _ZN7cutlass13device_kernelINS_4fmha6kernel28FmhaKernelTmaWarpSpecializedINS1_10collective30FmhaMainloopTmaWarpSpecializedINS_10bfloat16_tEffN4cute5tupleIJNS7_1CILi128EEENS9_ILi256EEENS9_ILi512EEEEEENS8_IJiNS9_ILi1EEENS8_IJiiEEEEEESG_SG_NS4_12CausalFusionEJEEENS4_15FmhaFwdEpilogueIS6_fNS8_IJNS9_ILi64EEESC_SB_EEEEENS2_23IndividualTileSchedulerEJEEEEEvNT_6ParamsE,(.L_x_147 - _ZN7cutlass13device_kernelINS_4fmha6kernel28FmhaKernelTmaWarpSpecializedINS1_10collective30FmhaMainloopTmaWarpSpecializedINS_10bfloat16_tEffN4cute5tupleIJNS7_1CILi128EEENS9_ILi256EEENS9_ILi512EEEEEENS8_IJiNS9_ILi1EEENS8_IJiiEEEEEESG_SG_NS4_12CausalFusionEJEEENS4_15FmhaFwdEpilogueIS6_fNS8_IJNS9_ILi64EEESC_SB_EEEEENS2_23IndividualTileSchedulerEJEEEEEvNT_6ParamsE)
        .other          _ZN7cutlass13device_kernelINS_4fmha6kernel28FmhaKernelTmaWarpSpecializedINS1_10collective30FmhaMainloopTmaWarpSpecializedINS_10bfloat16_tEffN4cute5tupleIJNS7_1CILi128EEENS9_ILi256EEENS9_ILi512EEEEEENS8_IJiNS9_ILi1EEENS8_IJiiEEEEEESG_SG_NS4_12CausalFusionEJEEENS4_15FmhaFwdEpilogueIS6_fNS8_IJNS9_ILi64EEESC_SB_EEEEENS2_23IndividualTileSchedulerEJEEEEEvNT_6ParamsE,@"STO_CUDA_ENTRY STV_DEFAULT"
_ZN7cutlass13device_kernelINS_4fmha6kernel28FmhaKernelTmaWarpSpecializedINS1_10collective30FmhaMainloopTmaWarpSpecializedINS_10bfloat16_tEffN4cute5tupleIJNS7_1CILi128EEENS9_ILi256EEENS9_ILi512EEEEEENS8_IJiNS9_ILi1EEENS8_IJiiEEEEEESG_SG_NS4_12CausalFusionEJEEENS4_15FmhaFwdEpilogueIS6_fNS8_IJNS9_ILi64EEESC_SB_EEEEENS2_23IndividualTileSchedulerEJEEEEEvNT_6ParamsE:
[----:B------:R-:W1:Y:S02]  /*0000*/  LDC R1, c[0x0][0x28] ;  /* 0x00000a00ff017b82 */ /* 0x000e640000000800 */
[----:B-1----:R-:W-:Y:S01]  /*0010*/  IADD3 R1, R1, -0x2560, RZ ;  /* 0xffffdaa001017810 */ /* 0x002fe20007ffe0ff */
[----:B------:R-:W1:Y:S01]  /*0020*/  S2R R0, SR_TID.X ;  /* 0x0000000000007919 */ /* 0x000e620000002100 */
[----:B------:R-:W-:Y:S01]  /*0030*/  ELECT P1, URZ, PT ;  /* 0x00000000003f782f */ /* 0x000fe20003820000 */
[----:B------:R-:W-:Y:S01]  /*0040*/  BSSY B0, `(.L_x_0) ;  /* 0x0000017000007945 */ /* 0x000fe20003800000 */
[----:B-1----:R-:W-:-:S05]  /*0050*/  SHF.R.U32.HI R2, RZ, 0x5, R0 ;  /* 0x00000005ff027819 */ /* 0x002fca0000011600 */
[----:B------:R-:W1:Y:S02]  /*0060*/  SHFL.IDX PT, R3, R2, RZ, 0x1f ;  /* 0x00001fff02037589 */ /* 0x000e6400000e0000 */
[----:B-1----:R-:W-:Y:S02]  /*0070*/  R2UR UR4, R3 ;  /* 0x00000000030472ca */ /* 0x002fe400000e0000 */
[----:B------:R-:W-:-:S06]  /*0080*/  SHF.R.U32.HI R3, RZ, 0x7, R0 ;  /* 0x00000007ff037819 */ /* 0x000fcc0000011600 */
[----:B------:R-:W1:Y:S05]  /*0090*/  SHFL.IDX PT, R3, R3, RZ, 0x1f ;  /* 0x00001fff03037589 */ /* 0x000e6a00000e0000 */
[----:B------:R-:W-:Y:S02]  /*00a0*/  USHF.R.S32.HI UR5, URZ, 0x1f, UR4 ;  /* 0x0000001f3f057899 */ /* 0x000fe40008011404 */
[----:B------:R-:W-:Y:S02]  /*00b0*/  ISETP.NE.OR P0, PT, RZ, UR4, !P1 ;  /* 0x00000004ff007c0c */ /* 0x000fe4000cf05670 */
[----:B------:R-:W-:-:S04]  /*00c0*/  ULEA.HI UR5, UR5, UR4, URZ, 0x2 ;  /* 0x0000000405057291 */ /* 0x000fc8000f8f103f */
[----:B------:R-:W-:-:S04]  /*00d0*/  ULOP3.LUT UR5, UR5, 0xfffffffc, URZ, 0xc0, !UPT ;  /* 0xfffffffc05057892 */ /* 0x000fc8000f8ec03f */
[----:B------:R-:W-:-:S03]  /*00e0*/  UIADD3 UR8, UR4, -UR5, URZ ;  /* 0x8000000504087290 */ /* 0x000fc6000fffe03f */
[----:B------:R-:W-:Y:S09]  /*00f0*/  @P0 BRA `(.L_x_1) ;  /* 0x00000000002c0947 */ /* 0x000ff20003800000 */
[----:B------:R-:W-:Y:S02]  /*0100*/  ULDC.64 UR4, c[0x0][0x198] ;  /* 0x0000660000047ab9 */ /* 0x000fe40000000a00 */
[----:B------:R-:W-:Y:S02]  /*0110*/  UIADD3 UR6, UP0, UR4, 0xf0, URZ ;  /* 0x000000f004067890 */ /* 0x000fe4000ff1e03f */
[----:B------:R-:W-:Y:S02]  /*0120*/  UIADD3 UR10, UP1, UR4, 0x1f0, URZ ;  /* 0x000001f0040a7890 */ /* 0x000fe4000ff3e03f */
[----:B------:R-:W-:Y:S02]  /*0130*/  UIADD3 UR4, UP2, UR4, 0x2f0, URZ ;  /* 0x000002f004047890 */ /* 0x000fe4000ff5e03f */
[----:B------:R-:W-:Y:S02]  /*0140*/  UIADD3.X UR7, URZ, UR5, URZ, UP0, !UPT ;  /* 0x000000053f077290 */ /* 0x000fe400087fe43f */
[----:B------:R-:W-:-:S02]  /*0150*/  UIADD3.X UR11, URZ, UR5, URZ, UP1, !UPT ;  /* 0x000000053f0b7290 */ /* 0x000fc40008ffe43f */
[----:B------:R-:W-:-:S05]  /*0160*/  UIADD3.X UR5, URZ, UR5, URZ, UP2, !UPT ;  /* 0x000000053f057290 */ /* 0x000fca00097fe43f */
[----:B------:R2:W-:Y:S02]  /*0170*/  UTMACCTL.PF [UR6] ;  /* 0x00000000060079b9 */ /* 0x0005e40008040000 */
[----:B------:R2:W-:Y:S02]  /*0180*/  UTMACCTL.PF [UR10] ;  /* 0x000000000a0079b9 */ /* 0x0005e40008040000 */
[----:B------:R2:W-:Y:S02]  /*0190*/  UTMACCTL.PF [UR4] ;  /* 0x00000000040079b9 */ /* 0x0005e40008040000 */
[----:B--2---:R-:W-:Y:S01]  /*01a0*/  NOP ;  /* 0x0000000000007918 */ /* 0x004fe20000000000 */
.L_x_1:
[----:B------:R-:W-:Y:S05]  /*01b0*/  BSYNC B0 ;  /* 0x0000000000007941 */ /* 0x000fea0003800000 */
.L_x_0:
[----:B------:R-:W2:Y:S01]  /*01c0*/  SHFL.IDX PT, R4, R2, RZ, 0x1f ;  /* 0x00001fff02047589 */ /* 0x000ea200000e0000 */
[----:B-1----:R-:W-:Y:S01]  /*01d0*/  R2UR UR61, R3 ;  /* 0x00000000033d72ca */ /* 0x002fe200000e0000 */
[----:B------:R-:W-:-:S12]  /*01e0*/  UISETP.NE.AND UP0, UPT, UR8, 0x1, UPT ;  /* 0x000000010800788c */ /* 0x000fd8000bf05270 */
[----:B------:R-:W-:Y:S02]  /*01f0*/  UIADD3 UR40, UR61, -0x1, URZ ;  /* 0xffffffff3d287890 */ /* 0x000fe4000fffe03f */
[----:B------:R-:W-:Y:S02]  /*0200*/  UISETP.EQ.AND UP0, UPT, UR61, URZ, !UP0 ;  /* 0x0000003f3d00728c */ /* 0x000fe4000c702270 */
[----:B------:R-:W-:Y:S02]  /*0210*/  UISETP.GE.U32.AND UP1, UPT, UR40, 0x4, UPT ;  /* 0x000000042800788c */ /* 0x000fe4000bf26070 */
[----:B------:R-:W-:Y:S01]  /*0220*/  USEL UR54, URZ, 0x1, !UP0 ;  /* 0x000000013f367887 */ /* 0x000fe2000c000000 */
[----:B--2---:R-:W-:-:S03]  /*0230*/  ISETP.NE.AND P0, PT, R4, RZ, PT ;  /* 0x000000ff0400720c */ /* 0x004fc60003f05270 */
[----:B------:R-:W-:-:S10]  /*0240*/  USEL UR54, UR54, 0x2, UP1 ;  /* 0x0000000236367887 */ /* 0x000fd40008800000 */
[----:B------:R-:W-:Y:S05]  /*0250*/  @P0 BRA `(.L_x_2) ;  /* 0x0000000000480947 */ /* 0x000fea0003800000 */
[----:B------:R-:W1:Y:S01]  /*0260*/  S2UR UR9, SR_CgaCtaId ;  /* 0x00000000000979c3 */ /* 0x000e620000008800 */
[----:B------:R-:W-:Y:S01]  /*0270*/  UMOV UR4, 0x400 ;  /* 0x0000040000047882 */ /* 0x000fe20000000000 */
[----:B------:R-:W-:Y:S01]  /*0280*/  UMOV UR5, 0x1 ;  /* 0x0000000100057882 */ /* 0x000fe20000000000 */
[----:B------:R-:W-:Y:S01]  /*0290*/  UMOV UR6, 0x80 ;  /* 0x0000008000067882 */ /* 0x000fe20000000000 */
[----:B------:R-:W-:Y:S01]  /*02a0*/  ELECT P0, URZ, PT ;  /* 0x00000000003f782f */ /* 0x000fe20003800000 */
[----:B------:R-:W-:-:S04]  /*02b0*/  UIADD3 UR6, -UR6, 0x100000, URZ ;  /* 0x0010000006067890 */ /* 0x000fc8000fffe13f */
[----:B------:R-:W-:Y:S02]  /*02c0*/  USHF.L.U32 UR7, UR6, 0xb, URZ ;  /* 0x0000000b06077899 */ /* 0x000fe4000800063f */
[----:B------:R-:W-:Y:S02]  /*02d0*/  USHF.L.U32 UR6, UR6, 0x1, URZ ;  /* 0x0000000106067899 */ /* 0x000fe4000800063f */
[----:B-1----:R-:W-:Y:S02]  /*02e0*/  ULEA UR9, UR9, UR4, 0x18 ;  /* 0x0000000409097291 */ /* 0x002fe4000f8ec03f */
[----:B------:R-:W-:-:S04]  /*02f0*/  UIADD3 UR4, -UR5, 0x100000, URZ ;  /* 0x0010000005047890 */ /* 0x000fc8000fffe13f */
[----:B------:R-:W-:Y:S02]  /*0300*/  USHF.L.U32 UR5, UR4, 0xb, URZ ;  /* 0x0000000b04057899 */ /* 0x000fe4000800063f */
[----:B------:R-:W-:Y:S01]  /*0310*/  USHF.L.U32 UR4, UR4, 0x1, URZ ;  /* 0x0000000104047899 */ /* 0x000fe2000800063f */
[----:B------:R-:W1:Y:S11]  /*0320*/  FENCE.VIEW.ASYNC.S ;  /* 0x00000000000073c6 */ /* 0x000e760000000000 */
[----:B-1----:R1:W2:Y:S01]  /*0330*/  SYNCS.EXCH.64 URZ, [UR9+0x160050], UR4 ;  /* 0x16005004093f75b2 */ /* 0x0022a20008000100 */
[----:B------:R1:W3:Y:S01]  /*0340*/  SYNCS.EXCH.64 URZ, [UR9+0x160060], UR6 ;  /* 0x16006006093f75b2 */ /* 0x0002e20008000100 */
[----:B------:R1:W4:Y:S01]  /*0350*/  SYNCS.EXCH.64 URZ, [UR9+0x160058], UR4 ;  /* 0x16005804093f75b2 */ /* 0x0003220008000100 */
[----:B------:R1:W1:Y:S01]  /*0360*/  SYNCS.EXCH.64 URZ, [UR9+0x160068], UR6 ;  /* 0x16006806093f75b2 */ /* 0x0002620008000100 */
[----:B------:R-:W-:Y:S01]  /*0370*/  NOP ;  /* 0x0000000000007918 */ /* 0x000fe20000000000 */
.L_x_2:
[----:B------:R-:W5:Y:S01]  /*0380*/  SHFL.IDX PT, R3, R2, RZ, 0x1f ;  /* 0x00001fff02037589 */ /* 0x000f6200000e0000 */
[----:B------:R-:W-:Y:S01]  /*0390*/  NOP ;  /* 0x0000000000007918 */ /* 0x000fe20000000000 */
[----:B-----5:R-:W-:-:S13]  /*03a0*/  ISETP.NE.AND P0, PT, R3, RZ, PT ;  /* 0x000000ff0300720c */ /* 0x020fda0003f05270 */
[----:B------:R-:W-:Y:S05]  /*03b0*/  @P0 BRA `(.L_x_3) ;  /* 0x0000000000600947 */ /* 0x000fea0003800000 */
[----:B-1----:R-:W1:Y:S01]  /*03c0*/  S2UR UR5, SR_CgaCtaId ;  /* 0x00000000000579c3 */ /* 0x002e620000008800 */
[----:B------:R-:W-:Y:S01]  /*03d0*/  UMOV UR4, 0x400 ;  /* 0x0000040000047882 */ /* 0x000fe20000000000 */
[----:B------:R-:W-:Y:S01]  /*03e0*/  UMOV UR6, 0x1 ;  /* 0x0000000100067882 */ /* 0x000fe20000000000 */
[----:B------:R-:W-:Y:S01]  /*03f0*/  UMOV UR10, 0x100 ;  /* 0x00000100000a7882 */ /* 0x000fe20000000000 */
[----:B------:R-:W-:-:S04]  /*0400*/  UIADD3 UR6, -UR6, 0x100000, URZ ;  /* 0x0010000006067890 */ /* 0x000fc8000fffe13f */
[----:B------:R-:W-:Y:S02]  /*0410*/  USHF.L.U32 UR7, UR6, 0xb, URZ ;  /* 0x0000000b06077899 */ /* 0x000fe4000800063f */
[----:B------:R-:W-:Y:S01]  /*0420*/  USHF.L.U32 UR6, UR6, 0x1, URZ ;  /* 0x0000000106067899 */ /* 0x000fe2000800063f */
[----:B------:R-:W-:Y:S01]  /*0430*/  ELECT P0, URZ, PT ;  /* 0x00000000003f782f */ /* 0x000fe20003800000 */
[----:B-1----:R-:W-:Y:S02]  /*0440*/  ULEA UR9, UR5, UR4, 0x18 ;  /* 0x0000000405097291 */ /* 0x002fe4000f8ec03f */
[----:B------:R-:W-:-:S04]  /*0450*/  UIADD3 UR4, -UR10, 0x100000, URZ ;  /* 0x001000000a047890 */ /* 0x000fc8000fffe13f */
[----:B------:R-:W-:Y:S02]  /*0460*/  USHF.L.U32 UR5, UR4, 0xb, URZ ;  /* 0x0000000b04057899 */ /* 0x000fe4000800063f */
[----:B------:R-:W-:Y:S01]  /*0470*/  USHF.L.U32 UR4, UR4, 0x1, URZ ;  /* 0x0000000104047899 */ /* 0x000fe2000800063f */
[----:B------:R-:W1:Y:S03]  /*0480*/  FENCE.VIEW.ASYNC.S ;  /* 0x00000000000073c6 */ /* 0x000e660000000000 */
[----:B-1----:R1:W1:Y:S08]  /*0490*/  SYNCS.EXCH.64 URZ, [UR9+0x160000], UR6 ;  /* 0x16000006093f75b2 */ /* 0x0022700008000100 */
[----:B------:R1:W1:Y:S01]  /*04a0*/  SYNCS.EXCH.64 URZ, [UR9+0x160028], UR4 ;  /* 0x16002804093f75b2 */ /* 0x0002620008000100 */
        /* <DEDUP_REMOVED lines=8> */
[----:B------:R-:W-:Y:S01]  /*0530*/  NOP ;  /* 0x0000000000007918 */ /* 0x000fe20000000000 */
.L_x_3:
        /* <DEDUP_REMOVED lines=21> */
[----:B------:R-:W-:Y:S01]  /*0690*/  NOP ;  /* 0x0000000000007918 */ /* 0x000fe20000000000 */
.L_x_4:
[----:B------:R-:W5:Y:S01]  /*06a0*/  SHFL.IDX PT, R3, R2, RZ, 0x1f ;  /* 0x00001fff02037589 */ /* 0x000f6200000e0000 */
[----:B------:R-:W-:Y:S01]  /*06b0*/  ELECT P0, URZ, PT ;  /* 0x00000000003f782f */ /* 0x000fe20003800000 */
[----:B------:R-:W-:Y:S01]  /*06c0*/  NOP ;  /* 0x0000000000007918 */ /* 0x000fe20000000000 */
[----:B-1----:R-:W-:Y:S02]  /*06d0*/  UMOV UR4, 0x80 ;  /* 0x0000008000047882 */ /* 0x002fe40000000000 */
[C---:B-----5:R-:W-:Y:S02]  /*06e0*/  ISETP.NE.OR P0, PT, R3.reuse, RZ, !P0 ;  /* 0x000000ff0300720c */ /* 0x060fe40004705670 */
[----:B------:R-:W-:-:S11]  /*06f0*/  ISETP.NE.AND P2, PT, R3, RZ, PT ;  /* 0x000000ff0300720c */ /* 0x000fd60003f45270 */
[----:B------:R-:W-:Y:S01]  /*0700*/  VOTEU.ALL UP0, P0 ;  /* 0x00000000003f7886 */ /* 0x000fe20000000000 */
[----:B------:R-:W-:Y:S01]  /*0710*/  VOTEU.ALL UP2, P0 ;  /* 0x00000000003f7886 */ /* 0x000fe20000040000 */
[----:B------:R-:W-:Y:S01]  /*0720*/  VOTEU.ALL UP3, P0 ;  /* 0x00000000003f7886 */ /* 0x000fe20000060000 */
[----:B------:R-:W-:Y:S02]  /*0730*/  VOTEU.ALL UP4, P0 ;  /* 0x00000000003f7886 */ /* 0x000fe40000080000 */
[----:B------:R-:W1:Y:S01]  /*0740*/  @!UP0 S2UR UR7, SR_CgaCtaId ;  /* 0x00000000000789c3 */ /* 0x000e620000008800 */
[----:B------:R-:W-:Y:S01]  /*0750*/  @!UP0 UMOV UR6, 0x400 ;  /* 0x0000040000068882 */ /* 0x000fe20000000000 */
[----:B------:R-:W-:-:S04]  /*0760*/  @!UP0 UIADD3 UR4, -UR4, 0x100000, URZ ;  /* 0x0010000004048890 */ /* 0x000fc8000fffe13f */
[----:B------:R-:W-:Y:S02]  /*0770*/  @!UP0 USHF.L.U32 UR5, UR4, 0xb, URZ ;  /* 0x0000000b04058899 */ /* 0x000fe4000800063f */
[----:B------:R-:W-:Y:S02]  /*0780*/  @!UP0 USHF.L.U32 UR4, UR4, 0x1, URZ ;  /* 0x0000000104048899 */ /* 0x000fe4000800063f */
[----:B-1----:R-:W-:Y:S01]  /*0790*/  @!UP0 ULEA UR6, UR7, UR6, 0x18 ;  /* 0x0000000607068291 */ /* 0x002fe2000f8ec03f */
[----:B------:R-:W-:Y:S01]  /*07a0*/  VOTEU.ALL UP0, P0 ;  /* 0x00000000003f7886 */ /* 0x000fe20000000000 */
[----:B------:R-:W1:Y:S10]  /*07b0*/  FENCE.VIEW.ASYNC.S ;  /* 0x00000000000073c6 */ /* 0x000e740000000000 */
[----:B-1----:R1:W1:Y:S01]  /*07c0*/  @!UP0 SYNCS.EXCH.64 URZ, [UR6+0x160090], UR4 ;  /* 0x16009004063f85b2 */ /* 0x0022620008000100 */
[----:B------:R1:W1:Y:S01]  /*07d0*/  @!UP2 SYNCS.EXCH.64 URZ, [UR6+0x160098], UR4 ;  /* 0x16009804063fa5b2 */ /* 0x0002620008000100 */
[----:B------:R1:W1:Y:S01]  /*07e0*/  @!UP3 SYNCS.EXCH.64 URZ, [UR6+0x1600a0], UR4 ;  /* 0x1600a004063fb5b2 */ /* 0x0002620008000100 */
[----:B------:R1:W1:Y:S01]  /*07f0*/  @!UP4 SYNCS.EXCH.64 URZ, [UR6+0x1600a8], UR4 ;  /* 0x1600a804063fc5b2 */ /* 0x0002620008000100 */
[----:B------:R-:W-:Y:S01]  /*0800*/  NOP ;  /* 0x0000000000007918 */ /* 0x000fe20000000000 */
[----:B------:R-:W-:Y:S05]  /*0810*/  @P2 BRA `(.L_x_5) ;  /* 0x0000000000582947 */ /* 0x000fea0003800000 */
[----:B-1----:R-:W1:Y:S01]  /*0820*/  S2UR UR5, SR_CgaCtaId ;  /* 0x00000000000579c3 */ /* 0x002e620000008800 */
[----:B------:R-:W-:Y:S01]  /*0830*/  UMOV UR4, 0x400 ;  /* 0x0000040000047882 */ /* 0x000fe20000000000 */
[----:B------:R-:W-:Y:S01]  /*0840*/  UMOV UR6, 0x20 ;  /* 0x0000002000067882 */ /* 0x000fe20000000000 */
[----:B------:R-:W-:Y:S01]  /*0850*/  UMOV UR7, 0x80 ;  /* 0x0000008000077882 */ /* 0x000fe20000000000 */
[----:B------:R-:W-:Y:S01]  /*0860*/  ELECT P0, URZ, PT ;  /* 0x00000000003f782f */ /* 0x000fe20003800000 */
[----:B-1----:R-:W-:Y:S02]  /*0870*/  ULEA UR9, UR5, UR4, 0x18 ;  /* 0x0000000405097291 */ /* 0x002fe4000f8ec03f */
[----:B------:R-:W-:-:S04]  /*0880*/  UIADD3 UR4, -UR6, 0x100000, URZ ;  /* 0x0010000006047890 */ /* 0x000fc8000fffe13f */
[----:B------:R-:W-:Y:S02]  /*0890*/  USHF.L.U32 UR5, UR4, 0xb, URZ ;  /* 0x0000000b04057899 */ /* 0x000fe4000800063f */
[----:B------:R-:W-:Y:S02]  /*08a0*/  USHF.L.U32 UR4, UR4, 0x1, URZ ;  /* 0x0000000104047899 */ /* 0x000fe4000800063f */
        /* <DEDUP_REMOVED lines=13> */
.L_x_5:
[----:B------:R-:W-:Y:S01]  /*0980*/  ISETP.NE.AND P0, PT, RZ, UR61, PT ;  /* 0x0000003dff007c0c */ /* 0x000fe2000bf05270 */
[----:B------:R-:W-:Y:S01]  /*0990*/  IMAD.U32 R2, RZ, RZ, UR8 ;  /* 0x00000008ff027e24 */ /* 0x000fe2000f8e00ff */
[----:B------:R-:W-:Y:S01]  /*09a0*/  NOP ;  /* 0x0000000000007918 */ /* 0x000fe20000000000 */
[----:B-1234-:R-:W-:Y:S03]  /*09b0*/  BAR.SYNC.DEFER_BLOCKING 0x0 ;  /* 0x0000000000007b1d */ /* 0x01efe60000010000 */
[----:B------:R-:W-:-:S07]  /*09c0*/  ISETP.EQ.AND P2, PT, R2, 0x1, P1 ;  /* 0x000000010200780c */ /* 0x000fce0000f42270 */
[----:B------:R-:W-:Y:S06]  /*09d0*/  @!P0 BRA `(.L_x_6) ;  /* 0x000005f400348947 */ /* 0x000fec0003800000 */
[----:B------:R-:W-:-:S06]  /*09e0*/  UISETP.GT.U32.AND UP0, UPT, UR40, 0x3, UPT ;  /* 0x000000032800788c */ /* 0x000fcc000bf04070 */
[----:B------:R-:W-:-:S13]  /*09f0*/  PLOP3.LUT P0, PT, PT, PT, UP0, 0x80, 0x0 ;  /* 0x000000000000781c */ /* 0x000fda0003f0f008 */
[----:B------:R-:W-:Y:S05]  /*0a00*/  @P0 EXIT ;  /* 0x000000000000094d */ /* 0x000fea0003800000 */
.L_x_7:
[----:B------:R-:W-:-:S08]  /*0a10*/  NOP ;  /* 0x0000000000007918 */ /* 0x000fd00000000000 */
[----:B------:R-:W1:Y:S02]  /*0a20*/  USETMAXREG.TRY_ALLOC.CTAPOOL UP0, 0xf0 ;  /* 0x000000f0000079c8 */ /* 0x000e640008000600 */
[----:B-1----:R-:W-:-:S13]  /*0a30*/  PLOP3.LUT P0, PT, PT, PT, UP0, 0x80, 0x0 ;  /* 0x000000000000781c */ /* 0x002fda0003f0f008 */
[----:B------:R-:W-:Y:S05]  /*0a40*/  @!P0 BRA `(.L_x_7) ;  /* 0xfffffffc00f08947 */ /* 0x000fea000383ffff */
[----:B------:R-:W-:Y:S01]  /*0a50*/  UISETP.NE.AND UP0, UPT, UR61, 0x1, UPT ;  /* 0x000000013d00788c */ /* 0x000fe2000bf05270 */
[----:B------:R-:W1:Y:S01]  /*0a60*/  S2UR UR6, SR_CTAID.X ;  /* 0x00000000000679c3 */ /* 0x000e620000002500 */
[----:B------:R-:W-:Y:S01]  /*0a70*/  UMOV UR4, URZ ;  /* 0x0000003f00047c82 */ /* 0x000fe20008000000 */
[----:B------:R-:W-:-:S03]  /*0a80*/  UMOV UR5, URZ ;  /* 0x0000003f00057c82 */ /* 0x000fc60008000000 */
[----:B------:R-:W-:-:S13]  /*0a90*/  PLOP3.LUT P0, PT, PT, PT, UP0, 0x80, 0x0 ;  /* 0x000000000000781c */ /* 0x000fda0003f0f008 */
[----:B------:R-:W-:Y:S05]  /*0aa0*/  @!P0 BRA `(.L_x_8) ;  /* 0x00000000003c8947 */ /* 0x000fea0003800000 */
[----:B------:R-:W-:Y:S01]  /*0ab0*/  UISETP.NE.AND UP0, UPT, UR61, 0x2, UPT ;  /* 0x000000023d00788c */ /* 0x000fe2000bf05270 */
[----:B------:R-:W-:-:S05]  /*0ac0*/  UMOV UR5, 0x1 ;  /* 0x0000000100057882 */ /* 0x000fca0000000000 */
[----:B------:R-:W-:-:S13]  /*0ad0*/  PLOP3.LUT P1, PT, PT, PT, UP0, 0x80, 0x0 ;  /* 0x000000000000781c */ /* 0x000fda0003f2f008 */
[----:B------:R-:W-:Y:S05]  /*0ae0*/  @!P1 BRA `(.L_x_8) ;  /* 0x00000000002c9947 */ /* 0x000fea0003800000 */
[----:B------:R-:W-:-:S06]  /*0af0*/  UISETP.NE.AND UP0, UPT, UR61, 0x3, UPT ;  /* 0x000000033d00788c */ /* 0x000fcc000bf05270 */
[----:B------:R-:W-:-:S13]  /*0b00*/  PLOP3.LUT P1, PT, PT, PT, UP0, 0x80, 0x0 ;  /* 0x000000000000781c */ /* 0x000fda0003f2f008 */
[----:B------:R-:W-:Y:S05]  /*0b10*/  @!P1 BRA `(.L_x_9) ;  /* 0x0000000000189947 */ /* 0x000fea0003800000 */
[----:B------:R-:W-:-:S11]  /*0b20*/  UISETP.NE.AND UP0, UPT, UR61, 0x4, UPT ;  /* 0x000000043d00788c */ /* 0x000fd6000bf05270 */
[----:B------:R-:W-:Y:S01]  /*0b30*/  @!UP0 UMOV UR4, 0x1 ;  /* 0x0000000100048882 */ /* 0x000fe20000000000 */
[----:B------:R-:W-:Y:S01]  /*0b40*/  @!UP0 UMOV UR5, 0x1 ;  /* 0x0000000100058882 */ /* 0x000fe20000000000 */
[----:B------:R-:W-:Y:S01]  /*0b50*/  @UP0 UMOV UR4, URZ ;  /* 0x0000003f00040c82 */ /* 0x000fe20008000000 */
[----:B------:R-:W-:Y:S01]  /*0b60*/  @UP0 UMOV UR5, URZ ;  /* 0x0000003f00050c82 */ /* 0x000fe20008000000 */
[----:B------:R-:W-:Y:S05]  /*0b70*/  BRA `(.L_x_8) ;  /* 0x0000000000087947 */ /* 0x000fea0003800000 */
.L_x_9:
[----:B------:R-:W-:Y:S01]  /*0b80*/  UMOV UR4, 0x1 ;  /* 0x0000000100047882 */ /* 0x000fe20000000000 */
[----:B------:R-:W-:-:S05]  /*0b90*/  UMOV UR5, URZ ;  /* 0x0000003f00057c82 */ /* 0x000fca0008000000 */
.L_x_8:
[----:B------:R-:W-:Y:S05]  /*0ba0*/  @!P0 BRA `(.L_x_10) ;  /* 0x0000000000408947 */ /* 0x000fea0003800000 */
[----:B------:R-:W-:-:S06]  /*0bb0*/  UISETP.NE.AND UP0, UPT, UR61, 0x2, UPT ;  /* 0x000000023d00788c */ /* 0x000fcc000bf05270 */
[----:B------:R-:W-:-:S13]  /*0bc0*/  PLOP3.LUT P0, PT, PT, PT, UP0, 0x80, 0x0 ;  /* 0x000000000000781c */ /* 0x000fda0003f0f008 */
[----:B------:R-:W-:Y:S05]  /*0bd0*/  @!P0 BRA `(.L_x_11) ;  /* 0x00000000002c8947 */ /* 0x000fea0003800000 */
[----:B------:R-:W-:-:S06]  /*0be0*/  UISETP.NE.AND UP0, UPT, UR61, 0x3, UPT ;  /* 0x000000033d00788c */ /* 0x000fcc000bf05270 */
[----:B------:R-:W-:-:S13]  /*0bf0*/  PLOP3.LUT P0, PT, PT, PT, UP0, 0x80, 0x0 ;  /* 0x000000000000781c */ /* 0x000fda0003f0f008 */
[----:B------:R-:W-:Y:S05]  /*0c00*/  @!P0 BRA `(.L_x_12) ;  /* 0x0000000000188947 */ /* 0x000fea0003800000 */
[----:B------:R-:W-:Y:S01]  /*0c10*/  UISETP.NE.AND UP0, UPT, UR61, 0x4, UPT ;  /* 0x000000043d00788c */ /* 0x000fe2000bf05270 */
[----:B-1----:R-:W-:-:S05]  /*0c20*/  UMOV UR42, UR6 ;  /* 0x00000006002a7c82 */ /* 0x002fca0008000000 */
[----:B------:R-:W-:-:S13]  /*0c30*/  PLOP3.LUT P0, PT, PT, PT, UP0, 0x80, 0x0 ;  /* 0x000000000000781c */ /* 0x000fda0003f0f008 */
[----:B------:R-:W-:Y:S05]  /*0c40*/  @P0 BRA `(.L_x_13) ;  /* 0x00000000001c0947 */ /* 0x000fea0003800000 */
[----:B------:R-:W-:Y:S01]  /*0c50*/  ULEA UR42, UR6, 0x3, 0x1 ;  /* 0x00000003062a7891 */ /* 0x000fe2000f8e083f */
[----:B------:R-:W-:Y:S11]  /*0c60*/  BRA `(.L_x_13) ;  /* 0x0000000000147947 */ /* 0x000ff60003800000 */
.L_x_12:
[----:B-1----:R-:W-:Y:S01]  /*0c70*/  ULEA UR42, UR6, 0x2, 0x1 ;  /* 0x00000002062a7891 */ /* 0x002fe2000f8e083f */
[----:B------:R-:W-:Y:S11]  /*0c80*/  BRA `(.L_x_13) ;  /* 0x00000000000c7947 */ /* 0x000ff60003800000 */
.L_x_11:
[----:B-1----:R-:W-:Y:S01]  /*0c90*/  ULEA UR42, UR6, 0x1, 0x1 ;  /* 0x00000001062a7891 */ /* 0x002fe2000f8e083f */
[----:B------:R-:W-:Y:S11]  /*0ca0*/  BRA `(.L_x_13) ;  /* 0x0000000000047947 */ /* 0x000ff60003800000 */
.L_x_10:
[----:B-1----:R-:W-:-:S12]  /*0cb0*/  USHF.L.U32 UR42, UR6, 0x1, URZ ;  /* 0x00000001062a7899 */ /* 0x002fd8000800063f */
.L_x_13:
[----:B------:R-:W1:Y:S01]  /*0cc0*/  LDC R2, c[0x0][0x28c] ;  /* 0x0000a300ff027b82 */ /* 0x000e620000000800 */
[----:B------:R-:W-:Y:S01]  /*0cd0*/  ULOP3.LUT UR7, UR54, 0x1, URZ, 0xfc, !UPT ;  /* 0x0000000136077892 */ /* 0x000fe2000f8efc3f */
[----:B------:R-:W-:Y:S01]  /*0ce0*/  SHF.R.S32.HI R3, RZ, 0x1f, R0 ;  /* 0x0000001fff037819 */ /* 0x000fe20000011400 */
[----:B------:R-:W-:Y:S02]  /*0cf0*/  ULEA UR6, UR6, 0x17f, 0x7 ;  /* 0x0000017f06067891 */ /* 0x000fe4000f8e383f */
[----:B------:R-:W-:Y:S01]  /*0d00*/  UISETP.NE.AND UP0, UPT, UR7, 0x3, UPT ;  /* 0x000000030700788c */ /* 0x000fe2000bf05270 */
[----:B------:R-:W-:Y:S01]  /*0d10*/  LEA.HI R3, R3, R0, RZ, 0x7 ;  /* 0x0000000003037211 */ /* 0x000fe200078f38ff */
[----:B------:R-:W-:-:S03]  /*0d20*/  USHF.R.U32.HI UR6, URZ, 0x8, UR6 ;  /* 0x000000083f067899 */ /* 0x000fc60008011606 */
[----:B------:R-:W-:Y:S02]  /*0d30*/  LOP3.LUT R3, R3, 0xffffff80, RZ, 0xc0, !PT ;  /* 0xffffff8003037812 */ /* 0x000fe400078ec0ff */
[----:B------:R-:W-:-:S03]  /*0d40*/  PLOP3.LUT P0, PT, PT, PT, UP0, 0x80, 0x0 ;  /* 0x000000000000781c */ /* 0x000fc60003f0f008 */
[----:B------:R-:W-:Y:S01]  /*0d50*/  IMAD.IADD R3, R0, 0x1, -R3 ;  /* 0x0000000100037824 */ /* 0x000fe200078e0a03 */
[----:B-1----:R-:W-:-:S04]  /*0d60*/  IADD3 R2, R2, 0xff, RZ ;  /* 0x000000ff02027810 */ /* 0x002fc80007ffe0ff */
[----:B------:R-:W-:-:S04]  /*0d70*/  SHF.R.S32.HI R5, RZ, 0x1f, R2 ;  /* 0x0000001fff057819 */ /* 0x000fc80000011402 */
[----:B------:R-:W-:-:S04]  /*0d80*/  LEA.HI R5, R5, R2, RZ, 0x8 ;  /* 0x0000000205057211 */ /* 0x000fc800078f40ff */
[----:B------:R-:W-:-:S04]  /*0d90*/  SHF.R.S32.HI R5, RZ, 0x8, R5 ;  /* 0x00000008ff057819 */ /* 0x000fc80000011405 */
[----:B------:R-:W-:Y:S01]  /*0da0*/  VIMNMX R200, R5, UR6, PT ;  /* 0x0000000605c87c48 */ /* 0x000fe2000bfe0100 */
[----:B------:R-:W-:Y:S06]  /*0db0*/  @!P0 BRA `(.L_x_14) ;  /* 0x0000000000048947 */ /* 0x000fec0003800000 */
[----:B------:R-:W-:Y:S01]  /*0dc0*/  BPT.TRAP 0x1 ;  /* 0x000000040000795c */ /* 0x000fe20000300000 */
.L_x_14:
[----:B------:R-:W1:Y:S01]  /*0dd0*/  S2UR UR6, SR_CgaCtaId ;  /* 0x00000000000679c3 */ /* 0x000e620000008800 */
[----:B------:R-:W-:Y:S01]  /*0de0*/  UMOV UR60, 0x400 ;  /* 0x00000400003c7882 */ /* 0x000fe20000000000 */
[----:B------:R-:W-:Y:S01]  /*0df0*/  MOV R6, UR4 ;  /* 0x0000000400067c02 */ /* 0x000fe20008000f00 */
[----:B------:R-:W-:Y:S01]  /*0e00*/  USHF.L.U32 UR42, UR42, 0x6, URZ ;  /* 0x000000062a2a7899 */ /* 0x000fe2000800063f */
[----:B------:R-:W-:Y:S02]  /*0e10*/  SHF.R.S32.HI R0, RZ, 0x1f, R3 ;  /* 0x0000001fff007819 */ /* 0x000fe40000011403 */
[----:B------:R-:W-:Y:S02]  /*0e20*/  SHF.L.U32 R6, R6, 0x1f, RZ ;  /* 0x0000001f06067819 */ /* 0x000fe400000006ff */
[CC--:B------:R-:W-:Y:S02]  /*0e30*/  LEA.HI R2, R0.reuse, R3.reuse, RZ, 0x2 ;  /* 0x0000000300027211 */ /* 0x0c0fe400078f10ff */
[----:B------:R-:W-:-:S02]  /*0e40*/  LEA.HI R0, R0, R3, RZ, 0x5 ;  /* 0x0000000300007211 */ /* 0x000fc400078f28ff */
[--C-:B------:R-:W-:Y:S02]  /*0e50*/  SHF.R.S32.HI R4, RZ, 0x2, R2.reuse ;  /* 0x00000002ff047819 */ /* 0x100fe40000011402 */
[----:B------:R-:W-:Y:S02]  /*0e60*/  SHF.R.S32.HI R5, RZ, 0x1f, R2 ;  /* 0x0000001fff057819 */ /* 0x000fe40000011402 */
[----:B------:R-:W-:Y:S02]  /*0e70*/  SHF.R.S32.HI R0, RZ, 0x5, R0 ;  /* 0x00000005ff007819 */ /* 0x000fe40000011400 */
[----:B------:R-:W-:Y:S02]  /*0e80*/  LEA.HI R5, R5, R4, RZ, 0x3 ;  /* 0x0000000405057211 */ /* 0x000fe400078f18ff */
[----:B------:R-:W-:Y:S02]  /*0e90*/  LOP3.LUT R2, R2, 0x7ffffffc, RZ, 0xc0, !PT ;  /* 0x7ffffffc02027812 */ /* 0x000fe400078ec0ff */
[----:B------:R-:W-:Y:S01]  /*0ea0*/  LOP3.LUT R5, R5, 0xfffffff8, RZ, 0xc0, !PT ;  /* 0xfffffff805057812 */ /* 0x000fe200078ec0ff */
[----:B-1----:R-:W-:Y:S01]  /*0eb0*/  ULEA UR60, UR6, UR60, 0x18 ;  /* 0x0000003c063c7291 */ /* 0x002fe2000f8ec03f */
[----:B------:R-:W-:-:S03]  /*0ec0*/  IADD3 R2, R3, -R2, RZ ;  /* 0x8000000203027210 */ /* 0x000fc60007ffe0ff */
[----:B------:R-:W-:Y:S01]  /*0ed0*/  IMAD.IADD R5, R4, 0x1, -R5 ;  /* 0x0000000104057824 */ /* 0x000fe200078e0a05 */
[----:B------:R-:W-:-:S03]  /*0ee0*/  ULEA UR6, UR5, UR60, 0x3 ;  /* 0x0000003c05067291 */ /* 0x000fc6000f8e183f */
[----:B------:R-:W-:-:S06]  /*0ef0*/  IMAD R0, R0, 0x10, R5 ;  /* 0x0000001000007824 */ /* 0x000fcc00078e0205 */
[----:B------:R-:W1:Y:S02]  /*0f00*/  SYNCS.PHASECHK.TRANS64.TRYWAIT P1, [UR6+0x160050], R6 ;  /* 0x16005006ff0075a7 */ /* 0x000e640008020146 */
[----:B-1----:R-:W-:Y:S05]  /*0f10*/  @!P1 BRA `(.L_x_15) ;  /* 0x0000060c00c49947 */ /* 0x002fea0003800000 */
.L_x_129:
[----:B------:R-:W-:Y:S01]  /*0f20*/  SHF.L.U32 R2, R2, 0x1, RZ ;  /* 0x0000000102027819 */ /* 0x000fe200000006ff */
[----:B------:R-:W-:Y:S01]  /*0f30*/  VIADD R8, R0, UR42 ;  /* 0x0000002a00087c36 */ /* 0x000fe20008000000 */
[----:B------:R-:W-:Y:S06]  /*0f40*/  @!P0 BRA `(.L_x_16) ;  /* 0x0000000000048947 */ /* 0x000fec0003800000 */
[----:B------:R-:W-:Y:S01]  /*0f50*/  BPT.TRAP 0x1 ;  /* 0x000000040000795c */ /* 0x000fe20000300000 */
.L_x_16:
[----:B------:R-:W-:Y:S01]  /*0f60*/  SHF.L.U32 R163, RZ, 0x1f, RZ ;  /* 0x0000001fffa37819 */ /* 0x000fe200000006ff */
[----:B------:R-:W-:Y:S01]  /*0f70*/  UIADD3 UR48, UR60, 0x160090, URZ ;  /* 0x001600903c307890 */ /* 0x000fe2000fffe03f */
[----:B------:R-:W-:Y:S02]  /*0f80*/  ISETP.NE.AND P2, PT, RZ, UR40, PT ;  /* 0x00000028ff007c0c */ /* 0x000fe4000bf45270 */
[----:B------:R-:W2:Y:S02]  /*0f90*/  SYNCS.PHASECHK.TRANS64.TRYWAIT P1, [UR60+0x160000], R163 ;  /* 0x160000a3ff0075a7 */ /* 0x000ea4000802017c */
[----:B--2---:R-:W-:Y:S09]  /*0fa0*/  @!P1 BRA `(.L_x_17) ;  /* 0x0000060c00b89947 */ /* 0x004ff20003800000 */
.L_x_130:
[----:B------:R-:W-:Y:S01]  /*0fb0*/  ULEA UR4, UR61, UR48, 0x3 ;  /* 0x000000303d047291 */ /* 0x000fe2000f8e183f */
[----:B--2---:R-:W-:-:S04]  /*0fc0*/  SEL R0, RZ, 0x1, P2 ;  /* 0x00000001ff007807 */ /* 0x004fc80001000000 */
[----:B------:R-:W-:Y:S02]  /*0fd0*/  SHF.L.U32 R0, R0, 0x1f, RZ ;  /* 0x0000001f00007819 */ /* 0x000fe400000006ff */
[----:B-1----:R-:W-:Y:S02]  /*0fe0*/  MOV R3, UR4 ;  /* 0x0000000400037c02 */ /* 0x002fe40008000f00 */
[----:B------:R-:W1:Y:S03]  /*0ff0*/  SYNCS.PHASECHK.TRANS64.TRYWAIT P1, [UR4+-0x8], R0 ;  /* 0xfffff800ff0075a7 */ /* 0x000e660008020144 */
[----:B------:R2:W-:Y:S02]  /*1000*/  STL [R1+0x428], R3 ;  /* 0x0004280301007387 */ /* 0x0005e40000100800 */
[----:B-12---:R-:W-:Y:S05]  /*1010*/  @!P1 BRA `(.L_x_18) ;  /* 0x0000060c00b49947 */ /* 0x006fea0003800000 */
.L_x_131:
[----:B------:R-:W-:Y:S01]  /*1020*/  USHF.R.U32.HI UR4, URZ, 0x4, UR60 ;  /* 0x000000043f047899 */ /* 0x000fe2000801163c */
[----:B------:R-:W-:Y:S01]  /*1030*/  WARPGROUP.ARRIVE ;  /* 0x00000000000079c5 */ /* 0x000fe20000000000 */
[----:B------:R-:W-:Y:S01]  /*1040*/  UIADD3 UR6, UR60, 0x20000, URZ ;  /* 0x000200003c067890 */ /* 0x000fe2000fffe03f */
[-C--:B------:R-:W-:Y:S01]  /*1050*/  ISETP.GE.AND P1, PT, R8, R2.reuse, PT ;  /* 0x000000020800720c */ /* 0x080fe20003f26270 */
[----:B------:R-:W-:Y:S01]  /*1060*/  ULOP3.LUT UR4, UR4, 0x3fff, URZ, 0xc0, !UPT ;  /* 0x00003fff04047892 */ /* 0x000fe2000f8ec03f */
[C---:B------:R-:W-:Y:S01]  /*1070*/  IADD3 R7, R2.reuse, 0x9, RZ ;  /* 0x0000000902077810 */ /* 0x040fe20007ffe0ff */
[----:B------:R-:W-:Y:S01]  /*1080*/  USHF.R.U32.HI UR6, URZ, 0x4, UR6 ;  /* 0x000000043f067899 */ /* 0x000fe20008011606 */
[----:B------:R-:W-:Y:S01]  /*1090*/  VIADD R9, R2, 0x10 ;  /* 0x0000001002097836 */ /* 0x000fe20000000000 */
[----:B------:R-:W-:Y:S01]  /*10a0*/  ULOP3.LUT UR4, UR4, 0x10000, URZ, 0xfc, !UPT ;  /* 0x0001000004047892 */ /* 0x000fe2000f8efc3f */
[C---:B------:R-:W-:Y:S01]  /*10b0*/  ISETP.GE.AND P5, PT, R8.reuse, R7, PT ;  /* 0x000000070800720c */ /* 0x040fe20003fa6270 */
[----:B------:R-:W-:Y:S01]  /*10c0*/  ULOP3.LUT UR43, UR6, 0x3fff, URZ, 0xc0, !UPT ;  /* 0x00003fff062b7892 */ /* 0x000fe2000f8ec03f */
[----:B------:R-:W-:Y:S01]  /*10d0*/  ISETP.GT.AND P2, PT, R8, R2, PT ;  /* 0x000000020800720c */ /* 0x000fe20003f44270 */
[----:B------:R-:W-:Y:S01]  /*10e0*/  ULEA UR4, UR5, UR4, 0xc ;  /* 0x0000000405047291 */ /* 0x000fe2000f8e603f */
[----:B------:R-:W-:Y:S01]  /*10f0*/  IADD3 R7, R2, 0x19, RZ ;  /* 0x0000001902077810 */ /* 0x000fe20007ffe0ff */
[----:B------:R-:W-:Y:S01]  /*1100*/  ULOP3.LUT UR41, UR43, 0x10000, URZ, 0xfc, !UPT ;  /* 0x000100002b297892 */ /* 0x000fe2000f8efc3f */
[----:B------:R-:W-:Y:S01]  /*1110*/  ISETP.GE.AND P4, PT, R8, R9, PT ;  /* 0x000000090800720c */ /* 0x000fe20003f86270 */
[----:B------:R-:W-:Y:S01]  /*1120*/  UMOV UR9, 0x40000040 ;  /* 0x4000004000097882 */ /* 0x000fe20000000000 */
[----:B------:R-:W-:Y:S01]  /*1130*/  UMOV UR11, 0x40000040 ;  /* 0x40000040000b7882 */ /* 0x000fe20000000000 */
[----:B------:R-:W-:Y:S01]  /*1140*/  UIADD3 UR5, UR4, 0x2, URZ ;  /* 0x0000000204057890 */ /* 0x000fe2000fffe03f */
[----:B------:R-:W-:Y:S01]  /*1150*/  MOV R5, UR9 ;  /* 0x0000000900057c02 */ /* 0x000fe20008000f00 */
[----:B------:R-:W-:Y:S01]  /*1160*/  UMOV UR8, UR4 ;  /* 0x0000000400087c82 */ /* 0x000fe20008000000 */
[----:B------:R-:W-:Y:S01]  /*1170*/  UMOV UR10, UR41 ;  /* 0x00000029000a7c82 */ /* 0x000fe20008000000 */
[----:B------:R-:W-:Y:S01]  /*1180*/  UMOV UR7, 0x40000040 ;  /* 0x4000004000077882 */ /* 0x000fe20000000000 */
[----:B------:R-:W-:Y:S01]  /*1190*/  HGMMA.64x256x16.F32.BF16 R24, gdesc[UR8], RZ, !UPT, gsb0 ;  /* 0x03e00000081879f0 */ /* 0x000fe2000c0018ff */
[----:B------:R-:W-:Y:S01]  /*11a0*/  UIADD3 UR10, UR41, 0x2, URZ ;  /* 0x00000002290a7890 */ /* 0x000fe2000fffe03f */
[----:B------:R-:W-:Y:S01]  /*11b0*/  IMAD.U32 R4, RZ, RZ, UR8 ;  /* 0x00000008ff047e24 */ /* 0x000fe2000f8e00ff */
[----:B------:R-:W-:Y:S01]  /*11c0*/  UMOV UR6, UR5 ;  /* 0x0000000500067c82 */ /* 0x000fe20008000000 */
[----:B------:R-:W-:Y:S01]  /*11d0*/  UMOV UR9, UR7 ;  /* 0x0000000700097c82 */ /* 0x000fe20008000000 */
[----:B------:R-:W-:Y:S01]  /*11e0*/  UMOV UR8, UR6 ;  /* 0x0000000600087c82 */ /* 0x000fe20008000000 */
[----:B------:R-:W-:Y:S01]  /*11f0*/  UMOV UR11, 0x40000040 ;  /* 0x40000040000b7882 */ /* 0x000fe20000000000 */
[----:B------:R-:W-:Y:S01]  /*1200*/  UIADD3 UR5, UR4, 0x4, URZ ;  /* 0x0000000404057890 */ /* 0x000fe2000fffe03f */
[----:B------:R2:W-:Y:S01]  /*1210*/  STL.64 [R1+0x420], R4 ;  /* 0x0004200401007387 */ /* 0x0005e20000100a00 */
[----:B------:R-:W-:Y:S01]  /*1220*/  UIADD3 UR52, UR4, 0xa02, URZ ;  /* 0x00000a0204347890 */ /* 0x000fe2000fffe03f */
[----:B------:R-:W-:Y:S01]  /*1230*/  IADD3 R11, R2, 0x11, RZ ;  /* 0x00000011020b7810 */ /* 0x000fe20007ffe0ff */
[----:B------:R-:W-:Y:S01]  /*1240*/  UMOV UR53, 0x40000040 ;  /* 0x4000004000357882 */ /* 0x000fe20000000000 */
[----:B------:R-:W-:Y:S01]  /*1250*/  UIADD3 UR12, UR4, 0xa06, URZ ;  /* 0x00000a06040c7890 */ /* 0x000fe2000fffe03f */
[----:B-1----:R-:W-:Y:S01]  /*1260*/  P2R R3, PR, RZ, 0x1 ;  /* 0x00000001ff037803 */ /* 0x002fe20000000000 */
[----:B------:R-:W-:Y:S01]  /*1270*/  UIADD3 UR14, UR41, 0x2806, URZ ;  /* 0x00002806290e7890 */ /* 0x000fe2000fffe03f */
[----:B------:R-:W-:Y:S01]  /*1280*/  ISETP.GE.AND P3, PT, R8, R11, PT ;  /* 0x0000000b0800720c */ /* 0x000fe20003f66270 */
[----:B------:R-:W-:Y:S01]  /*1290*/  UMOV UR13, 0x40000040 ;  /* 0x40000040000d7882 */ /* 0x000fe20000000000 */
[----:B------:R-:W-:Y:S01]  /*12a0*/  UMOV UR15, 0x40000040 ;  /* 0x40000040000f7882 */ /* 0x000fe20000000000 */
[----:B------:R-:W-:Y:S01]  /*12b0*/  UIADD3 UR16, UR4, 0xc00, URZ ;  /* 0x00000c0004107890 */ /* 0x000fe2000fffe03f */
[----:B--2---:R-:W-:Y:S01]  /*12c0*/  IMAD.U32 R4, RZ, RZ, UR6 ;  /* 0x00000006ff047e24 */ /* 0x004fe2000f8e00ff */
[----:B------:R-:W-:Y:S01]  /*12d0*/  MOV R5, UR7 ;  /* 0x0000000700057c02 */ /* 0x000fe20008000f00 */
[----:B------:R-:W-:Y:S01]  /*12e0*/  UMOV UR6, UR5 ;  /* 0x0000000500067c82 */ /* 0x000fe20008000000 */
[----:B------:R-:W-:Y:S01]  /*12f0*/  UMOV UR7, 0x40000040 ;  /* 0x4000004000077882 */ /* 0x000fe20000000000 */
[----:B------:R-:W-:-:S02]  /*1300*/  UIADD3 UR5, UR4, 0x6, URZ ;  /* 0x0000000604057890 */ /* 0x000fc4000fffe03f */
[----:B------:R1:W-:Y:S01]  /*1310*/  STL.64 [R1+0x418], R4 ;  /* 0x0004180401007387 */ /* 0x0003e20000100a00 */
[----:B------:R-:W-:Y:S01]  /*1320*/  UIADD3 UR18, UR41, 0x3000, URZ ;  /* 0x0000300029127890 */ /* 0x000fe2000fffe03f */
[----:B------:R-:W-:Y:S01]  /*1330*/  UMOV UR17, 0x40000040 ;  /* 0x4000004000117882 */ /* 0x000fe20000000000 */
[----:B------:R-:W-:Y:S01]  /*1340*/  UMOV UR19, 0x40000040 ;  /* 0x4000004000137882 */ /* 0x000fe20000000000 */
[----:B------:R-:W-:Y:S02]  /*1350*/  UIADD3 UR20, UR4, 0xc02, URZ ;  /* 0x00000c0204147890 */ /* 0x000fe4000fffe03f */
[----:B------:R-:W-:Y:S01]  /*1360*/  UIADD3 UR22, UR41, 0x3002, URZ ;  /* 0x0000300229167890 */ /* 0x000fe2000fffe03f */
[----:B------:R-:W-:Y:S01]  /*1370*/  UMOV UR21, 0x40000040 ;  /* 0x4000004000157882 */ /* 0x000fe20000000000 */
[----:B------:R-:W-:Y:S01]  /*1380*/  UMOV UR23, 0x40000040 ;  /* 0x4000004000177882 */ /* 0x000fe20000000000 */
[----:B------:R-:W-:Y:S01]  /*1390*/  UIADD3 UR24, UR4, 0xc04, URZ ;  /* 0x00000c0404187890 */ /* 0x000fe2000fffe03f */
[----:B-1----:R-:W-:Y:S01]  /*13a0*/  IMAD.U32 R4, RZ, RZ, UR6 ;  /* 0x00000006ff047e24 */ /* 0x002fe2000f8e00ff */
[----:B------:R-:W-:Y:S01]  /*13b0*/  MOV R5, UR7 ;  /* 0x0000000700057c02 */ /* 0x000fe20008000f00 */
[----:B------:R-:W-:Y:S01]  /*13c0*/  UIADD3 UR26, UR41, 0x3004, URZ ;  /* 0x00003004291a7890 */ /* 0x000fe2000fffe03f */
[----:B------:R-:W-:Y:S01]  /*13d0*/  UMOV UR25, 0x40000040 ;  /* 0x4000004000197882 */ /* 0x000fe20000000000 */
[----:B------:R-:W-:-:S02]  /*13e0*/  UMOV UR27, 0x40000040 ;  /* 0x40000040001b7882 */ /* 0x000fc40000000000 */
[----:B------:R1:W-:Y:S01]  /*13f0*/  STL.64 [R1+0x410], R4 ;  /* 0x0004100401007387 */ /* 0x0003e20000100a00 */
[----:B------:R-:W-:Y:S02]  /*1400*/  UIADD3 UR28, UR4, 0xc06, URZ ;  /* 0x00000c06041c7890 */ /* 0x000fe4000fffe03f */
[----:B------:R-:W-:Y:S01]  /*1410*/  UIADD3 UR30, UR41, 0x3006, URZ ;  /* 0x00003006291e7890 */ /* 0x000fe2000fffe03f */
[----:B------:R-:W-:Y:S01]  /*1420*/  UMOV UR29, 0x40000040 ;  /* 0x40000040001d7882 */ /* 0x000fe20000000000 */
[----:B------:R-:W-:Y:S01]  /*1430*/  UMOV UR31, 0x40000040 ;  /* 0x40000040001f7882 */ /* 0x000fe20000000000 */
[----:B------:R-:W-:Y:S02]  /*1440*/  UIADD3 UR32, UR4, 0xe00, URZ ;  /* 0x00000e0004207890 */ /* 0x000fe4000fffe03f */
[----:B------:R-:W-:Y:S01]  /*1450*/  UIADD3 UR34, UR41, 0x3800, URZ ;  /* 0x0000380029227890 */ /* 0x000fe2000fffe03f */
[----:B------:R-:W-:Y:S01]  /*1460*/  UMOV UR33, 0x40000040 ;  /* 0x4000004000217882 */ /* 0x000fe20000000000 */
[----:B------:R-:W-:Y:S01]  /*1470*/  UMOV UR35, 0x40000040 ;  /* 0x4000004000237882 */ /* 0x000fe20000000000 */
[----:B------:R-:W-:-:S02]  /*1480*/  UIADD3 UR36, UR4, 0xe02, URZ ;  /* 0x00000e0204247890 */ /* 0x000fc4000fffe03f */
        /* <DEDUP_REMOVED lines=8> */
[----:B------:R-:W-:Y:S01]  /*1510*/  UMOV UR57, 0x40000040 ;  /* 0x4000004000397882 */ /* 0x000fe20000000000 */
[----:B------:R-:W-:-:S02]  /*1520*/  WARPGROUP.DEPBAR.LE gsb0, 0x0 ;  /* 0x00008000000079c5 */ /* 0x000fc40000010000 */
[----:B------:R-:W-:-:S06]  /*1530*/  WARPGROUP.ARRIVE ;  /* 0x00000000000079c5 */ /* 0x000fcc0000000000 */
[----:B------:R-:W-:Y:S01]  /*1540*/  HGMMA.64x256x16.F32.BF16 R24, gdesc[UR8], R24, gsb0 ;  /* 0x03e00000081879f0 */ /* 0x000fe20008001818 */
[----:B------:R-:W-:Y:S01]  /*1550*/  UIADD3 UR10, UR41, 0x4, URZ ;  /* 0x00000004290a7890 */ /* 0x000fe2000fffe03f */
[----:B------:R-:W-:Y:S01]  /*1560*/  UMOV UR8, UR6 ;  /* 0x0000000600087c82 */ /* 0x000fe20008000000 */
[----:B------:R-:W-:Y:S01]  /*1570*/  UMOV UR9, UR7 ;  /* 0x0000000700097c82 */ /* 0x000fe20008000000 */
[----:B------:R-:W-:Y:S01]  /*1580*/  UMOV UR11, 0x40000040 ;  /* 0x40000040000b7882 */ /* 0x000fe20000000000 */
[----:B------:R-:W-:Y:S01]  /*1590*/  UMOV UR6, UR5 ;  /* 0x0000000500067c82 */ /* 0x000fe20008000000 */
[----:B------:R-:W-:Y:S01]  /*15a0*/  UMOV UR7, 0x40000040 ;  /* 0x4000004000077882 */ /* 0x000fe20000000000 */
[----:B------:R-:W-:Y:S01]  /*15b0*/  UIADD3 UR5, UR4, 0x200, URZ ;  /* 0x0000020004057890 */ /* 0x000fe2000fffe03f */
[----:B-1----:R-:W-:Y:S01]  /*15c0*/  IMAD.U32 R4, RZ, RZ, UR6 ;  /* 0x00000006ff047e24 */ /* 0x002fe2000f8e00ff */
[----:B------:R-:W-:-:S05]  /*15d0*/  MOV R5, UR7 ;  /* 0x0000000700057c02 */ /* 0x000fca0008000f00 */
[----:B------:R1:W-:Y:S01]  /*15e0*/  STL.64 [R1+0x408], R4 ;  /* 0x0004080401007387 */ /* 0x0003e20000100a00 */
[----:B------:R-:W-:Y:S02]  /*15f0*/  WARPGROUP.DEPBAR.LE gsb0, 0x0 ;  /* 0x00008000000079c5 */ /* 0x000fe40000010000 */
[----:B------:R-:W-:-:S11]  /*1600*/  WARPGROUP.ARRIVE ;  /* 0x00000000000079c5 */ /* 0x000fd60000000000 */
        /* <DEDUP_REMOVED lines=10> */
[----:B------:R1:W-:Y:S02]  /*16b0*/  STL.64 [R1+0x400], R4 ;  /* 0x0004000401007387 */ /* 0x0003e40000100a00 */
[----:B-1----:R-:W-:-:S05]  /*16c0*/  VIADD R5, R2, 0x8 ;  /* 0x0000000802057836 */ /* 0x002fca0000000000 */
[----:B------:R-:W-:Y:S01]  /*16d0*/  ISETP.GE.AND P6, PT, R8, R5, PT ;  /* 0x000000050800720c */ /* 0x000fe20003fc6270 */
[----:B------:R-:W-:Y:S01]  /*16e0*/  VIADD R5, R2, 0x18 ;  /* 0x0000001802057836 */ /* 0x000fe20000000000 */
[----:B------:R-:W-:Y:S02]  /*16f0*/  WARPGROUP.DEPBAR.LE gsb0, 0x0 ;  /* 0x00008000000079c5 */ /* 0x000fe40000010000 */
        /* <DEDUP_REMOVED lines=9> */
[----:B------:R-:W-:Y:S01]  /*1790*/  IMAD.U32 R236, RZ, RZ, UR6 ;  /* 0x00000006ffec7e24 */ /* 0x000fe2000f8e00ff */
[----:B------:R-:W-:Y:S01]  /*17a0*/  MOV R237, UR7 ;  /* 0x0000000700ed7c02 */ /* 0x000fe20008000f00 */
[----:B------:R-:W-:-:S02]  /*17b0*/  WARPGROUP.DEPBAR.LE gsb0, 0x0 ;  /* 0x00008000000079c5 */ /* 0x000fc40000010000 */
[----:B------:R-:W-:-:S15]  /*17c0*/  WARPGROUP.ARRIVE ;  /* 0x00000000000079c5 */ /* 0x000fde0000000000 */
[----:B------:R-:W-:-:S01]  /*17d0*/  NOP ;  /* 0x0000000000007918 */ /* 0x000fc20000000000 */
        /* <DEDUP_REMOVED lines=189> */
[----:B------:R-:W-:Y:S01]  /*23b0*/  IMAD.U32 R208, RZ, RZ, UR6 ;  /* 0x00000006ffd07e24 */ /* 0x000fe2000f8e00ff */
[----:B------:R-:W-:Y:S01]  /*23c0*/  MOV R209, UR7 ;  /* 0x0000000700d17c02 */ /* 0x000fe20008000f00 */
[----:B------:R-:W-:Y:S01]  /*23d0*/  UMOV UR5, UR57 ;  /* 0x0000003900057c82 */ /* 0x000fe20008000000 */
        /* <DEDUP_REMOVED lines=8> */
[----:B------:R-:W-:Y:S01]  /*2460*/  UIADD3 UR6, UR41, 0x3806, URZ ;  /* 0x0000380629067890 */ /* 0x000fe2000fffe03f */
[----:B------:R-:W-:Y:S01]  /*2470*/  UMOV UR7, 0x40000040 ;  /* 0x4000004000077882 */ /* 0x000fe20000000000 */
[----:B------:R-:W-:Y:S02]  /*2480*/  WARPGROUP.DEPBAR.LE gsb0, 0x0 ;  /* 0x00008000000079c5 */ /* 0x000fe40000010000 */
[----:B------:R-:W-:-:S15]  /*2490*/  WARPGROUP.ARRIVE ;  /* 0x00000000000079c5 */ /* 0x000fde0000000000 */
[----:B------:R-:W-:-:S04]  /*24a0*/  NOP ;  /* 0x0000000000007918 */ /* 0x000fc80000000000 */
[----:B------:R-:W-:Y:S01]  /*24b0*/  HGMMA.64x256x16.F32.BF16 R24, gdesc[UR8], R24, gsb0 ;  /* 0x03e00000081879f0 */ /* 0x000fe20008001818 */
[----:B------:R-:W-:Y:S01]  /*24c0*/  UIADD3 UR10, UR41, 0x2802, URZ ;  /* 0x00002802290a7890 */ /* 0x000fe2000fffe03f */
[----:B------:R-:W-:Y:S01]  /*24d0*/  UMOV UR8, UR52 ;  /* 0x0000003400087c82 */ /* 0x000fe20008000000 */
[----:B------:R-:W-:Y:S01]  /*24e0*/  UMOV UR9, UR53 ;  /* 0x0000003500097c82 */ /* 0x000fe20008000000 */
[----:B------:R-:W-:Y:S01]  /*24f0*/  UMOV UR11, 0x40000040 ;  /* 0x40000040000b7882 */ /* 0x000fe20000000000 */
[----:B------:R-:W-:Y:S02]  /*2500*/  WARPGROUP.DEPBAR.LE gsb0, 0x0 ;  /* 0x00008000000079c5 */ /* 0x000fe40000010000 */
[----:B------:R-:W-:-:S15]  /*2510*/  WARPGROUP.ARRIVE ;  /* 0x00000000000079c5 */ /* 0x000fde0000000000 */
[----:B------:R-:W-:-:S06]  /*2520*/  NOP ;  /* 0x0000000000007918 */ /* 0x000fcc0000000000 */
[----:B------:R-:W-:Y:S01]  /*2530*/  HGMMA.64x256x16.F32.BF16 R24, gdesc[UR8], R24, gsb0 ;  /* 0x03e00000081879f0 */ /* 0x000fe20008001818 */
[----:B------:R-:W-:Y:S02]  /*2540*/  UIADD3 UR8, UR4, 0xa04, URZ ;  /* 0x00000a0404087890 */ /* 0x000fe4000fffe03f */
[----:B------:R-:W-:Y:S01]  /*2550*/  UIADD3 UR10, UR41, 0x2804, URZ ;  /* 0x00002804290a7890 */ /* 0x000fe2000fffe03f */
[----:B------:R-:W-:Y:S01]  /*2560*/  UMOV UR9, 0x40000040 ;  /* 0x4000004000097882 */ /* 0x000fe20000000000 */
[----:B------:R-:W-:Y:S01]  /*2570*/  UMOV UR11, 0x40000040 ;  /* 0x40000040000b7882 */ /* 0x000fe20000000000 */
[----:B------:R-:W-:Y:S01]  /*2580*/  UMOV UR4, UR56 ;  /* 0x0000003800047c82 */ /* 0x000fe20008000000 */
[----:B------:R-:W-:Y:S02]  /*2590*/  WARPGROUP.DEPBAR.LE gsb0, 0x0 ;  /* 0x00008000000079c5 */ /* 0x000fe40000010000 */
[----:B------:R-:W-:-:S15]  /*25a0*/  WARPGROUP.ARRIVE ;  /* 0x00000000000079c5 */ /* 0x000fde0000000000 */
[----:B------:R-:W-:-:S04]  /*25b0*/  NOP ;  /* 0x0000000000007918 */ /* 0x000fc80000000000 */
[----:B------:R-:W-:Y:S03]  /*25c0*/  HGMMA.64x256x16.F32.BF16 R24, gdesc[UR8], R24, gsb0 ;  /* 0x03e00000081879f0 */ /* 0x000fe60008001818 */
[----:B------:R-:W-:Y:S02]  /*25d0*/  WARPGROUP.DEPBAR.LE gsb0, 0x0 ;  /* 0x00008000000079c5 */ /* 0x000fe40000010000 */
[----:B------:R-:W-:-:S15]  /*25e0*/  WARPGROUP.ARRIVE ;  /* 0x00000000000079c5 */ /* 0x000fde0000000000 */
[----:B------:R-:W-:-:S08]  /*25f0*/  NOP ;  /* 0x0000000000007918 */ /* 0x000fd00000000000 */
        /* <DEDUP_REMOVED lines=32> */
[----:B------:R-:W-:Y:S01]  /*2800*/  HGMMA.64x256x16.F32.BF16 R24, gdesc[UR4], R24, gsb0 ;  /* 0x03e00000041879f0 */ /* 0x000fe20008001818 */
[----:B------:R-:W-:-:S04]  /*2810*/  USHF.L.U32 UR4, UR40, 0x3, URZ ;  /* 0x0000000328047899 */ /* 0x000fc8000800063f */
[----:B------:R-:W-:Y:S01]  /*2820*/  ULOP3.LUT UR4, UR4, 0x8, URZ, 0xc, !UPT ;  /* 0x0000000804047892 */ /* 0x000fe2000f8e0c3f */
[----:B------:R-:W-:Y:S02]  /*2830*/  WARPGROUP.DEPBAR.LE gsb0, 0x0 ;  /* 0x00008000000079c5 */ /* 0x000fe40000010000 */
[----:B------:R-:W-:Y:S02]  /*2840*/  FSEL R24, R24, -INF , P1 ;  /* 0xff80000018187808 */ /* 0x000fe40000800000 */
[----:B------:R-:W-:Y:S02]  /*2850*/  FSEL R30, R30, -INF , P1 ;  /* 0xff8000001e1e7808 */ /* 0x000fe40000800000 */
[----:B------:R-:W-:Y:S01]  /*2860*/  ISETP.GE.AND P1, PT, R8, R5, PT ;  /* 0x000000050800720c */ /* 0x000fe20003f26270 */
[----:B------:R-:W-:Y:S01]  /*2870*/  VIADD R5, R2, 0x20 ;  /* 0x0000002002057836 */ /* 0x000fe20000000000 */
[----:B------:R-:W-:Y:S02]  /*2880*/  FSEL R28, R28, -INF , P6 ;  /* 0xff8000001c1c7808 */ /* 0x000fe40003000000 */
[----:B------:R-:W-:-:S02]  /*2890*/  FSEL R34, R34, -INF , P6 ;  /* 0xff80000022227808 */ /* 0x000fc40003000000 */
[----:B------:R-:W-:Y:S02]  /*28a0*/  FSEL R25, R25, -INF , P2 ;  /* 0xff80000019197808 */ /* 0x000fe40001000000 */
[----:B------:R-:W-:Y:S02]  /*28b0*/  FSEL R31, R31, -INF , P2 ;  /* 0xff8000001f1f7808 */ /* 0x000fe40001000000 */
[----:B------:R-:W-:Y:S01]  /*28c0*/  ISETP.GE.AND P6, PT, R8, R5, PT ;  /* 0x000000050800720c */ /* 0x000fe20003fc6270 */
[----:B------:R-:W-:Y:S01]  /*28d0*/  VIADD R5, R2, 0x28 ;  /* 0x0000002802057836 */ /* 0x000fe20000000000 */
[----:B------:R-:W-:Y:S02]  /*28e0*/  ISETP.GE.AND P2, PT, R8, R7, PT ;  /* 0x000000070800720c */ /* 0x000fe40003f46270 */
[----:B------:R-:W-:Y:S02]  /*28f0*/  IADD3 R7, R2, 0x21, RZ ;  /* 0x0000002102077810 */ /* 0x000fe40007ffe0ff */
[----:B------:R-:W-:-:S02]  /*2900*/  FSEL R29, R29, -INF , P5 ;  /* 0xff8000001d1d7808 */ /* 0x000fc40002800000 */
[----:B------:R-:W-:Y:S02]  /*2910*/  FSEL R35, R35, -INF , P5 ;  /* 0xff80000023237808 */ /* 0x000fe40002800000 */
[----:B------:R-:W-:Y:S02]  /*2920*/  FSEL R32, R32, -INF , P4 ;  /* 0xff80000020207808 */ /* 0x000fe40002000000 */
[----:B------:R-:W-:Y:S02]  /*2930*/  FSEL R38, R38, -INF , P4 ;  /* 0xff80000026267808 */ /* 0x000fe40002000000 */
[C---:B------:R-:W-:Y:S02]  /*2940*/  ISETP.GE.AND P5, PT, R8.reuse, R7, PT ;  /* 0x000000070800720c */ /* 0x040fe40003fa6270 */
[----:B------:R-:W-:Y:S01]  /*2950*/  ISETP.GE.AND P4, PT, R8, R5, PT ;  /* 0x000000050800720c */ /* 0x000fe20003f86270 */
[C---:B------:R-:W-:Y:S01]  /*2960*/  VIADD R5, R2.reuse, 0x30 ;  /* 0x0000003002057836 */ /* 0x040fe20000000000 */
[----:B------:R-:W-:-:S02]  /*2970*/  IADD3 R7, R2, 0x29, RZ ;  /* 0x0000002902077810 */ /* 0x000fc40007ffe0ff */
[----:B------:R-:W-:Y:S02]  /*2980*/  FSEL R33, R33, -INF , P3 ;  /* 0xff80000021217808 */ /* 0x000fe40001800000 */
[----:B------:R-:W-:Y:S02]  /*2990*/  FSEL R39, R39, -INF , P3 ;  /* 0xff80000027277808 */ /* 0x000fe40001800000 */
[----:B------:R-:W-:Y:S02]  /*29a0*/  ISETP.GE.AND P3, PT, R8, R7, PT ;  /* 0x000000070800720c */ /* 0x000fe40003f66270 */
[----:B------:R-:W-:Y:S02]  /*29b0*/  FSEL R36, R36, -INF , P1 ;  /* 0xff80000024247808 */ /* 0x000fe40000800000 */
[----:B------:R-:W-:Y:S02]  /*29c0*/  FSEL R42, R42, -INF , P1 ;  /* 0xff8000002a2a7808 */ /* 0x000fe40000800000 */
[----:B------:R-:W-:-:S02]  /*29d0*/  IADD3 R7, R2, 0x31, RZ ;  /* 0x0000003102077810 */ /* 0x000fc40007ffe0ff */
[----:B------:R-:W-:Y:S01]  /*29e0*/  ISETP.GE.AND P1, PT, R8, R5, PT ;  /* 0x000000050800720c */ /* 0x000fe20003f26270 */
[----:B------:R-:W-:Y:S01]  /*29f0*/  VIADD R5, R2, 0x38 ;  /* 0x0000003802057836 */ /* 0x000fe20000000000 */
[----:B------:R-:W-:Y:S02]  /*2a00*/  FSEL R37, R37, -INF , P2 ;  /* 0xff80000025257808 */ /* 0x000fe40001000000 */
[----:B------:R-:W-:Y:S02]  /*2a10*/  FSEL R43, R43, -INF , P2 ;  /* 0xff8000002b2b7808 */ /* 0x000fe40001000000 */
[----:B------:R-:W-:Y:S02]  /*2a20*/  ISETP.GE.AND P2, PT, R8, R7, PT ;  /* 0x000000070800720c */ /* 0x000fe40003f46270 */
[----:B------:R-:W-:Y:S02]  /*2a30*/  IADD3 R7, R2, 0x39, RZ ;  /* 0x0000003902077810 */ /* 0x000fe40007ffe0ff */
[----:B------:R-:W-:-:S02]  /*2a40*/  FSEL R40, R40, -INF , P6 ;  /* 0xff80000028287808 */ /* 0x000fc40003000000 */
[----:B------:R-:W-:Y:S02]  /*2a50*/  FSEL R46, R46, -INF , P6 ;  /* 0xff8000002e2e7808 */ /* 0x000fe40003000000 */
[----:B------:R-:W-:Y:S01]  /*2a60*/  ISETP.GE.AND P6, PT, R8, R5, PT ;  /* 0x000000050800720c */ /* 0x000fe20003fc6270 */
[----:B------:R-:W-:Y:S01]  /*2a70*/  VIADD R5, R2, 0x40 ;  /* 0x0000004002057836 */ /* 0x000fe20000000000 */
[----:B------:R-:W-:Y:S02]  /*2a80*/  FSEL R41, R41, -INF , P5 ;  /* 0xff80000029297808 */ /* 0x000fe40002800000 */
[----:B------:R-:W-:Y:S02]  /*2a90*/  FSEL R47, R47, -INF , P5 ;  /* 0xff8000002f2f7808 */ /* 0x000fe40002800000 */
[----:B------:R-:W-:Y:S02]  /*2aa0*/  ISETP.GE.AND P5, PT, R8, R7, PT ;  /* 0x000000070800720c */ /* 0x000fe40003fa6270 */
[----:B------:R-:W-:-:S02]  /*2ab0*/  IADD3 R7, R2, 0x41, RZ ;  /* 0x0000004102077810 */ /* 0x000fc40007ffe0ff */
[----:B------:R-:W-:Y:S02]  /*2ac0*/  FSEL R44, R44, -INF , P4 ;  /* 0xff8000002c2c7808 */ /* 0x000fe40002000000 */
[----:B------:R-:W-:Y:S02]  /*2ad0*/  FSEL R50, R50, -INF , P4 ;  /* 0xff80000032327808 */ /* 0x000fe40002000000 */
[----:B------:R-:W-:Y:S01]  /*2ae0*/  ISETP.GE.AND P4, PT, R8, R5, PT ;  /* 0x000000050800720c */ /* 0x000fe20003f86270 */
[----:B------:R-:W-:Y:S01]  /*2af0*/  VIADD R5, R2, 0x48 ;  /* 0x0000004802057836 */ /* 0x000fe20000000000 */
[----:B------:R-:W-:Y:S02]  /*2b00*/  FSEL R45, R45, -INF , P3 ;  /* 0xff8000002d2d7808 */ /* 0x000fe40001800000 */
[----:B------:R-:W-:Y:S02]  /*2b10*/  FSEL R51, R51, -INF , P3 ;  /* 0xff80000033337808 */ /* 0x000fe40001800000 */
[----:B------:R-:W-:-:S02]  /*2b20*/  ISETP.GE.AND P3, PT, R8, R7, PT ;  /* 0x000000070800720c */ /* 0x000fc40003f66270 */
[----:B------:R-:W-:Y:S02]  /*2b30*/  IADD3 R7, R2, 0x49, RZ ;  /* 0x0000004902077810 */ /* 0x000fe40007ffe0ff */
[----:B------:R-:W-:Y:S02]  /*2b40*/  FSEL R48, R48, -INF , P1 ;  /* 0xff80000030307808 */ /* 0x000fe40000800000 */
[----:B------:R-:W-:Y:S02]  /*2b50*/  FSEL R54, R54, -INF , P1 ;  /* 0xff80000036367808 */ /* 0x000fe40000800000 */
[----:B------:R-:W-:Y:S01]  /*2b60*/  ISETP.GE.AND P1, PT, R8, R5, PT ;  /* 0x000000050800720c */ /* 0x000fe20003f26270 */
[----:B------:R-:W-:Y:S01]  /*2b70*/  VIADD R5, R2, 0x50 ;  /* 0x0000005002057836 */ /* 0x000fe20000000000 */
[----:B------:R-:W-:Y:S02]  /*2b80*/  FSEL R49, R49, -INF , P2 ;  /* 0xff80000031317808 */ /* 0x000fe40001000000 */
[----:B------:R-:W-:-:S02]  /*2b90*/  FSEL R55, R55, -INF , P2 ;  /* 0xff80000037377808 */ /* 0x000fc40001000000 */
[----:B------:R-:W-:Y:S02]  /*2ba0*/  ISETP.GE.AND P2, PT, R8, R7, PT ;  /* 0x000000070800720c */ /* 0x000fe40003f46270 */
[----:B------:R-:W-:Y:S02]  /*2bb0*/  IADD3 R7, R2, 0x51, RZ ;  /* 0x0000005102077810 */ /* 0x000fe40007ffe0ff */
[----:B------:R-:W-:Y:S02]  /*2bc0*/  FSEL R52, R52, -INF , P6 ;  /* 0xff80000034347808 */ /* 0x000fe40003000000 */
[----:B------:R-:W-:Y:S02]  /*2bd0*/  FSEL R58, R58, -INF , P6 ;  /* 0xff8000003a3a7808 */ /* 0x000fe40003000000 */
[----:B------:R-:W-:Y:S02]  /*2be0*/  FSEL R53, R53, -INF , P5 ;  /* 0xff80000035357808 */ /* 0x000fe40002800000 */
[----:B------:R-:W-:-:S02]  /*2bf0*/  FSEL R59, R59, -INF , P5 ;  /* 0xff8000003b3b7808 */ /* 0x000fc40002800000 */
[----:B------:R-:W-:Y:S01]  /*2c00*/  ISETP.GE.AND P6, PT, R8, R5, PT ;  /* 0x000000050800720c */ /* 0x000fe20003fc6270 */
[----:B------:R-:W-:Y:S01]  /*2c10*/  VIADD R5, R2, 0x58 ;  /* 0x0000005802057836 */ /* 0x000fe20000000000 */
[----:B------:R-:W-:Y:S02]  /*2c20*/  ISETP.GE.AND P5, PT, R8, R7, PT ;  /* 0x000000070800720c */ /* 0x000fe40003fa6270 */
[----:B------:R-:W-:Y:S02]  /*2c30*/  FMNMX R7, R24, R25, !PT ;  /* 0x0000001918077209 */ /* 0x000fe40007800000 */
[----:B------:R-:W-:Y:S02]  /*2c40*/  FSEL R56, R56, -INF , P4 ;  /* 0xff80000038387808 */ /* 0x000fe40002000000 */
[----:B------:R-:W-:Y:S02]  /*2c50*/  FSEL R62, R62, -INF , P4 ;  /* 0xff8000003e3e7808 */ /* 0x000fe40002000000 */
[----:B------:R-:W-:-:S02]  /*2c60*/  FMNMX R0, R28, R7, !PT ;  /* 0x000000071c007209 */ /* 0x000fc40007800000 */
[----:B------:R-:W-:Y:S02]  /*2c70*/  ISETP.GE.AND P4, PT, R8, R5, PT ;  /* 0x000000050800720c */ /* 0x000fe40003f86270 */
[----:B------:R-:W-:Y:S02]  /*2c80*/  IADD3 R5, R2, 0x59, RZ ;  /* 0x0000005902057810 */ /* 0x000fe40007ffe0ff */
[----:B------:R-:W-:Y:S02]  /*2c90*/  FMNMX R7, R29, R0, !PT ;  /* 0x000000001d077209 */ /* 0x000fe40007800000 */
[----:B------:R-:W-:Y:S02]  /*2ca0*/  FSEL R57, R57, -INF , P3 ;  /* 0xff80000039397808 */ /* 0x000fe40001800000 */
[----:B------:R-:W-:Y:S02]  /*2cb0*/  FSEL R63, R63, -INF , P3 ;  /* 0xff8000003f3f7808 */ /* 0x000fe40001800000 */
[----:B------:R-:W-:Y:S01]  /*2cc0*/  ISETP.GE.AND P3, PT, R8, R5, PT ;  /* 0x000000050800720c */ /* 0x000fe20003f66270 */
[----:B------:R-:W-:Y:S01]  /*2cd0*/  VIADD R5, R2, 0x60 ;  /* 0x0000006002057836 */ /* 0x000fe20000000000 */
[----:B------:R-:W-:-:S02]  /*2ce0*/  FMNMX R0, R32, R7, !PT ;  /* 0x0000000720007209 */ /* 0x000fc40007800000 */
[----:B------:R-:W-:Y:S02]  /*2cf0*/  FSEL R60, R60, -INF , P1 ;  /* 0xff8000003c3c7808 */ /* 0x000fe40000800000 */
[----:B------:R-:W-:Y:S02]  /*2d00*/  FSEL R66, R66, -INF , P1 ;  /* 0xff80000042427808 */ /* 0x000fe40000800000 */
[----:B------:R-:W-:Y:S02]  /*2d10*/  ISETP.GE.AND P1, PT, R8, R5, PT ;  /* 0x000000050800720c */ /* 0x000fe40003f26270 */
[----:B------:R-:W-:Y:S02]  /*2d20*/  FMNMX R7, R33, R0, !PT ;  /* 0x0000000021077209 */ /* 0x000fe40007800000 */
[----:B------:R-:W-:Y:S02]  /*2d30*/  IADD3 R5, R2, 0x61, RZ ;  /* 0x0000006102057810 */ /* 0x000fe40007ffe0ff */
[----:B------:R-:W-:-:S02]  /*2d40*/  FSEL R61, R61, -INF , P2 ;  /* 0xff8000003d3d7808 */ /* 0x000fc40001000000 */
[----:B------:R-:W-:Y:S02]  /*2d50*/  FSEL R67, R67, -INF , P2 ;  /* 0xff80000043437808 */ /* 0x000fe40001000000 */
[----:B------:R-:W-:Y:S02]  /*2d60*/  FMNMX R0, R36, R7, !PT ;  /* 0x0000000724007209 */ /* 0x000fe40007800000 */
[----:B------:R-:W-:Y:S01]  /*2d70*/  ISETP.GE.AND P2, PT, R8, R5, PT ;  /* 0x000000050800720c */ /* 0x000fe20003f46270 */
[----:B------:R-:W-:Y:S01]  /*2d80*/  VIADD R5, R2, 0x68 ;  /* 0x0000006802057836 */ /* 0x000fe20000000000 */
[----:B------:R-:W-:Y:S02]  /*2d90*/  FMNMX R7, R37, R0, !PT ;  /* 0x0000000025077209 */ /* 0x000fe40007800000 */
[----:B------:R-:W-:Y:S02]  /*2da0*/  FSEL R64, R64, -INF , P6 ;  /* 0xff80000040407808 */ /* 0x000fe40003000000 */
[----:B------:R-:W-:-:S02]  /*2db0*/  FSEL R70, R70, -INF , P6 ;  /* 0xff80000046467808 */ /* 0x000fc40003000000 */
        /* <DEDUP_REMOVED lines=9> */
[----:B------:R-:W-:Y:S02]  /*2e50*/  FMNMX R0, R44, R7, !PT ;  /* 0x000000072c007209 */ /* 0x000fe40007800000 */
[----:B------:R-:W-:Y:S02]  /*2e60*/  FSEL R74, R74, -INF , P4 ;  /* 0xff8000004a4a7808 */ /* 0x000fe40002000000 */
[----:B------:R-:W-:Y:S02]  /*2e70*/  ISETP.GE.AND P4, PT, R8, R5, PT ;  /* 0x000000050800720c */ /* 0x000fe40003f86270 */
[----:B------:R-:W-:Y:S02]  /*2e80*/  IADD3 R5, R2, 0x71, RZ ;  /* 0x0000007102057810 */ /* 0x000fe40007ffe0ff */
[----:B------:R-:W-:-:S02]  /*2e90*/  FMNMX R7, R45, R0, !PT ;  /* 0x000000002d077209 */ /* 0x000fc40007800000 */
[----:B------:R-:W-:Y:S02]  /*2ea0*/  FSEL R69, R69, -INF , P3 ;  /* 0xff80000045457808 */ /* 0x000fe40001800000 */
[----:B------:R-:W-:Y:S02]  /*2eb0*/  FSEL R75, R75, -INF , P3 ;  /* 0xff8000004b4b7808 */ /* 0x000fe40001800000 */
[----:B------:R-:W-:Y:S01]  /*2ec0*/  ISETP.GE.AND P3, PT, R8, R5, PT ;  /* 0x000000050800720c */ /* 0x000fe20003f66270 */
[----:B------:R-:W-:Y:S01]  /*2ed0*/  VIADD R5, R2, 0x78 ;  /* 0x0000007802057836 */ /* 0x000fe20000000000 */
[----:B------:R-:W-:Y:S02]  /*2ee0*/  FMNMX R0, R48, R7, !PT ;  /* 0x0000000730007209 */ /* 0x000fe40007800000 */
[----:B------:R-:W-:Y:S02]  /*2ef0*/  FSEL R72, R72, -INF , P1 ;  /* 0xff80000048487808 */ /* 0x000fe40000800000 */
[----:B------:R-:W-:-:S02]  /*2f00*/  FSEL R78, R78, -INF , P1 ;  /* 0xff8000004e4e7808 */ /* 0x000fc40000800000 */
[----:B------:R-:W-:Y:S02]  /*2f10*/  FMNMX R7, R49, R0, !PT ;  /* 0x0000000031077209 */ /* 0x000fe40007800000 */
[----:B------:R-:W-:Y:S02]  /*2f20*/  ISETP.GE.AND P1, PT, R8, R5, PT ;  /* 0x000000050800720c */ /* 0x000fe40003f26270 */
[----:B------:R-:W-:Y:S02]  /*2f30*/  IADD3 R5, R2, 0x79, RZ ;  /* 0x0000007902057810 */ /* 0x000fe40007ffe0ff */
[----:B------:R-:W-:Y:S02]  /*2f40*/  FMNMX R0, R52, R7, !PT ;  /* 0x0000000734007209 */ /* 0x000fe40007800000 */
[----:B------:R-:W-:Y:S02]  /*2f50*/  FSEL R73, R73, -INF , P2 ;  /* 0xff80000049497808 */ /* 0x000fe40001000000 */
[----:B------:R-:W-:-:S02]  /*2f60*/  FSEL R79, R79, -INF , P2 ;  /* 0xff8000004f4f7808 */ /* 0x000fc40001000000 */
[----:B------:R-:W-:Y:S01]  /*2f70*/  ISETP.GE.AND P2, PT, R8, R5, PT ;  /* 0x000000050800720c */ /* 0x000fe20003f46270 */
[----:B------:R-:W-:Y:S01]  /*2f80*/  VIADD R5, R2, 0x80 ;  /* 0x0000008002057836 */ /* 0x000fe20000000000 */
[----:B------:R-:W-:Y:S02]  /*2f90*/  FMNMX R7, R53, R0, !PT ;  /* 0x0000000035077209 */ /* 0x000fe40007800000 */
[----:B------:R-:W-:Y:S02]  /*2fa0*/  FSEL R76, R76, -INF , P6 ;  /* 0xff8000004c4c7808 */ /* 0x000fe40003000000 */
[----:B------:R-:W-:Y:S02]  /*2fb0*/  FSEL R82, R82, -INF , P6 ;  /* 0xff80000052527808 */ /* 0x000fe40003000000 */
[----:B------:R-:W-:Y:S02]  /*2fc0*/  ISETP.GE.AND P6, PT, R8, R5, PT ;  /* 0x000000050800720c */ /* 0x000fe40003fc6270 */
[----:B------:R-:W-:-:S02]  /*2fd0*/  FMNMX R0, R56, R7, !PT ;  /* 0x0000000738007209 */ /* 0x000fc40007800000 */
[----:B------:R-:W-:Y:S02]  /*2fe0*/  IADD3 R5, R2, 0x81, RZ ;  /* 0x0000008102057810 */ /* 0x000fe40007ffe0ff */
[----:B------:R-:W-:Y:S02]  /*2ff0*/  FSEL R77, R77, -INF , P5 ;  /* 0xff8000004d4d7808 */ /* 0x000fe40002800000 */
[----:B------:R-:W-:Y:S02]  /*3000*/  FSEL R83, R83, -INF , P5 ;  /* 0xff80000053537808 */ /* 0x000fe40002800000 */
[----:B------:R-:W-:Y:S02]  /*3010*/  FMNMX R7, R57, R0, !PT ;  /* 0x0000000039077209 */ /* 0x000fe40007800000 */
[----:B------:R-:W-:Y:S01]  /*3020*/  ISETP.GE.AND P5, PT, R8, R5, PT ;  /* 0x000000050800720c */ /* 0x000fe20003fa6270 */
[----:B------:R-:W-:Y:S01]  /*3030*/  VIADD R5, R2, 0x88 ;  /* 0x0000008802057836 */ /* 0x000fe20000000000 */
[----:B------:R-:W-:-:S02]  /*3040*/  FMNMX R0, R60, R7, !PT ;  /* 0x000000073c007209 */ /* 0x000fc40007800000 */
[----:B------:R-:W-:Y:S02]  /*3050*/  FSEL R80, R80, -INF , P4 ;  /* 0xff80000050507808 */ /* 0x000fe40002000000 */
[----:B------:R-:W-:Y:S02]  /*3060*/  FSEL R86, R86, -INF , P4 ;  /* 0xff80000056567808 */ /* 0x000fe40002000000 */
[----:B------:R-:W-:Y:S02]  /*3070*/  ISETP.GE.AND P4, PT, R8, R5, PT ;  /* 0x000000050800720c */ /* 0x000fe40003f86270 */
[----:B------:R-:W-:Y:S02]  /*3080*/  IADD3 R5, R2, 0x89, RZ ;  /* 0x0000008902057810 */ /* 0x000fe40007ffe0ff */
[----:B------:R-:W-:Y:S02]  /*3090*/  FMNMX R7, R61, R0, !PT ;  /* 0x000000003d077209 */ /* 0x000fe40007800000 */
[----:B------:R-:W-:-:S02]  /*30a0*/  FSEL R81, R81, -INF , P3 ;  /* 0xff80000051517808 */ /* 0x000fc40001800000 */
[----:B------:R-:W-:Y:S02]  /*30b0*/  FSEL R87, R87, -INF , P3 ;  /* 0xff80000057577808 */ /* 0x000fe40001800000 */
[----:B------:R-:W-:Y:S01]  /*30c0*/  ISETP.GE.AND P3, PT, R8, R5, PT ;  /* 0x000000050800720c */ /* 0x000fe20003f66270 */
[----:B------:R-:W-:Y:S01]  /*30d0*/  VIADD R5, R2, 0x90 ;  /* 0x0000009002057836 */ /* 0x000fe20000000000 */
[----:B------:R-:W-:Y:S02]  /*30e0*/  FMNMX R0, R64, R7, !PT ;  /* 0x0000000740007209 */ /* 0x000fe40007800000 */
[----:B------:R-:W-:Y:S02]  /*30f0*/  FSEL R84, R84, -INF , P1 ;  /* 0xff80000054547808 */ /* 0x000fe40000800000 */
[----:B------:R-:W-:Y:S02]  /*3100*/  FMNMX R7, R65, R0, !PT ;  /* 0x0000000041077209 */ /* 0x000fe40007800000 */
        /* <DEDUP_REMOVED lines=11> */
[----:B------:R-:W-:Y:S02]  /*31c0*/  FMNMX R0, R72, R7, !PT ;  /* 0x0000000748007209 */ /* 0x000fe40007800000 */
        /* <DEDUP_REMOVED lines=10> */
[----:B------:R-:W-:Y:S02]  /*3270*/  ISETP.GE.AND P4, PT, R8, R5, PT ;  /* 0x000000050800720c */ /* 0x000fe40003f86270 */
[----:B------:R-:W-:Y:S02]  /*3280*/  FMNMX R7, R77, R0, !PT ;  /* 0x000000004d077209 */ /* 0x000fe40007800000 */
[----:B------:R-:W-:Y:S02]  /*3290*/  IADD3 R5, R2, 0xa1, RZ ;  /* 0x000000a102057810 */ /* 0x000fe40007ffe0ff */
[----:B------:R-:W-:Y:S02]  /*32a0*/  FSEL R93, R93, -INF , P3 ;  /* 0xff8000005d5d7808 */ /* 0x000fe40001800000 */
[----:B------:R-:W-:Y:S02]  /*32b0*/  FSEL R99, R99, -INF , P3 ;  /* 0xff80000063637808 */ /* 0x000fe40001800000 */
[----:B------:R-:W-:-:S02]  /*32c0*/  FMNMX R4, R80, R7, !PT ;  /* 0x0000000750047209 */ /* 0x000fc40007800000 */
[----:B------:R-:W-:Y:S01]  /*32d0*/  ISETP.GE.AND P3, PT, R8, R5, PT ;  /* 0x000000050800720c */ /* 0x000fe20003f66270 */
[----:B------:R-:W-:Y:S01]  /*32e0*/  VIADD R5, R2, 0xa8 ;  /* 0x000000a802057836 */ /* 0x000fe20000000000 */
[----:B------:R-:W-:Y:S02]  /*32f0*/  FMNMX R7, R81, R4, !PT ;  /* 0x0000000451077209 */ /* 0x000fe40007800000 */
[----:B------:R-:W-:Y:S02]  /*3300*/  FSEL R0, R96, -INF , P1 ;  /* 0xff80000060007808 */ /* 0x000fe40000800000 */
[----:B------:R-:W-:Y:S02]  /*3310*/  FSEL R102, R102, -INF , P1 ;  /* 0xff80000066667808 */ /* 0x000fe40000800000 */
[----:B------:R-:W-:Y:S02]  /*3320*/  ISETP.GE.AND P1, PT, R8, R5, PT ;  /* 0x000000050800720c */ /* 0x000fe40003f26270 */
[----:B------:R-:W-:-:S02]  /*3330*/  IADD3 R5, R2, 0xa9, RZ ;  /* 0x000000a902057810 */ /* 0x000fc40007ffe0ff */
[----:B------:R-:W-:Y:S02]  /*3340*/  FMNMX R4, R84, R7, !PT ;  /* 0x0000000754047209 */ /* 0x000fe40007800000 */
[----:B------:R-:W-:Y:S02]  /*3350*/  FSEL R97, R97, -INF , P2 ;  /* 0xff80000061617808 */ /* 0x000fe40001000000 */
[----:B------:R-:W-:Y:S02]  /*3360*/  FSEL R103, R103, -INF , P2 ;  /* 0xff80000067677808 */ /* 0x000fe40001000000 */
[----:B------:R-:W-:Y:S01]  /*3370*/  ISETP.GE.AND P2, PT, R8, R5, PT ;  /* 0x000000050800720c */ /* 0x000fe20003f46270 */
[----:B------:R-:W-:Y:S01]  /*3380*/  VIADD R5, R2, 0xb0 ;  /* 0x000000b002057836 */ /* 0x000fe20000000000 */
[----:B------:R-:W-:Y:S02]  /*3390*/  FMNMX R7, R85, R4, !PT ;  /* 0x0000000455077209 */ /* 0x000fe40007800000 */
[----:B------:R-:W-:-:S02]  /*33a0*/  FSEL R100, R100, -INF , P6 ;  /* 0xff80000064647808 */ /* 0x000fc40003000000 */
[----:B------:R-:W-:Y:S02]  /*33b0*/  FMNMX R4, R88, R7, !PT ;  /* 0x0000000758047209 */ /* 0x000fe40007800000 */
        /* <DEDUP_REMOVED lines=73> */
[----:B------:R-:W-:-:S02]  /*3850*/  FSEL R128, R128, -INF , P4 ;  /* 0xff80000080807808 */ /* 0x000fc40002000000 */
[----:B------:R-:W-:Y:S02]  /*3860*/  FMNMX R7, R125, R4, !PT ;  /* 0x000000047d077209 */ /* 0x000fe40007800000 */
[----:B------:R-:W-:Y:S02]  /*3870*/  FSEL R134, R134, -INF , P4 ;  /* 0xff80000086867808 */ /* 0x000fe40002000000 */
[----:B------:R-:W-:Y:S02]  /*3880*/  ISETP.GE.AND P4, PT, R8, R5, PT ;  /* 0x000000050800720c */ /* 0x000fe40003f86270 */
[----:B------:R-:W-:Y:S02]  /*3890*/  IADD3 R5, R2, 0xe9, RZ ;  /* 0x000000e902057810 */ /* 0x000fe40007ffe0ff */
[----:B------:R-:W-:Y:S02]  /*38a0*/  FSEL R129, R129, -INF , P3 ;  /* 0xff80000081817808 */ /* 0x000fe40001800000 */
[----:B------:R-:W-:-:S02]  /*38b0*/  FMNMX R4, R128, R7, !PT ;  /* 0x0000000780047209 */ /* 0x000fc40007800000 */
[----:B------:R-:W-:Y:S02]  /*38c0*/  FSEL R135, R135, -INF , P3 ;  /* 0xff80000087877808 */ /* 0x000fe40001800000 */
[----:B------:R-:W-:Y:S01]  /*38d0*/  ISETP.GE.AND P3, PT, R8, R5, PT ;  /* 0x000000050800720c */ /* 0x000fe20003f66270 */
[----:B------:R-:W-:Y:S01]  /*38e0*/  VIADD R5, R2, 0xf8 ;  /* 0x000000f802057836 */ /* 0x000fe20000000000 */
[----:B------:R-:W-:Y:S02]  /*38f0*/  FSEL R132, R132, -INF , P1 ;  /* 0xff80000084847808 */ /* 0x000fe40000800000 */
[----:B------:R-:W-:Y:S02]  /*3900*/  FMNMX R7, R129, R4, !PT ;  /* 0x0000000481077209 */ /* 0x000fe40007800000 */
[----:B------:R-:W-:Y:S02]  /*3910*/  FSEL R133, R133, -INF , P2 ;  /* 0xff80000085857808 */ /* 0x000fe40001000000 */
[----:B------:R-:W-:-:S02]  /*3920*/  FMNMX R4, R132, R7, !PT ;  /* 0x0000000784047209 */ /* 0x000fc40007800000 */
[----:B------:R-:W-:Y:S02]  /*3930*/  FSEL R138, R138, -INF , P1 ;  /* 0xff8000008a8a7808 */ /* 0x000fe40000800000 */
[----:B------:R-:W-:Y:S02]  /*3940*/  ISETP.GE.AND P1, PT, R8, R5, PT ;  /* 0x000000050800720c */ /* 0x000fe40003f26270 */
[----:B------:R-:W-:Y:S02]  /*3950*/  IADD3 R5, R2, 0xf9, RZ ;  /* 0x000000f902057810 */ /* 0x000fe40007ffe0ff */
[----:B------:R-:W-:Y:S02]  /*3960*/  FSEL R136, R136, -INF , P6 ;  /* 0xff80000088887808 */ /* 0x000fe40003000000 */
[----:B------:R-:W-:Y:S02]  /*3970*/  FMNMX R9, R133, R4, !PT ;  /* 0x0000000485097209 */ /* 0x000fe40007800000 */
[----:B------:R-:W-:-:S02]  /*3980*/  IADD3 R7, R8, 0x8, RZ ;  /* 0x0000000808077810 */ /* 0x000fc40007ffe0ff */
[----:B------:R-:W-:Y:S02]  /*3990*/  FSEL R139, R139, -INF , P2 ;  /* 0xff8000008b8b7808 */ /* 0x000fe40001000000 */
[----:B------:R-:W-:Y:S01]  /*39a0*/  ISETP.GE.AND P2, PT, R8, R5, PT ;  /* 0x000000050800720c */ /* 0x000fe20003f46270 */
[----:B------:R-:W-:Y:S01]  /*39b0*/  VIADD R5, R2, 0xf0 ;  /* 0x000000f002057836 */ /* 0x000fe20000000000 */
[----:B------:R-:W-:Y:S02]  /*39c0*/  FSEL R148, R148, -INF , P1 ;  /* 0xff80000094947808 */ /* 0x000fe40000800000 */
[----:B------:R-:W-:Y:S02]  /*39d0*/  FSEL R137, R137, -INF , P5 ;  /* 0xff80000089897808 */ /* 0x000fe40002800000 */
[----:B------:R-:W-:Y:S02]  /*39e0*/  FMNMX R4, R136, R9, !PT ;  /* 0x0000000988047209 */ /* 0x000fe40007800000 */
[----:B------:R-:W-:-:S02]  /*39f0*/  ISETP.GE.AND P1, PT, R7, R2, PT ;  /* 0x000000020700720c */ /* 0x000fc40003f26270 */
[----:B------:R-:W-:Y:S02]  /*3a00*/  FSEL R149, R149, -INF , P2 ;  /* 0xff80000095957808 */ /* 0x000fe40001000000 */
[----:B------:R-:W-:Y:S02]  /*3a10*/  FSEL R140, R140, -INF , P4 ;  /* 0xff8000008c8c7808 */ /* 0x000fe40002000000 */
[----:B------:R-:W-:Y:S02]  /*3a20*/  FMNMX R9, R137, R4, !PT ;  /* 0x0000000489097209 */ /* 0x000fe40007800000 */
[----:B------:R-:W-:Y:S01]  /*3a30*/  ISETP.GE.AND P2, PT, R8, R5, PT ;  /* 0x000000050800720c */ /* 0x000fe20003f46270 */
[----:B------:R-:W-:Y:S01]  /*3a40*/  VIADD R5, R2, 0xf1 ;  /* 0x000000f102057836 */ /* 0x000fe20000000000 */
[----:B------:R-:W-:Y:S02]  /*3a50*/  FSEL R26, R26, -INF , P1 ;  /* 0xff8000001a1a7808 */ /* 0x000fe40000800000 */
[----:B------:R-:W-:-:S02]  /*3a60*/  ISETP.GT.AND P1, PT, R7, R2, PT ;  /* 0x000000020700720c */ /* 0x000fc40003f24270 */
[----:B------:R-:W-:Y:S02]  /*3a70*/  FSEL R141, R141, -INF , P3 ;  /* 0xff8000008d8d7808 */ /* 0x000fe40001800000 */
[----:B------:R-:W-:Y:S02]  /*3a80*/  FMNMX R4, R140, R9, !PT ;  /* 0x000000098c047209 */ /* 0x000fe40007800000 */
[----:B------:R-:W-:Y:S02]  /*3a90*/  FSEL R27, R27, -INF , P1 ;  /* 0xff8000001b1b7808 */ /* 0x000fe40000800000 */
[----:B------:R-:W-:Y:S02]  /*3aa0*/  ISETP.GE.AND P1, PT, R8, R5, PT ;  /* 0x000000050800720c */ /* 0x000fe40003f26270 */
[----:B------:R-:W-:Y:S02]  /*3ab0*/  FSEL R144, R144, -INF , P2 ;  /* 0xff80000090907808 */ /* 0x000fe40001000000 */
[----:B------:R-:W-:-:S02]  /*3ac0*/  FMNMX R5, R141, R4, !PT ;  /* 0x000000048d057209 */ /* 0x000fc40007800000 */
[----:B------:R-:W-:Y:S02]  /*3ad0*/  FSEL R145, R145, -INF , P1 ;  /* 0xff80000091917808 */ /* 0x000fe40000800000 */
[----:B------:R-:W-:Y:S02]  /*3ae0*/  FMNMX R4, R144, R5, !PT ;  /* 0x0000000590047209 */ /* 0x000fe40007800000 */
[----:B------:R-:W-:Y:S02]  /*3af0*/  FSEL R142, R142, -INF , P6 ;  /* 0xff8000008e8e7808 */ /* 0x000fe40003000000 */
[----:B------:R-:W-:Y:S02]  /*3b00*/  FMNMX R5, R145, R4, !PT ;  /* 0x0000000491057209 */ /* 0x000fe40007800000 */
[----:B------:R-:W-:Y:S02]  /*3b10*/  FSEL R143, R143, -INF , P5 ;  /* 0xff8000008f8f7808 */ /* 0x000fe40002800000 */
[----:B------:R-:W-:-:S02]  /*3b20*/  FMNMX R4, R148, R5, !PT ;  /* 0x0000000594047209 */ /* 0x000fc40007800000 */
[----:B------:R-:W-:Y:S02]  /*3b30*/  FSEL R146, R146, -INF , P4 ;  /* 0xff80000092927808 */ /* 0x000fe40002000000 */
[----:B------:R-:W-:Y:S02]  /*3b40*/  FMNMX R4, R149, R4, !PT ;  /* 0x0000000495047209 */ /* 0x000fe40007800000 */
[----:B------:R-:W-:Y:S02]  /*3b50*/  FSEL R147, R147, -INF , P3 ;  /* 0xff80000093937808 */ /* 0x000fe40001800000 */
[----:B------:R-:W-:Y:S01]  /*3b60*/  FSEL R150, R150, -INF , P2 ;  /* 0xff80000096967808 */ /* 0x000fe20001000000 */
[----:B------:R-:W1:Y:S01]  /*3b70*/  SHFL.BFLY PT, R5, R4, 0x1, 0x1f ;  /* 0x0c201f0004057f89 */ /* 0x000e6200000e0000 */
[----:B------:R-:W-:Y:S02]  /*3b80*/  FSEL R151, R151, -INF , P1 ;  /* 0xff80000097977808 */ /* 0x000fe40000800000 */
[----:B-1----:R-:W-:-:S05]  /*3b90*/  FMNMX R6, R4, R5, !PT ;  /* 0x0000000504067209 */ /* 0x002fca0007800000 */
[----:B------:R-:W1:Y:S02]  /*3ba0*/  SHFL.BFLY PT, R189, R6, 0x2, 0x1f ;  /* 0x0c401f0006bd7f89 */ /* 0x000e6400000e0000 */
[----:B-1----:R-:W-:-:S04]  /*3bb0*/  FMNMX R189, R6, R189, !PT ;  /* 0x000000bd06bd7209 */ /* 0x002fc80007800000 */
[----:B------:R-:W-:-:S04]  /*3bc0*/  FSETP.NEU.AND P0, PT, R189, -INF , PT ;  /* 0xff800000bd00780b */ /* 0x000fc80003f0d000 */
[----:B------:R-:W-:Y:S02]  /*3bd0*/  FSEL R5, R189, RZ, P0 ;  /* 0x000000ffbd057208 */ /* 0x000fe40000000000 */
[----:B------:R-:W-:Y:S02]  /*3be0*/  ISETP.NE.AND P0, PT, R3, RZ, PT ;  /* 0x000000ff0300720c */ /* 0x000fe40003f05270 */
[----:B------:R-:W-:Y:S01]  /*3bf0*/  MOV R3, UR4 ;  /* 0x0000000400037c02 */ /* 0x000fe20008000f00 */
[----:B------:R-:W-:-:S03]  /*3c00*/  ULDC UR4, c[0x0][0x604] ;  /* 0x0001810000047ab9 */ /* 0x000fc60000000800 */
[----:B------:R1:W-:Y:S02]  /*3c10*/  SYNCS.ARRIVE.TRANS64.A1T0 RZ, [R3+UR48], RZ ;  /* 0x000000ff03ff79a7 */ /* 0x0003e40008100030 */
[----:B-1----:R-:W-:Y:S01]  /*3c20*/  FMUL R3, R5, UR4 ;  /* 0x0000000405037c20 */ /* 0x002fe20008400000 */
[----:B------:R-:W-:Y:S01]  /*3c30*/  FMNMX R5, R26, R27, !PT ;  /* 0x0000001b1a057209 */ /* 0x000fe20007800000 */
[----:B------:R-:W-:-:S03]  /*3c40*/  ULDC UR4, c[0x0][0x604] ;  /* 0x0001810000047ab9 */ /* 0x000fc60000000800 */
[----:B------:R-:W-:-:S04]  /*3c50*/  FMNMX R4, R30, R5, !PT ;  /* 0x000000051e047209 */ /* 0x000fc80007800000 */
        /* <DEDUP_REMOVED lines=60> */
[----:B------:R-:W-:-:S05]  /*4020*/  FMNMX R4, R151, R4, !PT ;  /* 0x0000000497047209 */ /* 0x000fca0007800000 */
[----:B------:R-:W1:Y:S02]  /*4030*/  SHFL.BFLY PT, R5, R4, 0x1, 0x1f ;  /* 0x0c201f0004057f89 */ /* 0x000e6400000e0000 */
[----:B-1----:R-:W-:-:S05]  /*4040*/  FMNMX R6, R4, R5, !PT ;  /* 0x0000000504067209 */ /* 0x002fca0007800000 */
[----:B------:R-:W1:Y:S02]  /*4050*/  SHFL.BFLY PT, R5, R6, 0x2, 0x1f ;  /* 0x0c401f0006057f89 */ /* 0x000e6400000e0000 */
[----:B-1----:R-:W-:-:S04]  /*4060*/  FMNMX R96, R6, R5, !PT ;  /* 0x0000000506607209 */ /* 0x002fc80007800000 */
[----:B------:R-:W-:-:S04]  /*4070*/  FSETP.NEU.AND P1, PT, R96, -INF , PT ;  /* 0xff8000006000780b */ /* 0x000fc80003f2d000 */
[----:B------:R-:W-:-:S05]  /*4080*/  FSEL R5, R96, RZ, P1 ;  /* 0x000000ff60057208 */ /* 0x000fca0000800000 */
[----:B------:R-:W-:Y:S01]  /*4090*/  FMUL R5, R5, UR4 ;  /* 0x0000000405057c20 */ /* 0x000fe20008400000 */
[----:B------:R-:W-:Y:S02]  /*40a0*/  ULDC UR4, c[0x0][0x604] ;  /* 0x0001810000047ab9 */ /* 0x000fe40000000800 */
[--C-:B------:R-:W-:Y:S01]  /*40b0*/  FFMA R24, R24, UR4, -R3.reuse ;  /* 0x0000000418187c23 */ /* 0x100fe20008000803 */
[----:B------:R-:W-:Y:S02]  /*40c0*/  ULDC UR4, c[0x0][0x604] ;  /* 0x0001810000047ab9 */ /* 0x000fe40000000800 */
[--C-:B------:R-:W-:Y:S01]  /*40d0*/  FFMA R25, R25, UR4, -R3.reuse ;  /* 0x0000000419197c23 */ /* 0x100fe20008000803 */
[----:B------:R-:W-:Y:S02]  /*40e0*/  ULDC UR4, c[0x0][0x604] ;  /* 0x0001810000047ab9 */ /* 0x000fe40000000800 */
[----:B------:R-:W-:Y:S01]  /*40f0*/  FFMA R28, R28, UR4, -R3 ;  /* 0x000000041c1c7c23 */ /* 0x000fe20008000803 */
[----:B------:R-:W-:-:S02]  /*4100*/  ULDC UR4, c[0x0][0x604] ;  /* 0x0001810000047ab9 */ /* 0x000fc40000000800 */
[--C-:B------:R-:W-:Y:S01]  /*4110*/  FFMA R29, R29, UR4, -R3.reuse ;  /* 0x000000041d1d7c23 */ /* 0x100fe20008000803 */
        /* <DEDUP_REMOVED lines=119> */
[----:B------:R-:W-:Y:S01]  /*4890*/  FFMA R3, R149, UR4, -R3 ;  /* 0x0000000495037c23 */ /* 0x000fe20008000803 */
[----:B------:R-:W-:Y:S02]  /*48a0*/  ULDC UR4, c[0x0][0x604] ;  /* 0x0001810000047ab9 */ /* 0x000fe40000000800 */
[--C-:B------:R-:W-:Y:S01]  /*48b0*/  FFMA R152, R26, UR4, -R5.reuse ;  /* 0x000000041a987c23 */ /* 0x100fe20008000805 */
[----:B------:R-:W-:Y:S02]  /*48c0*/  ULDC UR4, c[0x0][0x604] ;  /* 0x0001810000047ab9 */ /* 0x000fe40000000800 */
[--C-:B------:R-:W-:Y:S01]  /*48d0*/  FFMA R153, R27, UR4, -R5.reuse ;  /* 0x000000041b997c23 */ /* 0x100fe20008000805 */
[----:B------:R-:W-:Y:S01]  /*48e0*/  ULDC UR4, c[0x0][0x604] ;  /* 0x0001810000047ab9 */ /* 0x000fe20000000800 */
[----:B------:R-:W-:Y:S01]  /*48f0*/  FSETP.GEU.AND P2, PT, R152, -126, PT ;  /* 0xc2fc00009800780b */ /* 0x000fe20003f4e000 */
        /* <DEDUP_REMOVED lines=14> */
[----:B------:R-:W-:Y:S01]  /*49e0*/  @!P2 FMUL R152, R152, 0.5 ;  /* 0x3f0000009898a820 */ /* 0x000fe20000400000 */
[--C-:B------:R-:W-:Y:S01]  /*49f0*/  FFMA R39, R39, UR4, -R5.reuse ;  /* 0x0000000427277c23 */ /* 0x100fe20008000805 */
[----:B------:R-:W-:Y:S01]  /*4a00*/  ULDC UR4, c[0x0][0x604] ;  /* 0x0001810000047ab9 */ /* 0x000fe20000000800 */
[----:B------:R-:W-:Y:S01]  /*4a10*/  FSETP.GEU.AND P4, PT, R35, -126, PT ;  /* 0xc2fc00002300780b */ /* 0x000fe20003f8e000 */
[--C-:B------:R-:W-:Y:S01]  /*4a20*/  FFMA R42, R42, UR4, -R5.reuse ;  /* 0x000000042a2a7c23 */ /* 0x100fe20008000805 */
[----:B------:R-:W-:Y:S01]  /*4a30*/  ULDC UR4, c[0x0][0x604] ;  /* 0x0001810000047ab9 */ /* 0x000fe20000000800 */
[----:B------:R-:W1:Y:S01]  /*4a40*/  MUFU.EX2 R152, R152 ;  /* 0x0000009800987308 */ /* 0x000e620000000800 */
[--C-:B------:R-:W-:Y:S01]  /*4a50*/  FFMA R43, R43, UR4, -R5.reuse ;  /* 0x000000042b2b7c23 */ /* 0x100fe20008000805 */
[----:B------:R-:W-:Y:S01]  /*4a60*/  ULDC UR4, c[0x0][0x604] ;  /* 0x0001810000047ab9 */ /* 0x000fe20000000800 */
[----:B------:R-:W-:Y:S01]  /*4a70*/  @!P5 FMUL R149, R149, 0.5 ;  /* 0x3f0000009595d820 */ /* 0x000fe20000400000 */
        /* <DEDUP_REMOVED lines=14> */
[----:B-1----:R-:W-:Y:S01]  /*4b60*/  @!P2 FMUL R152, R152, R152 ;  /* 0x000000989898a220 */ /* 0x002fe20000400000 */
[--C-:B------:R-:W-:Y:S01]  /*4b70*/  FFMA R55, R55, UR4, -R5.reuse ;  /* 0x0000000437377c23 */ /* 0x100fe20008000805 */
[----:B------:R-:W-:Y:S01]  /*4b80*/  ULDC UR4, c[0x0][0x604] ;  /* 0x0001810000047ab9 */ /* 0x000fe20000000800 */
[----:B------:R-:W-:Y:S01]  /*4b90*/  FSETP.GEU.AND P2, PT, R38, -126, PT ;  /* 0xc2fc00002600780b */ /* 0x000fe20003f4e000 */
[--C-:B------:R-:W-:Y:S01]  /*4ba0*/  FFMA R58, R58, UR4, -R5.reuse ;  /* 0x000000043a3a7c23 */ /* 0x100fe20008000805 */
[----:B------:R-:W-:Y:S01]  /*4bb0*/  ULDC UR4, c[0x0][0x604] ;  /* 0x0001810000047ab9 */ /* 0x000fe20000000800 */
[----:B------:R-:W1:Y:S01]  /*4bc0*/  MUFU.EX2 R153, R153 ;  /* 0x0000009900997308 */ /* 0x000e620000000800 */
[----:B------:R-:W-:Y:S01]  /*4bd0*/  FFMA R59, R59, UR4, -R5 ;  /* 0x000000043b3b7c23 */ /* 0x000fe20008000805 */
[----:B------:R-:W-:-:S02]  /*4be0*/  ULDC UR4, c[0x0][0x604] ;  /* 0x0001810000047ab9 */ /* 0x000fc40000000800 */
[--C-:B------:R-:W-:Y:S01]  /*4bf0*/  FFMA R62, R62, UR4, -R5.reuse ;  /* 0x000000043e3e7c23 */ /* 0x100fe20008000805 */
[----:B------:R-:W-:Y:S02]  /*4c00*/  ULDC UR4, c[0x0][0x604] ;  /* 0x0001810000047ab9 */ /* 0x000fe40000000800 */
[--C-:B------:R-:W-:Y:S01]  /*4c10*/  FFMA R63, R63, UR4, -R5.reuse ;  /* 0x000000043f3f7c23 */ /* 0x100fe20008000805 */
[----:B------:R-:W-:Y:S02]  /*4c20*/  ULDC UR4, c[0x0][0x604] ;  /* 0x0001810000047ab9 */ /* 0x000fe40000000800 */
[--C-:B------:R-:W-:Y:S01]  /*4c30*/  FFMA R66, R66, UR4, -R5.reuse ;  /* 0x0000000442427c23 */ /* 0x100fe20008000805 */
[----:B------:R-:W-:Y:S01]  /*4c40*/  ULDC UR4, c[0x0][0x604] ;  /* 0x0001810000047ab9 */ /* 0x000fe20000000800 */
[----:B------:R-:W-:Y:S01]  /*4c50*/  @!P2 FMUL R38, R38, 0.5 ;  /* 0x3f0000002626a820 */ /* 0x000fe20000400000 */
[----:B------:R-:W-:Y:S01]  /*4c60*/  FFMA R67, R67, UR4, -R5 ;  /* 0x0000000443437c23 */ /* 0x000fe20008000805 */
[----:B------:R-:W-:-:S02]  /*4c70*/  ULDC UR4, c[0x0][0x604] ;  /* 0x0001810000047ab9 */ /* 0x000fc40000000800 */
[--C-:B------:R-:W-:Y:S01]  /*4c80*/  FFMA R70, R70, UR4, -R5.reuse ;  /* 0x0000000446467c23 */ /* 0x100fe20008000805 */
[----:B------:R-:W-:Y:S01]  /*4c90*/  ULDC UR4, c[0x0][0x604] ;  /* 0x0001810000047ab9 */ /* 0x000fe20000000800 */
[----:B-1----:R-:W-:Y:S01]  /*4ca0*/  @!P6 FMUL R153, R153, R153 ;  /* 0x000000999999e220 */ /* 0x002fe20000400000 */
[--C-:B------:R-:W-:Y:S01]  /*4cb0*/  FFMA R6, R71, UR4, -R5.reuse ;  /* 0x0000000447067c23 */ /* 0x100fe20008000805 */
[----:B------:R-:W-:Y:S01]  /*4cc0*/  ULDC UR4, c[0x0][0x604] ;  /* 0x0001810000047ab9 */ /* 0x000fe20000000800 */
[----:B------:R-:W-:Y:S01]  /*4cd0*/  FSETP.GEU.AND P6, PT, R39, -126, PT ;  /* 0xc2fc00002700780b */ /* 0x000fe20003fce000 */
        /* <DEDUP_REMOVED lines=15> */
[----:B------:R-:W1:Y:S01]  /*4dd0*/  MUFU.EX2 R83, R39 ;  /* 0x0000002700537308 */ /* 0x000e620000000800 */
[--C-:B------:R-:W-:Y:S01]  /*4de0*/  FFMA R12, R87, UR4, -R5.reuse ;  /* 0x00000004570c7c23 */ /* 0x100fe20008000805 */
[----:B------:R-:W-:Y:S02]  /*4df0*/  ULDC UR4, c[0x0][0x604] ;  /* 0x0001810000047ab9 */ /* 0x000fe40000000800 */
[--C-:B------:R-:W-:Y:S01]  /*4e00*/  FFMA R90, R90, UR4, -R5.reuse ;  /* 0x000000045a5a7c23 */ /* 0x100fe20008000805 */
[----:B------:R-:W-:Y:S02]  /*4e10*/  ULDC UR4, c[0x0][0x604] ;  /* 0x0001810000047ab9 */ /* 0x000fe40000000800 */
[--C-:B------:R-:W-:Y:S01]  /*4e20*/  FFMA R91, R91, UR4, -R5.reuse ;  /* 0x000000045b5b7c23 */ /* 0x100fe20008000805 */
[----:B------:R-:W-:Y:S01]  /*4e30*/  ULDC UR4, c[0x0][0x604] ;  /* 0x0001810000047ab9 */ /* 0x000fe20000000800 */
[----:B------:R-:W2:Y:S01]  /*4e40*/  MUFU.EX2 R87, R149 ;  /* 0x0000009500577308 */ /* 0x000ea20000000800 */
[----:B------:R-:W-:Y:S01]  /*4e50*/  FFMA R94, R94, UR4, -R5 ;  /* 0x000000045e5e7c23 */ /* 0x000fe20008000805 */
[----:B------:R-:W-:-:S02]  /*4e60*/  ULDC UR4, c[0x0][0x604] ;  /* 0x0001810000047ab9 */ /* 0x000fc40000000800 */
[--C-:B------:R-:W-:Y:S01]  /*4e70*/  FFMA R13, R95, UR4, -R5.reuse ;  /* 0x000000045f0d7c23 */ /* 0x100fe20008000805 */
[----:B------:R-:W-:Y:S02]  /*4e80*/  ULDC UR4, c[0x0][0x604] ;  /* 0x0001810000047ab9 */ /* 0x000fe40000000800 */
[--C-:B------:R-:W-:Y:S01]  /*4e90*/  FFMA R14, R98, UR4, -R5.reuse ;  /* 0x00000004620e7c23 */ /* 0x100fe20008000805 */
[----:B------:R-:W-:Y:S01]  /*4ea0*/  ULDC UR4, c[0x0][0x604] ;  /* 0x0001810000047ab9 */ /* 0x000fe20000000800 */
[----:B------:R-:W3:Y:S01]  /*4eb0*/  MUFU.EX2 R149, R34 ;  /* 0x0000002200957308 */ /* 0x000ee20000000800 */
        /* <DEDUP_REMOVED lines=8> */
[----:B--2---:R-:W-:Y:S01]  /*4f40*/  @!P5 FMUL R87, R87, R87 ;  /* 0x000000575757d220 */ /* 0x004fe20000400000 */
[--C-:B------:R-:W-:Y:S01]  /*4f50*/  FFMA R16, R106, UR4, -R5.reuse ;  /* 0x000000046a107c23 */ /* 0x100fe20008000805 */
[----:B------:R-:W-:Y:S01]  /*4f60*/  ULDC UR4, c[0x0][0x604] ;  /* 0x0001810000047ab9 */ /* 0x000fe20000000800 */
[----:B------:R-:W-:Y:S01]  /*4f70*/  FSETP.GEU.AND P5, PT, R42, -126, PT ;  /* 0xc2fc00002a00780b */ /* 0x000fe20003fae000 */
[----:B------:R-:W-:Y:S01]  /*4f80*/  FFMA R107, R107, UR4, -R5 ;  /* 0x000000046b6b7c23 */ /* 0x000fe20008000805 */
[----:B------:R-:W-:-:S02]  /*4f90*/  ULDC UR4, c[0x0][0x604] ;  /* 0x0001810000047ab9 */ /* 0x000fc40000000800 */
[--C-:B------:R-:W-:Y:S01]  /*4fa0*/  FFMA R110, R110, UR4, -R5.reuse ;  /* 0x000000046e6e7c23 */ /* 0x100fe20008000805 */
[----:B------:R-:W-:Y:S01]  /*4fb0*/  ULDC UR4, c[0x0][0x604] ;  /* 0x0001810000047ab9 */ /* 0x000fe20000000800 */
[----:B---3--:R-:W-:Y:S01]  /*4fc0*/  @!P3 FMUL R149, R149, R149 ;  /* 0x000000959595b220 */ /* 0x008fe20000400000 */
        /* <DEDUP_REMOVED lines=8> */
[----:B------:R-:W-:Y:S01]  /*5050*/  @!P5 FMUL R42, R42, 0.5 ;  /* 0x3f0000002a2ad820 */ /* 0x000fe20000400000 */
[----:B------:R-:W-:Y:S01]  /*5060*/  FFMA R19, R118, UR4, -R5 ;  /* 0x0000000476137c23 */ /* 0x000fe20008000805 */
[----:B------:R-:W-:-:S02]  /*5070*/  ULDC UR4, c[0x0][0x604] ;  /* 0x0001810000047ab9 */ /* 0x000fc40000000800 */
[--C-:B------:R-:W-:Y:S01]  /*5080*/  FFMA R26, R119, UR4, -R5.reuse ;  /* 0x00000004771a7c23 */ /* 0x100fe20008000805 */
[----:B------:R-:W-:Y:S02]  /*5090*/  ULDC UR4, c[0x0][0x604] ;  /* 0x0001810000047ab9 */ /* 0x000fe40000000800 */
[--C-:B------:R-:W-:Y:S01]  /*50a0*/  FFMA R21, R122, UR4, -R5.reuse ;  /* 0x000000047a157c23 */ /* 0x100fe20008000805 */
[----:B------:R-:W-:Y:S01]  /*50b0*/  ULDC UR4, c[0x0][0x604] ;  /* 0x0001810000047ab9 */ /* 0x000fe20000000800 */
[----:B------:R-:W-:Y:S01]  /*50c0*/  @!P3 FMUL R46, R46, 0.5 ;  /* 0x3f0000002e2eb820 */ /* 0x000fe20000400000 */
[--C-:B------:R-:W-:Y:S01]  /*50d0*/  FFMA R22, R123, UR4, -R5.reuse ;  /* 0x000000047b167c23 */ /* 0x100fe20008000805 */
[----:B------:R-:W-:Y:S02]  /*50e0*/  ULDC UR4, c[0x0][0x604] ;  /* 0x0001810000047ab9 */ /* 0x000fe40000000800 */
        /* <DEDUP_REMOVED lines=27> */
[----:B------:R-:W-:Y:S01]  /*52a0*/  ULDC UR4, c[0x0][0x604] ;  /* 0x0001810000047ab9 */ /* 0x000fe20000000800 */
[----:B------:R-:W2:Y:S01]  /*52b0*/  MUFU.EX2 R147, R38 ;  /* 0x0000002600937308 */ /* 0x000ea20000000800 */
[--C-:B------:R-:W-:Y:S01]  /*52c0*/  FFMA R161, R150, UR4, -R5.reuse ;  /* 0x0000000496a17c23 */ /* 0x100fe20008000805 */
[----:B------:R-:W-:Y:S01]  /*52d0*/  ULDC UR4, c[0x0][0x604] ;  /* 0x0001810000047ab9 */ /* 0x000fe20000000800 */
[----:B------:R-:W-:Y:S01]  /*52e0*/  @!P3 FMUL R58, R58, 0.5 ;  /* 0x3f0000003a3ab820 */ /* 0x000fe20000400000 */
[----:B------:R-:W-:-:S04]  /*52f0*/  FFMA R162, R151, UR4, -R5 ;  /* 0x0000000497a27c23 */ /* 0x000fc80008000805 */
[----:B------:R-:W3:Y:S01]  /*5300*/  MUFU.EX2 R150, R35 ;  /* 0x0000002300967308 */ /* 0x000ee20000000800 */
[----:B-1----:R-:W-:Y:S01]  /*5310*/  @!P6 FMUL R138, R138, R138 ;  /* 0x0000008a8a8ae220 */ /* 0x002fe20000400000 */
[----:B------:R-:W-:-:S06]  /*5320*/  FSETP.GEU.AND P6, PT, R63, -126, PT ;  /* 0xc2fc00003f00780b */ /* 0x000fcc0003fce000 */
[----:B------:R-:W1:Y:S01]  /*5330*/  MUFU.EX2 R151, R0 ;  /* 0x0000000000977308 */ /* 0x000e620000000800 */
[----:B--2---:R-:W-:Y:S01]  /*5340*/  @!P2 FMUL R147, R147, R147 ;  /* 0x000000939393a220 */ /* 0x004fe20000400000 */
[----:B------:R-:W-:-:S05]  /*5350*/  FSETP.GEU.AND P2, PT, R50, -126, PT ;  /* 0xc2fc00003200780b */ /* 0x000fca0003f4e000 */
[----:B------:R-:W-:Y:S01]  /*5360*/  @!P6 FMUL R63, R63, 0.5 ;  /* 0x3f0000003f3fe820 */ /* 0x000fe20000400000 */
[----:B------:R-:W2:Y:S01]  /*5370*/  MUFU.EX2 R143, R42 ;  /* 0x0000002a008f7308 */ /* 0x000ea20000000800 */
[----:B---3--:R-:W-:Y:S01]  /*5380*/  @!P4 FMUL R150, R150, R150 ;  /* 0x000000969696c220 */ /* 0x008fe20000400000 */
[----:B------:R-:W-:-:S05]  /*5390*/  FSETP.GEU.AND P4, PT, R47, -126, PT ;  /* 0xc2fc00002f00780b */ /* 0x000fca0003f8e000 */
[----:B------:R-:W-:Y:S01]  /*53a0*/  @!P2 FMUL R50, R50, 0.5 ;  /* 0x3f0000003232a820 */ /* 0x000fe20000400000 */
[----:B------:R-:W3:Y:S01]  /*53b0*/  MUFU.EX2 R134, R58 ;  /* 0x0000003a00867308 */ /* 0x000ee20000000800 */
[----:B-1----:R-:W-:Y:S01]  /*53c0*/  @!P1 FMUL R151, R151, R151 ;  /* 0x0000009797979220 */ /* 0x002fe20000400000 */
[----:B------:R-:W-:-:S05]  /*53d0*/  FSETP.GEU.AND P1, PT, R43, -126, PT ;  /* 0xc2fc00002b00780b */ /* 0x000fca0003f2e000 */
[----:B------:R-:W-:Y:S01]  /*53e0*/  @!P4 FMUL R47, R47, 0.5 ;  /* 0x3f0000002f2fc820 */ /* 0x000fe20000400000 */
        /* <DEDUP_REMOVED lines=176> */
[----:B------:R3:W4:Y:S01]  /*5ef0*/  MUFU.EX2 R11, R156 ;  /* 0x0000009c000b7308 */ /* 0x0007220000000800 */
[----:B-1----:R-:W-:Y:S01]  /*5f00*/  @!P2 FMUL R5, R5, R5 ;  /* 0x000000050505a220 */ /* 0x002fe20000400000 */
[----:B------:R-:W-:-:S05]  /*5f10*/  FSETP.GEU.AND P2, PT, R28, -126, PT ;  /* 0xc2fc00001c00780b */ /* 0x000fca0003f4e000 */
[----:B------:R-:W-:Y:S01]  /*5f20*/  @!P3 FMUL R157, R157, 0.5 ;  /* 0x3f0000009d9db820 */ /* 0x000fe20000400000 */
[----:B------:R1:W5:Y:S01]  /*5f30*/  MUFU.EX2 R31, R158 ;  /* 0x0000009e001f7308 */ /* 0x0003620000000800 */
[----:B--2---:R-:W-:Y:S01]  /*5f40*/  @!P5 FMUL R13, R13, R13 ;  /* 0x0000000d0d0dd220 */ /* 0x004fe20000400000 */
[----:B------:R-:W-:Y:S01]  /*5f50*/  FSETP.GEU.AND P5, PT, R161, -126, PT ;  /* 0xc2fc0000a100780b */ /* 0x000fe20003fae000 */
[----:B---3--:R-:W-:-:S04]  /*5f60*/  FADD R156, R115, R5 ;  /* 0x00000005739c7221 */ /* 0x008fc80000000000 */
[----:B------:R-:W-:Y:S01]  /*5f70*/  @!P2 FMUL R28, R28, 0.5 ;  /* 0x3f0000001c1ca820 */ /* 0x000fe20000400000 */
[----:B------:R-:W2:Y:S01]  /*5f80*/  MUFU.EX2 R10, R157 ;  /* 0x0000009d000a7308 */ /* 0x000ea20000000800 */
[----:B----4-:R-:W-:Y:S01]  /*5f90*/  @!P1 FMUL R11, R11, R11 ;  /* 0x0000000b0b0b9220 */ /* 0x010fe20000400000 */
[----:B------:R-:W-:Y:S01]  /*5fa0*/  FSETP.GEU.AND P1, PT, R162, -126, PT ;  /* 0xc2fc0000a200780b */ /* 0x000fe20003f2e000 */
[C---:B-1----:R-:W-:Y:S01]  /*5fb0*/  FADD R158, R83.reuse, R54 ;  /* 0x00000036539e7221 */ /* 0x042fe20000000000 */
[----:B------:R-:W-:-:S03]  /*5fc0*/  F2FP.BF16.F32.PACK_AB R83, R83, R147 ;  /* 0x000000935353723e */ /* 0x000fc600000010ff */
[----:B------:R-:W-:Y:S01]  /*5fd0*/  @!P5 FMUL R161, R161, 0.5 ;  /* 0x3f000000a1a1d820 */ /* 0x000fe20000400000 */
[----:B------:R-:W1:Y:S01]  /*5fe0*/  MUFU.EX2 R86, R28 ;  /* 0x0000001c00567308 */ /* 0x000e620000000800 */
[----:B-----5:R-:W-:Y:S01]  /*5ff0*/  @!P4 FMUL R31, R31, R31 ;  /* 0x0000001f1f1fc220 */ /* 0x020fe20000400000 */
[----:B------:R-:W-:-:S05]  /*6000*/  FSETP.GEU.AND P4, PT, R25, -126, PT ;  /* 0xc2fc00001900780b */ /* 0x000fca0003f8e000 */
[----:B------:R-:W-:Y:S01]  /*6010*/  @!P1 FMUL R162, R162, 0.5 ;  /* 0x3f000000a2a29820 */ /* 0x000fe20000400000 */
[----:B------:R-:W3:Y:S01]  /*6020*/  MUFU.EX2 R0, R161 ;  /* 0x000000a100007308 */ /* 0x000ee20000000800 */
[----:B--2---:R-:W-:Y:S01]  /*6030*/  @!P3 FMUL R10, R10, R10 ;  /* 0x0000000a0a0ab220 */ /* 0x004fe20000400000 */
[----:B------:R-:W-:-:S05]  /*6040*/  FSETP.GEU.AND P3, PT, R24, -126, PT ;  /* 0xc2fc00001800780b */ /* 0x000fca0003f6e000 */
[----:B------:R-:W-:Y:S01]  /*6050*/  @!P4 FMUL R25, R25, 0.5 ;  /* 0x3f0000001919c820 */ /* 0x000fe20000400000 */
[----:B------:R-:W2:Y:S01]  /*6060*/  MUFU.EX2 R27, R162 ;  /* 0x000000a2001b7308 */ /* 0x000ea20000000800 */
[----:B-1----:R-:W-:Y:S01]  /*6070*/  @!P2 FMUL R86, R86, R86 ;  /* 0x000000565656a220 */ /* 0x002fe20000400000 */
[----:B------:R-:W-:-:S05]  /*6080*/  FSETP.GEU.AND P2, PT, R40, -126, PT ;  /* 0xc2fc00002800780b */ /* 0x000fca0003f4e000 */
[----:B------:R-:W-:Y:S01]  /*6090*/  @!P3 FMUL R24, R24, 0.5 ;  /* 0x3f0000001818b820 */ /* 0x000fe20000400000 */
[----:B------:R1:W4:Y:S01]  /*60a0*/  MUFU.EX2 R9, R25 ;  /* 0x0000001900097308 */ /* 0x0003220000000800 */
[----:B---3--:R-:W-:Y:S01]  /*60b0*/  @!P5 FMUL R0, R0, R0 ;  /* 0x000000000000d220 */ /* 0x008fe20000400000 */
[----:B------:R-:W-:-:S05]  /*60c0*/  FSETP.GEU.AND P5, PT, R32, -126, PT ;  /* 0xc2fc00002000780b */ /* 0x000fca0003fae000 */
[----:B------:R-:W-:Y:S01]  /*60d0*/  @!P2 FMUL R40, R40, 0.5 ;  /* 0x3f0000002828a820 */ /* 0x000fe20000400000 */
[----:B------:R-:W3:Y:S01]  /*60e0*/  MUFU.EX2 R22, R22 ;  /* 0x0000001600167308 */ /* 0x000ee20000000800 */
[----:B--2---:R-:W-:Y:S01]  /*60f0*/  @!P1 FMUL R27, R27, R27 ;  /* 0x0000001b1b1b9220 */ /* 0x004fe20000400000 */
[----:B------:R-:W-:Y:S01]  /*6100*/  FSETP.GEU.AND P1, PT, R33, -126, PT ;  /* 0xc2fc00002100780b */ /* 0x000fe20003f2e000 */
[----:B-1----:R-:W-:-:S04]  /*6110*/  FADD R25, R152, R103 ;  /* 0x0000006798197221 */ /* 0x002fc80000000000 */
[----:B------:R-:W-:Y:S01]  /*6120*/  @!P5 FMUL R32, R32, 0.5 ;  /* 0x3f0000002020d820 */ /* 0x000fe20000400000 */
[----:B------:R-:W1:Y:S01]  /*6130*/  MUFU.EX2 R24, R24 ;  /* 0x0000001800187308 */ /* 0x000e620000000800 */
[----:B----4-:R-:W-:Y:S01]  /*6140*/  @!P4 FMUL R9, R9, R9 ;  /* 0x000000090909c220 */ /* 0x010fe20000400000 */
        /* <DEDUP_REMOVED lines=10> */
[----:B------:R1:W4:Y:S01]  /*61f0*/  MUFU.EX2 R15, R33 ;  /* 0x00000021000f7308 */ /* 0x0003220000000800 */
[----:B--2---:R-:W-:Y:S01]  /*6200*/  @!P2 FMUL R40, R40, R40 ;  /* 0x000000282828a220 */ /* 0x004fe20000400000 */
[----:B------:R-:W-:-:S05]  /*6210*/  FSETP.GEU.AND P2, PT, R52, -126, PT ;  /* 0xc2fc00003400780b */ /* 0x000fca0003f4e000 */
[----:B------:R-:W-:Y:S01]  /*6220*/  @!P3 FMUL R36, R36, 0.5 ;  /* 0x3f0000002424b820 */ /* 0x000fe20000400000 */
[----:B------:R2:W5:Y:S01]  /*6230*/  MUFU.EX2 R18, R37 ;  /* 0x0000002500127308 */ /* 0x0005620000000800 */
[----:B---3--:R-:W-:Y:S01]  /*6240*/  @!P5 FMUL R32, R32, R32 ;  /* 0x000000202020d220 */ /* 0x008fe20000400000 */
[----:B------:R-:W-:Y:S01]  /*6250*/  FSETP.GEU.AND P5, PT, R44, -126, PT ;  /* 0xc2fc00002c00780b */ /* 0x000fe20003fae000 */
[----:B-1----:R-:W-:-:S04]  /*6260*/  FADD R33, R122, R13 ;  /* 0x0000000d7a217221 */ /* 0x002fc80000000000 */
[----:B------:R-:W-:Y:S01]  /*6270*/  @!P2 FMUL R52, R52, 0.5 ;  /* 0x3f0000003434a820 */ /* 0x000fe20000400000 */
[----:B------:R1:W3:Y:S01]  /*6280*/  MUFU.EX2 R14, R154 ;  /* 0x0000009a000e7308 */ /* 0x0002e20000000800 */
[----:B----4-:R-:W-:Y:S01]  /*6290*/  @!P1 FMUL R15, R15, R15 ;  /* 0x0000000f0f0f9220 */ /* 0x010fe20000400000 */
[----:B------:R-:W-:Y:S01]  /*62a0*/  FSETP.GEU.AND P1, PT, R45, -126, PT ;  /* 0xc2fc00002d00780b */ /* 0x000fe20003f2e000 */
[----:B--2---:R-:W-:Y:S01]  /*62b0*/  FADD R37, R71, R20 ;  /* 0x0000001447257221 */ /* 0x004fe20000000000 */
[----:B------:R-:W-:-:S03]  /*62c0*/  F2FP.BF16.F32.PACK_AB R71, R130, R71 ;  /* 0x000000478247723e */ /* 0x000fc600000010ff */
[----:B------:R-:W-:Y:S01]  /*62d0*/  @!P5 FMUL R44, R44, 0.5 ;  /* 0x3f0000002c2cd820 */ /* 0x000fe20000400000 */
[----:B------:R-:W2:Y:S01]  /*62e0*/  MUFU.EX2 R82, R36 ;  /* 0x0000002400527308 */ /* 0x000ea20000000800 */
[----:B-----5:R-:W-:Y:S01]  /*62f0*/  @!P4 FMUL R18, R18, R18 ;  /* 0x000000121212c220 */ /* 0x020fe20000400000 */
[----:B------:R-:W-:Y:S01]  /*6300*/  FSETP.GEU.AND P4, PT, R49, -126, PT ;  /* 0xc2fc00003100780b */ /* 0x000fe20003f8e000 */
[----:B-1----:R-:W-:-:S04]  /*6310*/  FADD R154, R127, R17 ;  /* 0x000000117f9a7221 */ /* 0x002fc80000000000 */
[----:B------:R-:W-:Y:S01]  /*6320*/  @!P1 FMUL R45, R45, 0.5 ;  /* 0x3f0000002d2d9820 */ /* 0x000fe20000400000 */
[----:B------:R-:W1:Y:S01]  /*6330*/  MUFU.EX2 R74, R52 ;  /* 0x00000034004a7308 */ /* 0x000e620000000800 */
[----:B---3--:R-:W-:Y:S01]  /*6340*/  @!P6 FMUL R14, R14, R14 ;  /* 0x0000000e0e0ee220 */ /* 0x008fe20000400000 */
[----:B------:R-:W-:-:S05]  /*6350*/  FSETP.GEU.AND P6, PT, R160, -126, PT ;  /* 0xc2fc0000a000780b */ /* 0x000fca0003fce000 */
[----:B------:R-:W-:Y:S01]  /*6360*/  @!P4 FMUL R49, R49, 0.5 ;  /* 0x3f0000003131c820 */ /* 0x000fe20000400000 */
[----:B------:R-:W3:Y:S01]  /*6370*/  MUFU.EX2 R78, R44 ;  /* 0x0000002c004e7308 */ /* 0x000ee20000000800 */
[----:B--2---:R-:W-:Y:S01]  /*6380*/  @!P3 FMUL R82, R82, R82 ;  /* 0x000000525252b220 */ /* 0x004fe20000400000 */
[----:B------:R-:W-:-:S05]  /*6390*/  FSETP.GEU.AND P3, PT, R48, -126, PT ;  /* 0xc2fc00003000780b */ /* 0x000fca0003f6e000 */
[----:B------:R-:W-:Y:S01]  /*63a0*/  @!P6 FMUL R160, R160, 0.5 ;  /* 0x3f000000a0a0e820 */ /* 0x000fe20000400000 */
[----:B------:R2:W4:Y:S01]  /*63b0*/  MUFU.EX2 R23, R45 ;  /* 0x0000002d00177308 */ /* 0x0005220000000800 */
[----:B-1----:R-:W-:Y:S01]  /*63c0*/  @!P2 FMUL R74, R74, R74 ;  /* 0x0000004a4a4aa220 */ /* 0x002fe20000400000 */
[----:B------:R-:W-:-:S05]  /*63d0*/  FSETP.GEU.AND P2, PT, R64, -126, PT ;  /* 0xc2fc00004000780b */ /* 0x000fca0003f4e000 */
[----:B------:R-:W-:Y:S01]  /*63e0*/  @!P3 FMUL R48, R48, 0.5 ;  /* 0x3f0000003030b820 */ /* 0x000fe20000400000 */
[----:B------:R1:W5:Y:S01]  /*63f0*/  MUFU.EX2 R28, R49 ;  /* 0x00000031001c7308 */ /* 0x0003620000000800 */
[----:B---3--:R-:W-:Y:S01]  /*6400*/  @!P5 FMUL R78, R78, R78 ;  /* 0x0000004e4e4ed220 */ /* 0x008fe20000400000 */
[----:B------:R-:W-:Y:S01]  /*6410*/  FSETP.GEU.AND P5, PT, R56, -126, PT ;  /* 0xc2fc00003800780b */ /* 0x000fe20003fae000 */
[----:B--2---:R-:W-:-:S04]  /*6420*/  FADD R45, R150, R62 ;  /* 0x0000003e962d7221 */ /* 0x004fc80000000000 */
[----:B------:R-:W-:Y:S01]  /*6430*/  @!P2 FMUL R64, R64, 0.5 ;  /* 0x3f0000004040a820 */ /* 0x000fe20000400000 */
[----:B------:R2:W3:Y:S01]  /*6440*/  MUFU.EX2 R6, R160 ;  /* 0x000000a000067308 */ /* 0x0004e20000000800 */
[----:B----4-:R-:W-:Y:S01]  /*6450*/  @!P1 FMUL R23, R23, R23 ;  /* 0x0000001717179220 */ /* 0x010fe20000400000 */
[----:B------:R-:W-:Y:S01]  /*6460*/  FSETP.GEU.AND P1, PT, R57, -126, PT ;  /* 0xc2fc00003900780b */ /* 0x000fe20003f2e000 */
[----:B-1----:R-:W-:Y:S01]  /*6470*/  FADD R49, R126, R16 ;  /* 0x000000107e317221 */ /* 0x002fe20000000000 */
[----:B------:R-:W-:Y:S01]  /*6480*/  FADD R45, R45, R154 ;  /* 0x0000009a2d2d7221 */ /* 0x000fe20000000000 */
[----:B------:R-:W-:Y:S02]  /*6490*/  FADD R154, R138, R34 ;  /* 0x000000228a9a7221 */ /* 0x000fe40000000000 */
[----:B------:R-:W-:Y:S01]  /*64a0*/  @!P5 FMUL R56, R56, 0.5 ;  /* 0x3f0000003838d820 */ /* 0x000fe20000400000 */
[----:B------:R-:W1:Y:S01]  /*64b0*/  MUFU.EX2 R48, R48 ;  /* 0x0000003000307308 */ /* 0x000e620000000800 */
[----:B-----5:R-:W-:Y:S01]  /*64c0*/  @!P4 FMUL R28, R28, R28 ;  /* 0x0000001c1c1cc220 */ /* 0x020fe20000400000 */
[----:B------:R-:W-:Y:S01]  /*64d0*/  FSETP.GEU.AND P4, PT, R61, -126, PT ;  /* 0xc2fc00003d00780b */ /* 0x000fe20003f8e000 */
[----:B--2---:R-:W-:-:S04]  /*64e0*/  FADD R160, R106, R27 ;  /* 0x0000001b6aa07221 */ /* 0x004fc80000000000 */
        /* <DEDUP_REMOVED lines=22> */
[----:B------:R-:W-:Y:S01]  /*6650*/  FADD R158, R158, R57 ;  /* 0x000000399e9e7221 */ /* 0x000fe20000000000 */
[----:B------:R-:W-:Y:S02]  /*6660*/  F2FP.BF16.F32.PACK_AB R59, R106, R59 ;  /* 0x0000003b6a3b723e */ /* 0x000fe400000010ff */
[----:B------:R-:W-:Y:S01]  /*6670*/  @!P5 FMUL R68, R68, 0.5 ;  /* 0x3f0000004444d820 */ /* 0x000fe20000400000 */
[----:B------:R2:W4:Y:S01]  /*6680*/  MUFU.EX2 R94, R76 ;  /* 0x0000004c005e7308 */ /* 0x0005220000000800 */
[----:B-----5:R-:W-:Y:S01]  /*6690*/  @!P4 FMUL R44, R44, R44 ;  /* 0x0000002c2c2cc220 */ /* 0x020fe20000400000 */
[----:B------:R-:W-:Y:S01]  /*66a0*/  FSETP.GEU.AND P4, PT, R73, -126, PT ;  /* 0xc2fc00004900780b */ /* 0x000fe20003f8e000 */
[----:B-1----:R-:W-:-:S04]  /*66b0*/  FADD R29, R153, R98 ;  /* 0x00000062991d7221 */ /* 0x002fc80000000000 */
[----:B------:R-:W-:Y:S01]  /*66c0*/  @!P1 FMUL R69, R69, 0.5 ;  /* 0x3f00000045459820 */ /* 0x000fe20000400000 */
[----:B------:R-:W1:Y:S01]  /*66d0*/  MUFU.EX2 R70, R60 ;  /* 0x0000003c00467308 */ /* 0x000e620000000800 */
[----:B---3--:R-:W-:Y:S01]  /*66e0*/  @!P6 FMUL R12, R12, R12 ;  /* 0x0000000c0c0ce220 */ /* 0x008fe20000400000 */
[----:B------:R-:W-:Y:S01]  /*66f0*/  FSETP.GEU.AND P6, PT, R41, -126, PT ;  /* 0xc2fc00002900780b */ /* 0x000fe20003fce000 */
[----:B--2---:R-:W-:Y:S01]  /*6700*/  FADD R76, R87, R95 ;  /* 0x0000005f574c7221 */ /* 0x004fe20000000000 */
[----:B------:R-:W-:-:S03]  /*6710*/  F2FP.BF16.F32.PACK_AB R87, R151, R87 ;  /* 0x000000579757723e */ /* 0x000fc600000010ff */
[----:B------:R-:W-:Y:S01]  /*6720*/  @!P4 FMUL R73, R73, 0.5 ;  /* 0x3f0000004949c820 */ /* 0x000fe20000400000 */
[----:B------:R2:W3:Y:S01]  /*6730*/  MUFU.EX2 R66, R68 ;  /* 0x0000004400427308 */ /* 0x0004e20000000800 */
[----:B----4-:R-:W-:Y:S01]  /*6740*/  @!P2 FMUL R94, R94, R94 ;  /* 0x0000005e5e5ea220 */ /* 0x010fe20000400000 */
[----:B------:R-:W-:Y:S01]  /*6750*/  FSETP.GEU.AND P2, PT, R88, -126, PT ;  /* 0xc2fc00005800780b */ /* 0x000fe20003f4e000 */
[----:B------:R-:W-:Y:S01]  /*6760*/  FADD R76, R76, R37 ;  /* 0x000000254c4c7221 */ /* 0x000fe20000000000 */
[----:B------:R-:W-:Y:S01]  /*6770*/  FADD R37, R151, R55 ;  /* 0x0000003797257221 */ /* 0x000fe20000000000 */
[----:B------:R-:W-:Y:S02]  /*6780*/  F2FP.BF16.F32.PACK_AB R55, R55, R95 ;  /* 0x0000005f3737723e */ /* 0x000fe400000010ff */
[----:B------:R-:W-:Y:S01]  /*6790*/  @!P6 FMUL R41, R41, 0.5 ;  /* 0x3f0000002929e820 */ /* 0x000fe20000400000 */
[----:B------:R-:W4:Y:S01]  /*67a0*/  MUFU.EX2 R60, R69 ;  /* 0x00000045003c7308 */ /* 0x000f220000000800 */
[----:B-1----:R-:W-:Y:S01]  /*67b0*/  @!P3 FMUL R70, R70, R70 ;  /* 0x000000464646b220 */ /* 0x002fe20000400000 */
[----:B------:R-:W-:Y:S01]  /*67c0*/  FSETP.GEU.AND P3, PT, R72, -126, PT ;  /* 0xc2fc00004800780b */ /* 0x000fe20003f6e000 */
[----:B--2---:R-:W-:-:S04]  /*67d0*/  FADD R68, R134, R21 ;  /* 0x0000001586447221 */ /* 0x004fc80000000000 */
[----:B------:R-:W-:Y:S01]  /*67e0*/  @!P2 FMUL R88, R88, 0.5 ;  /* 0x3f0000005858a820 */ /* 0x000fe20000400000 */
[----:B------:R-:W1:Y:S01]  /*67f0*/  MUFU.EX2 R91, R73 ;  /* 0x00000049005b7308 */ /* 0x000e620000000800 */
[----:B---3--:R-:W-:Y:S01]  /*6800*/  @!P5 FMUL R66, R66, R66 ;  /* 0x000000424242d220 */ /* 0x008fe20000400000 */
[----:B------:R-:W-:Y:S01]  /*6810*/  FSETP.GEU.AND P5, PT, R80, -126, PT ;  /* 0xc2fc00005000780b */ /* 0x000fe20003fae000 */
[----:B------:R-:W-:Y:S01]  /*6820*/  FADD R25, R25, R68 ;  /* 0x0000004419197221 */ /* 0x000fe20000000000 */
[----:B------:R-:W-:-:S03]  /*6830*/  FADD R68, R143, R50 ;  /* 0x000000328f447221 */ /* 0x000fc60000000000 */
        /* <DEDUP_REMOVED lines=11> */
[----:B--2---:R-:W-:Y:S01]  /*68f0*/  FADD R41, R119, R11 ;  /* 0x0000000b77297221 */ /* 0x004fe20000000000 */
[----:B------:R-:W-:Y:S01]  /*6900*/  FADD R25, R25, R68 ;  /* 0x0000004419197221 */ /* 0x000fe20000000000 */
[----:B------:R-:W-:-:S02]  /*6910*/  F2FP.BF16.F32.PACK_AB R68, R38, R56 ;  /* 0x000000382644723e */ /* 0x000fc400000010ff */
[----:B------:R-:W-:Y:S01]  /*6920*/  @!P1 FMUL R81, R81, 0.5 ;  /* 0x3f00000051519820 */ /* 0x000fe20000400000 */
[----:B------:R1:W2:Y:S01]  /*6930*/  MUFU.EX2 R102, R80 ;  /* 0x0000005000667308 */ /* 0x0002a20000000800 */
[----:B---3--:R-:W-:Y:S01]  /*6940*/  @!P6 FMUL R19, R19, R19 ;  /* 0x000000131313e220 */ /* 0x008fe20000400000 */
[----:B------:R-:W-:-:S05]  /*6950*/  FSETP.GEU.AND P6, PT, R53, -126, PT ;  /* 0xc2fc00003500780b */ /* 0x000fca0003fce000 */
[----:B------:R-:W-:Y:S01]  /*6960*/  @!P4 FMUL R85, R85, 0.5 ;  /* 0x3f0000005555c820 */ /* 0x000fe20000400000 */
[----:B------:R-:W3:Y:S01]  /*6970*/  MUFU.EX2 R107, R81 ;  /* 0x00000051006b7308 */ /* 0x000ee20000000800 */
[----:B----4-:R-:W-:Y:S01]  /*6980*/  @!P2 FMUL R88, R88, R88 ;  /* 0x000000585858a220 */ /* 0x010fe20000400000 */
[----:B------:R-:W-:Y:S01]  /*6990*/  FSETP.GEU.AND P2, PT, R100, -126, PT ;  /* 0xc2fc00006400780b */ /* 0x000fe20003f4e000 */
[----:B-1----:R-:W-:Y:S02]  /*69a0*/  FADD R80, R118, R10 ;  /* 0x0000000a76507221 */ /* 0x002fe40000000000 */
[----:B------:R-:W-:Y:S02]  /*69b0*/  FADD R57, R24, R88 ;  /* 0x0000005818397221 */ /* 0x000fe40000000000 */
[----:B------:R-:W-:Y:S01]  /*69c0*/  @!P6 FMUL R53, R53, 0.5 ;  /* 0x3f0000003535e820 */ /* 0x000fe20000400000 */
[----:B------:R-:W1:Y:S01]  /*69d0*/  MUFU.EX2 R114, R85 ;  /* 0x0000005500727308 */ /* 0x000e620000000800 */
[----:B--2---:R-:W-:Y:S01]  /*69e0*/  @!P5 FMUL R102, R102, R102 ;  /* 0x000000666666d220 */ /* 0x004fe20000400000 */
[----:B------:R-:W-:Y:S01]  /*69f0*/  FSETP.GEU.AND P5, PT, R92, -126, PT ;  /* 0xc2fc00005c00780b */ /* 0x000fe20003fae000 */
[----:B------:R-:W-:Y:S01]  /*6a00*/  FADD R33, R33, R80 ;  /* 0x0000005021217221 */ /* 0x000fe20000000000 */
[----:B------:R-:W-:Y:S01]  /*6a10*/  FADD R80, R142, R47 ;  /* 0x0000002f8e507221 */ /* 0x000fe20000000000 */
[----:B------:R-:W-:-:S02]  /*6a20*/  F2FP.BF16.F32.PACK_AB R47, R47, R42 ;  /* 0x0000002a2f2f723e */ /* 0x000fc400000010ff */
[----:B------:R-:W-:Y:S01]  /*6a30*/  @!P2 FMUL R100, R100, 0.5 ;  /* 0x3f0000006464a820 */ /* 0x000fe20000400000 */
[----:B------:R2:W4:Y:S01]  /*6a40*/  MUFU.EX2 R36, R53 ;  /* 0x0000003500247308 */ /* 0x0005220000000800 */
[----:B---3--:R-:W-:Y:S01]  /*6a50*/  @!P1 FMUL R107, R107, R107 ;  /* 0x0000006b6b6b9220 */ /* 0x008fe20000400000 */
[----:B------:R-:W-:Y:S01]  /*6a60*/  FSETP.GEU.AND P1, PT, R93, -126, PT ;  /* 0xc2fc00005d00780b */ /* 0x000fe20003f2e000 */
[----:B------:R-:W-:Y:S01]  /*6a70*/  FADD R33, R76, R33 ;  /* 0x000000214c217221 */ /* 0x000fe20000000000 */
[----:B------:R-:W-:-:S03]  /*6a80*/  F2FP.BF16.F32.PACK_AB R76, R19, R40 ;  /* 0x00000028134c723e */ /* 0x000fc600000010ff */
[----:B------:R-:W-:Y:S01]  /*6a90*/  @!P5 FMUL R92, R92, 0.5 ;  /* 0x3f0000005c5cd820 */ /* 0x000fe20000400000 */
[----:B------:R-:W3:Y:S01]  /*6aa0*/  MUFU.EX2 R100, R100 ;  /* 0x0000006400647308 */ /* 0x000ee20000000800 */
[----:B-1----:R-:W-:Y:S01]  /*6ab0*/  @!P4 FMUL R114, R114, R114 ;  /* 0x000000727272c220 */ /* 0x002fe20000400000 */
[----:B------:R-:W-:Y:S01]  /*6ac0*/  FSETP.GEU.AND P4, PT, R97, -126, PT ;  /* 0xc2fc00006100780b */ /* 0x000fe20003f8e000 */
[----:B--2---:R-:W-:-:S04]  /*6ad0*/  FADD R53, R111, R6 ;  /* 0x000000066f357221 */ /* 0x004fc80000000000 */
[----:B------:R-:W-:Y:S01]  /*6ae0*/  @!P1 FMUL R93, R93, 0.5 ;  /* 0x3f0000005d5d9820 */ /* 0x000fe20000400000 */
[----:B------:R-:W1:Y:S01]  /*6af0*/  MUFU.EX2 R92, R92 ;  /* 0x0000005c005c7308 */ /* 0x000e620000000800 */
[----:B----4-:R-:W-:Y:S01]  /*6b00*/  @!P6 FMUL R36, R36, R36 ;  /* 0x000000242424e220 */ /* 0x010fe20000400000 */
[----:B------:R-:W-:Y:S01]  /*6b10*/  FSETP.GEU.AND P6, PT, R65, -126, PT ;  /* 0xc2fc00004100780b */ /* 0x000fe20003fce000 */
[----:B------:R-:W-:Y:S01]  /*6b20*/  FADD R154, R154, R53 ;  /* 0x000000359a9a7221 */ /* 0x000fe20000000000 */
[C---:B------:R-:W-:Y:S01]  /*6b30*/  FADD R53, R75.reuse, R26 ;  /* 0x0000001a4b357221 */ /* 0x040fe20000000000 */
[----:B------:R-:W-:Y:S02]  /*6b40*/  F2FP.BF16.F32.PACK_AB R75, R75, R135 ;  /* 0x000000874b4b723e */ /* 0x000fe400000010ff */
[----:B------:R-:W-:Y:S01]  /*6b50*/  @!P4 FMUL R97, R97, 0.5 ;  /* 0x3f0000006161c820 */ /* 0x000fe20000400000 */
[----:B------:R-:W2:Y:S01]  /*6b60*/  MUFU.EX2 R93, R93 ;  /* 0x0000005d005d7308 */ /* 0x000ea20000000800 */
[----:B---3--:R-:W-:Y:S01]  /*6b70*/  @!P2 FMUL R100, R100, R100 ;  /* 0x000000646464a220 */ /* 0x008fe20000400000 */
[----:B------:R-:W-:Y:S01]  /*6b80*/  FSETP.GEU.AND P2, PT, R112, -126, PT ;  /* 0xc2fc00007000780b */ /* 0x000fe20003f4e000 */
[----:B------:R-:W-:Y:S01]  /*6b90*/  FADD R53, R53, R160 ;  /* 0x000000a035357221 */ /* 0x000fe20000000000 */
[----:B------:R-:W-:Y:S01]  /*6ba0*/  FADD R154, R45, R154 ;  /* 0x0000009a2d9a7221 */ /* 0x000fe20000000000 */
[----:B------:R-:W-:-:S02]  /*6bb0*/  F2FP.BF16.F32.PACK_AB R45, R46, R50 ;  /* 0x000000322e2d723e */ /* 0x000fc400000010ff */
[----:B------:R-:W-:Y:S01]  /*6bc0*/  @!P6 FMUL R65, R65, 0.5 ;  /* 0x3f0000004141e820 */ /* 0x000fe20000400000 */
[----:B------:R-:W3:Y:S01]  /*6bd0*/  MUFU.EX2 R97, R97 ;  /* 0x0000006100617308 */ /* 0x000ee20000000800 */
[----:B-1----:R-:W-:Y:S01]  /*6be0*/  @!P5 FMUL R92, R92, R92 ;  /* 0x0000005c5c5cd220 */ /* 0x002fe20000400000 */
[----:B------:R-:W-:Y:S01]  /*6bf0*/  FSETP.GEU.AND P5, PT, R104, -126, PT ;  /* 0xc2fc00006800780b */ /* 0x000fe20003fae000 */
[----:B------:R-:W-:Y:S01]  /*6c00*/  FADD R158, R158, R53 ;  /* 0x000000359e9e7221 */ /* 0x000fe20000000000 */
[----:B------:R-:W-:-:S03]  /*6c10*/  F2FP.BF16.F32.PACK_AB R53, R98, R103 ;  /* 0x000000676235723e */ /* 0x000fc600000010ff */
[----:B------:R-:W-:Y:S01]  /*6c20*/  @!P2 FMUL R112, R112, 0.5 ;  /* 0x3f0000007070a820 */ /* 0x000fe20000400000 */
[----:B------:R1:W4:Y:S01]  /*6c30*/  MUFU.EX2 R52, R65 ;  /* 0x0000004100347308 */ /* 0x0003220000000800 */
[----:B--2---:R-:W-:Y:S01]  /*6c40*/  @!P1 FMUL R93, R93, R93 ;  /* 0x0000005d5d5d9220 */ /* 0x004fe20000400000 */
[----:B------:R-:W-:-:S05]  /*6c50*/  FSETP.GEU.AND P1, PT, R105, -126, PT ;  /* 0xc2fc00006900780b */ /* 0x000fca0003f2e000 */
[----:B------:R-:W-:Y:S01]  /*6c60*/  @!P5 FMUL R104, R104, 0.5 ;  /* 0x3f0000006868d820 */ /* 0x000fe20000400000 */
[----:B------:R-:W2:Y:S01]  /*6c70*/  MUFU.EX2 R112, R112 ;  /* 0x0000007000707308 */ /* 0x000ea20000000800 */
[----:B---3--:R-:W-:Y:S01]  /*6c80*/  @!P4 FMUL R97, R97, R97 ;  /* 0x000000616161c220 */ /* 0x008fe20000400000 */
[----:B------:R-:W-:Y:S01]  /*6c90*/  FSETP.GEU.AND P4, PT, R109, -126, PT ;  /* 0xc2fc00006d00780b */ /* 0x000fe20003f8e000 */
[----:B-1----:R-:W-:Y:S01]  /*6ca0*/  FADD R65, R86, R92 ;  /* 0x0000005c56417221 */ /* 0x002fe20000000000 */
[----:B------:R-:W-:-:S03]  /*6cb0*/  F2FP.BF16.F32.PACK_AB R86, R12, R86 ;  /* 0x000000560c56723e */ /* 0x000fc600000010ff */
[----:B------:R-:W-:Y:S01]  /*6cc0*/  @!P1 FMUL R105, R105, 0.5 ;  /* 0x3f00000069699820 */ /* 0x000fe20000400000 */
[----:B------:R-:W1:Y:S01]  /*6cd0*/  MUFU.EX2 R104, R104 ;  /* 0x0000006800687308 */ /* 0x000e620000000800 */
[----:B----4-:R-:W-:Y:S01]  /*6ce0*/  @!P6 FMUL R52, R52, R52 ;  /* 0x000000343434e220 */ /* 0x010fe20000400000 */
[----:B------:R-:W-:-:S05]  /*6cf0*/  FSETP.GEU.AND P6, PT, R77, -126, PT ;  /* 0xc2fc00004d00780b */ /* 0x000fca0003fce000 */
[----:B------:R-:W-:Y:S01]  /*6d00*/  @!P4 FMUL R109, R109, 0.5 ;  /* 0x3f0000006d6dc820 */ /* 0x000fe20000400000 */
[----:B------:R-:W3:Y:S01]  /*6d10*/  MUFU.EX2 R105, R105 ;  /* 0x0000006900697308 */ /* 0x000ee20000000800 */
[----:B--2---:R-:W-:Y:S01]  /*6d20*/  @!P2 FMUL R112, R112, R112 ;  /* 0x000000707070a220 */ /* 0x004fe20000400000 */
[----:B------:R-:W-:-:S03]  /*6d30*/  FSETP.GEU.AND P2, PT, R125, -126, PT ;  /* 0xc2fc00007d00780b */ /* 0x000fc60003f4e000 */
[----:B------:R-:W-:Y:S02]  /*6d40*/  FADD R81, R48, R112 ;  /* 0x0000007030517221 */ /* 0x000fe40000000000 */
[----:B------:R-:W-:Y:S01]  /*6d50*/  @!P6 FMUL R77, R77, 0.5 ;  /* 0x3f0000004d4de820 */ /* 0x000fe20000400000 */
[----:B------:R-:W2:Y:S01]  /*6d60*/  MUFU.EX2 R109, R109 ;  /* 0x0000006d006d7308 */ /* 0x000ea20000000800 */
[----:B-1----:R-:W-:Y:S01]  /*6d70*/  @!P5 FMUL R104, R104, R104 ;  /* 0x000000686868d220 */ /* 0x002fe20000400000 */
[----:B------:R-:W-:-:S03]  /*6d80*/  FSETP.GEU.AND P5, PT, R120, -126, PT ;  /* 0xc2fc00007800780b */ /* 0x000fc60003fae000 */
[----:B------:R-:W-:Y:S02]  /*6d90*/  FADD R160, R40, R104 ;  /* 0x0000006828a07221 */ /* 0x000fe40000000000 */
[----:B------:R-:W-:Y:S01]  /*6da0*/  @!P2 FMUL R125, R125, 0.5 ;  /* 0x3f0000007d7da820 */ /* 0x000fe20000400000 */
[----:B------:R-:W1:Y:S01]  /*6db0*/  MUFU.EX2 R99, R77 ;  /* 0x0000004d00637308 */ /* 0x000e620000000800 */
[----:B---3--:R-:W-:Y:S01]  /*6dc0*/  @!P1 FMUL R105, R105, R105 ;  /* 0x0000006969699220 */ /* 0x008fe20000400000 */
[----:B------:R-:W-:-:S05]  /*6dd0*/  FSETP.GEU.AND P1, PT, R121, -126, PT ;  /* 0xc2fc00007900780b */ /* 0x000fca0003f2e000 */
[----:B------:R-:W-:Y:S01]  /*6de0*/  @!P5 FMUL R120, R120, 0.5 ;  /* 0x3f0000007878d820 */ /* 0x000fe20000400000 */
[----:B------:R3:W4:Y:S01]  /*6df0*/  MUFU.EX2 R90, R72 ;  /* 0x00000048005a7308 */ /* 0x0007220000000800 */
[----:B--2---:R-:W-:Y:S01]  /*6e00*/  @!P4 FMUL R109, R109, R109 ;  /* 0x0000006d6d6dc220 */ /* 0x004fe20000400000 */
[----:B------:R-:W-:-:S05]  /*6e10*/  FSETP.GEU.AND P4, PT, R124, -126, PT ;  /* 0xc2fc00007c00780b */ /* 0x000fca0003f8e000 */
[----:B------:R-:W-:Y:S01]  /*6e20*/  @!P1 FMUL R121, R121, 0.5 ;  /* 0x3f00000079799820 */ /* 0x000fe20000400000 */
[----:B------:R-:W2:Y:S01]  /*6e30*/  MUFU.EX2 R120, R120 ;  /* 0x0000007800787308 */ /* 0x000ea20000000800 */
[----:B-1----:R-:W-:Y:S01]  /*6e40*/  @!P6 FMUL R99, R99, R99 ;  /* 0x000000636363e220 */ /* 0x002fe20000400000 */
[----:B------:R-:W-:Y:S01]  /*6e50*/  FSETP.GEU.AND P6, PT, R89, -126, PT ;  /* 0xc2fc00005900780b */ /* 0x000fe20003fce000 */
[----:B---3--:R-:W-:-:S04]  /*6e60*/  FADD R72, R131, R22 ;  /* 0x0000001683487221 */ /* 0x008fc80000000000 */
[----:B------:R-:W-:Y:S01]  /*6e70*/  @!P4 FMUL R124, R124, 0.5 ;  /* 0x3f0000007c7cc820 */ /* 0x000fe20000400000 */
[----:B------:R-:W1:Y:S01]  /*6e80*/  MUFU.EX2 R121, R121 ;  /* 0x0000007900797308 */ /* 0x000e620000000800 */
[----:B----4-:R-:W-:Y:S01]  /*6e90*/  @!P3 FMUL R90, R90, R90 ;  /* 0x0000005a5a5ab220 */ /* 0x010fe20000400000 */
[----:B------:R-:W-:Y:S01]  /*6ea0*/  FSETP.GEU.AND P3, PT, R84, -126, PT ;  /* 0xc2fc00005400780b */ /* 0x000fe20003f6e000 */
[----:B------:R-:W-:Y:S01]  /*6eb0*/  FADD R29, R29, R72 ;  /* 0x000000481d1d7221 */ /* 0x000fe20000000000 */
[----:B------:R-:W-:-:S03]  /*6ec0*/  FADD R72, R146, R46 ;  /* 0x0000002e92487221 */ /* 0x000fc60000000000 */
[----:B------:R-:W-:Y:S01]  /*6ed0*/  @!P6 FMUL R89, R89, 0.5 ;  /* 0x3f0000005959e820 */ /* 0x000fe20000400000 */
[----:B------:R-:W3:Y:S01]  /*6ee0*/  MUFU.EX2 R124, R124 ;  /* 0x0000007c007c7308 */ /* 0x000ee20000000800 */
[----:B--2---:R-:W-:Y:S01]  /*6ef0*/  @!P5 FMUL R120, R120, R120 ;  /* 0x000000787878d220 */ /* 0x004fe20000400000 */
[----:B------:R-:W-:Y:S01]  /*6f00*/  FSETP.GEU.AND P5, PT, R128, -126, PT ;  /* 0xc2fc00008000780b */ /* 0x000fe20003fae000 */
[----:B------:R-:W-:Y:S01]  /*6f10*/  FADD R72, R72, R41 ;  /* 0x0000002948487221 */ /* 0x000fe20000000000 */
[C---:B------:R-:W-:Y:S01]  /*6f20*/  FADD R41, R63.reuse, R31 ;  /* 0x0000001f3f297221 */ /* 0x040fe20000000000 */
[----:B------:R-:W-:Y:S01]  /*6f30*/  FADD R162, R56, R120 ;  /* 0x0000007838a27221 */ /* 0x000fe20000000000 */
[----:B------:R-:W-:Y:S01]  /*6f40*/  F2FP.BF16.F32.PACK_AB R63, R63, R118 ;  /* 0x000000763f3f723e */ /* 0x000fe200000010ff */
[----:B------:R-:W-:Y:S01]  /*6f50*/  @!P3 FMUL R84, R84, 0.5 ;  /* 0x3f0000005454b820 */ /* 0x000fe20000400000 */
[----:B------:R-:W2:Y:S01]  /*6f60*/  MUFU.EX2 R89, R89 ;  /* 0x0000005900597308 */ /* 0x000ea20000000800 */
[----:B-1----:R-:W-:Y:S01]  /*6f70*/  @!P1 FMUL R121, R121, R121 ;  /* 0x0000007979799220 */ /* 0x002fe20000400000 */
[----:B------:R-:W-:Y:S01]  /*6f80*/  FSETP.GEU.AND P1, PT, R129, -126, PT ;  /* 0xc2fc00008100780b */ /* 0x000fe20003f2e000 */
[----:B------:R-:W-:Y:S01]  /*6f90*/  FADD R80, R80, R41 ;  /* 0x0000002950507221 */ /* 0x000fe20000000000 */
[----:B------:R-:W-:Y:S01]  /*6fa0*/  FADD R41, R139, R30 ;  /* 0x0000001e8b297221 */ /* 0x000fe20000000000 */
[----:B------:R-:W-:Y:S01]  /*6fb0*/  FADD R57, R57, R162 ;  /* 0x000000a239397221 */ /* 0x000fe20000000000 */
[----:B------:R-:W-:Y:S01]  /*6fc0*/  FADD R164, R38, R121 ;  /* 0x0000007926a47221 */ /* 0x000fe20000000000 */
[----:B------:R-:W-:Y:S01]  /*6fd0*/  @!P5 FMUL R128, R128, 0.5 ;  /* 0x3f0000008080d820 */ /* 0x000fe20000400000 */
[----:B------:R1:W4:Y:S01]  /*6fe0*/  MUFU.EX2 R110, R84 ;  /* 0x00000054006e7308 */ /* 0x0003220000000800 */
[----:B---3--:R-:W-:Y:S01]  /*6ff0*/  @!P4 FMUL R124, R124, R124 ;  /* 0x0000007c7c7cc220 */ /* 0x008fe20000400000 */
[----:B------:R-:W-:Y:S01]  /*7000*/  FSETP.GEU.AND P4, PT, R136, -126, PT ;  /* 0xc2fc00008800780b */ /* 0x000fe20003f8e000 */
[----:B------:R-:W-:Y:S01]  /*7010*/  FADD R41, R41, R156 ;  /* 0x0000009c29297221 */ /* 0x000fe20000000000 */
[----:B------:R-:W-:Y:S01]  /*7020*/  FADD R156, R67, R35 ;  /* 0x00000023439c7221 */ /* 0x000fe20000000000 */
[----:B------:R-:W-:Y:S01]  /*7030*/  FADD R162, R19, R105 ;  /* 0x0000006913a27221 */ /* 0x000fe20000000000 */
[----:B------:R-:W-:Y:S01]  /*7040*/  FADD R166, R70, R124 ;  /* 0x0000007c46a67221 */ /* 0x000fe20000000000 */
[----:B------:R-:W-:Y:S01]  /*7050*/  @!P1 FMUL R129, R129, 0.5 ;  /* 0x3f00000081819820 */ /* 0x000fe20000400000 */
[----:B------:R-:W3:Y:S01]  /*7060*/  MUFU.EX2 R125, R125 ;  /* 0x0000007d007d7308 */ /* 0x000ee20000000800 */
[----:B--2---:R-:W-:Y:S01]  /*7070*/  @!P6 FMUL R89, R89, R89 ;  /* 0x000000595959e220 */ /* 0x004fe20000400000 */
[----:B------:R-:W-:Y:S01]  /*7080*/  FSETP.GEU.AND P6, PT, R101, -126, PT ;  /* 0xc2fc00006500780b */ /* 0x000fe20003fce000 */
[----:B-1----:R-:W-:Y:S01]  /*7090*/  FADD R84, R130, R39 ;  /* 0x0000002782547221 */ /* 0x002fe20000000000 */
[----:B------:R-:W-:Y:S01]  /*70a0*/  FADD R65, R65, R166 ;  /* 0x000000a641417221 */ /* 0x000fe20000000000 */
[----:B------:R-:W-:Y:S01]  /*70b0*/  FADD R166, R23, R109 ;  /* 0x0000006d17a67221 */ /* 0x000fe20000000000 */
[----:B------:R-:W-:Y:S01]  /*70c0*/  FADD R29, R29, R72 ;  /* 0x000000481d1d7221 */ /* 0x000fe20000000000 */
[----:B------:R-:W-:Y:S01]  /*70d0*/  @!P4 FMUL R136, R136, 0.5 ;  /* 0x3f0000008888c820 */ /* 0x000fe20000400000 */
[----:B------:R-:W1:Y:S01]  /*70e0*/  MUFU.EX2 R128, R128 ;  /* 0x0000008000807308 */ /* 0x000e620000000800 */
[----:B----4-:R-:W-:Y:S01]  /*70f0*/  @!P3 FMUL R110, R110, R110 ;  /* 0x0000006e6e6eb220 */ /* 0x010fe20000400000 */
[----:B------:R-:W-:Y:S01]  /*7100*/  FSETP.GEU.AND P3, PT, R4, -126, PT ;  /* 0xc2fc00000400780b */ /* 0x000fe20003f6e000 */
[----:B------:R-:W-:Y:S01]  /*7110*/  FADD R37, R37, R84 ;  /* 0x0000005425257221 */ /* 0x000fe20000000000 */
[----:B------:R-:W-:Y:S01]  /*7120*/  FADD R84, R149, R58 ;  /* 0x0000003a95547221 */ /* 0x000fe20000000000 */
[----:B------:R-:W-:Y:S01]  /*7130*/  FADD R29, R29, R154 ;  /* 0x0000009a1d1d7221 */ /* 0x000fe20000000000 */
[----:B------:R-:W-:Y:S01]  /*7140*/  F2FP.BF16.F32.PACK_AB R72, R28, R48 ;  /* 0x000000301c48723e */ /* 0x000fe200000010ff */
[----:B------:R-:W-:Y:S01]  /*7150*/  @!P6 FMUL R101, R101, 0.5 ;  /* 0x3f0000006565e820 */ /* 0x000fe20000400000 */
[----:B------:R-:W2:Y:S01]  /*7160*/  MUFU.EX2 R129, R129 ;  /* 0x0000008100817308 */ /* 0x000ea20000000800 */
        /* <DEDUP_REMOVED lines=8> */
[----:B-1----:R-:W-:Y:S01]  /*71f0*/  @!P5 FMUL R128, R128, R128 ;  /* 0x000000808080d220 */ /* 0x002fe20000400000 */
[----:B------:R-:W-:Y:S01]  /*7200*/  FSETP.GEU.AND P5, PT, R140, -126, PT ;  /* 0xc2fc00008c00780b */ /* 0x000fe20003fae000 */
[----:B------:R-:W-:Y:S01]  /*7210*/  FADD R49, R49, R156 ;  /* 0x0000009c31317221 */ /* 0x000fe20000000000 */
[----:B------:R-:W-:Y:S01]  /*7220*/  FADD R156, R135, R43 ;  /* 0x0000002b879c7221 */ /* 0x000fe20000000000 */
[----:B------:R-:W-:Y:S01]  /*7230*/  FADD R84, R84, R41 ;  /* 0x0000002954547221 */ /* 0x000fe20000000000 */
[----:B------:R-:W-:Y:S01]  /*7240*/  FADD R158, R37, R158 ;  /* 0x0000009e259e7221 */ /* 0x000fe20000000000 */
[----:B------:R-:W-:Y:S01]  /*7250*/  @!P2 FMUL R137, R137, 0.5 ;  /* 0x3f0000008989a820 */ /* 0x000fe20000400000 */
[----:B------:R-:W1:Y:S01]  /*7260*/  MUFU.EX2 R4, R4 ;  /* 0x0000000400047308 */ /* 0x000e620000000800 */
[----:B--2---:R-:W-:Y:S01]  /*7270*/  @!P1 FMUL R129, R129, R129 ;  /* 0x0000008181819220 */ /* 0x004fe20000400000 */
[----:B------:R-:W-:Y:S01]  /*7280*/  FSETP.GEU.AND P1, PT, R141, -126, PT ;  /* 0xc2fc00008d00780b */ /* 0x000fe20003f2e000 */
[----:B------:R-:W-:Y:S01]  /*7290*/  FADD R156, R156, R61 ;  /* 0x0000003d9c9c7221 */ /* 0x000fe20000000000 */
[----:B------:R-:W-:Y:S01]  /*72a0*/  FADD R25, R25, R84 ;  /* 0x0000005419197221 */ /* 0x000fe20000000000 */
[----:B------:R-:W-:Y:S01]  /*72b0*/  FADD R170, R52, R129 ;  /* 0x0000008134aa7221 */ /* 0x000fe20000000000 */
[----:B------:R-:W-:Y:S01]  /*72c0*/  FADD R158, R29, R158 ;  /* 0x0000009e1d9e7221 */ /* 0x000fe20000000000 */
[----:B------:R-:W-:Y:S01]  /*72d0*/  @!P5 FMUL R140, R140, 0.5 ;  /* 0x3f0000008c8cd820 */ /* 0x000fe20000400000 */
[----:B------:R-:W2:Y:S01]  /*72e0*/  MUFU.EX2 R136, R136 ;  /* 0x0000008800887308 */ /* 0x000ea20000000800 */
[----:B---3--:R-:W-:Y:S01]  /*72f0*/  @!P6 FMUL R101, R101, R101 ;  /* 0x000000656565e220 */ /* 0x008fe20000400000 */
[----:B------:R-:W-:Y:S01]  /*7300*/  FSETP.GEU.AND P6, PT, R113, -126, PT ;  /* 0xc2fc00007100780b */ /* 0x000fe20003fce000 */
[----:B------:R-:W-:Y:S01]  /*7310*/  FADD R156, R49, R156 ;  /* 0x0000009c319c7221 */ /* 0x000fe20000000000 */
[----:B------:R-:W-:-:S02]  /*7320*/  F2FP.BF16.F32.PACK_AB R49, R62, R58 ;  /* 0x0000003a3e31723e */ /* 0x000fc400000010ff */
[----:B------:R-:W-:Y:S01]  /*7330*/  F2FP.BF16.F32.PACK_AB R51, R54, R51 ;  /* 0x000000333633723e */ /* 0x000fe200000010ff */
[----:B------:R-:W-:Y:S01]  /*7340*/  @!P1 FMUL R141, R141, 0.5 ;  /* 0x3f0000008d8d9820 */ /* 0x000fe20000400000 */
[----:B------:R-:W3:Y:S01]  /*7350*/  MUFU.EX2 R137, R137 ;  /* 0x0000008900897308 */ /* 0x000ee20000000800 */
[----:B-1----:R-:W-:Y:S01]  /*7360*/  @!P3 FMUL R4, R4, R4 ;  /* 0x000000040404b220 */ /* 0x002fe20000400000 */
[----:B------:R-:W-:Y:S01]  /*7370*/  FSETP.GEU.AND P3, PT, R108, -126, PT ;  /* 0xc2fc00006c00780b */ /* 0x000fe20003f6e000 */
[----:B------:R-:W-:Y:S01]  /*7380*/  FADD R156, R33, R156 ;  /* 0x0000009c219c7221 */ /* 0x000fe20000000000 */
[----:B------:R-:W-:Y:S02]  /*7390*/  F2FP.BF16.F32.PACK_AB R41, R34, R30 ;  /* 0x0000001e2229723e */ /* 0x000fe400000010ff */
[----:B------:R-:W-:Y:S01]  /*73a0*/  F2FP.BF16.F32.PACK_AB R43, R26, R43 ;  /* 0x0000002b1a2b723e */ /* 0x000fe200000010ff */
[----:B------:R-:W-:Y:S01]  /*73b0*/  @!P6 FMUL R113, R113, 0.5 ;  /* 0x3f0000007171e820 */ /* 0x000fe20000400000 */
[----:B------:R-:W1:Y:S01]  /*73c0*/  MUFU.EX2 R140, R140 ;  /* 0x0000008c008c7308 */ /* 0x000e620000000800 */
[----:B--2---:R-:W-:Y:S01]  /*73d0*/  @!P4 FMUL R136, R136, R136 ;  /* 0x000000888888c220 */ /* 0x004fe20000400000 */
[----:B------:R-:W-:Y:S01]  /*73e0*/  FSETP.GEU.AND P4, PT, R144, -126, PT ;  /* 0xc2fc00009000780b */ /* 0x000fe20003f8e000 */
[----:B------:R-:W-:Y:S01]  /*73f0*/  FADD R25, R25, R156 ;  /* 0x0000009c19197221 */ /* 0x000fe20000000000 */
[----:B------:R-:W-:Y:S01]  /*7400*/  F2FP.BF16.F32.PACK_AB R84, R9, R24 ;  /* 0x000000180954723e */ /* 0x000fe200000010ff */
        /* <DEDUP_REMOVED lines=31> */
[----:B------:R-:W-:Y:S01]  /*7600*/  F2FP.BF16.F32.PACK_AB R70, R44, R70 ;  /* 0x000000462c46723e */ /* 0x000fe200000010ff */
[----:B------:R-:W-:Y:S01]  /*7610*/  FADD R164, R78, R108 ;  /* 0x0000006c4ea47221 */ /* 0x000fe20000000000 */
[----:B------:R-:W-:Y:S01]  /*7620*/  F2FP.BF16.F32.PACK_AB R64, R52, R64 ;  /* 0x000000403440723e */ /* 0x000fe200000010ff */
[----:B------:R-:W-:Y:S01]  /*7630*/  @!P6 FMUL R117, R117, 0.5 ;  /* 0x3f0000007575e820 */ /* 0x000fe20000400000 */
[----:B------:R-:W3:Y:S01]  /*7640*/  MUFU.EX2 R145, R145 ;  /* 0x0000009100917308 */ /* 0x000ee20000000800 */
[----:B-1----:R-:W-:Y:S01]  /*7650*/  @!P1 FMUL R141, R141, R141 ;  /* 0x0000008d8d8d9220 */ /* 0x002fe20000400000 */
[----:B------:R-:W-:Y:S01]  /*7660*/  FSETP.GEU.AND P1, PT, R133, -126, PT ;  /* 0xc2fc00008500780b */ /* 0x000fe20003f2e000 */
[----:B------:R-:W-:Y:S01]  /*7670*/  FADD R164, R164, R73 ;  /* 0x00000049a4a47221 */ /* 0x000fe20000000000 */
[----:B------:R-:W-:Y:S01]  /*7680*/  FADD R73, R32, R4 ;  /* 0x0000000420497221 */ /* 0x000fe20000000000 */
[----:B------:R-:W-:Y:S01]  /*7690*/  FADD R77, R99, R141 ;  /* 0x0000008d634d7221 */ /* 0x000fe20000000000 */
[----:B------:R-:W-:Y:S01]  /*76a0*/  F2FP.BF16.F32.PACK_AB R67, R123, R67 ;  /* 0x000000437b43723e */ /* 0x000fe200000010ff */
        /* <DEDUP_REMOVED lines=19> */
[----:B------:R-:W-:Y:S01]  /*77e0*/  FADD R178, R85, R174 ;  /* 0x000000ae55b27221 */ /* 0x000fe20000000000 */
[----:B------:R-:W-:Y:S01]  /*77f0*/  FADD R77, R18, R101 ;  /* 0x00000065124d7221 */ /* 0x000fe20000000000 */
[----:B------:R-:W-:Y:S01]  /*7800*/  FADD R65, R65, R164 ;  /* 0x000000a441417221 */ /* 0x000fe20000000000 */
[----:B------:R-:W-:Y:S01]  /*7810*/  FADD R85, R36, R117 ;  /* 0x0000007524557221 */ /* 0x000fe20000000000 */
[----:B------:R-:W-:Y:S01]  /*7820*/  FADD R69, R69, R166 ;  /* 0x000000a645457221 */ /* 0x000fe20000000000 */
[----:B------:R-:W-:Y:S01]  /*7830*/  @!P2 FMUL R3, R3, 0.5 ;  /* 0x3f0000000303a820 */ /* 0x000fe20000400000 */
[----:B------:R-:W1:Y:S01]  /*7840*/  MUFU.EX2 R133, R133 ;  /* 0x0000008500857308 */ /* 0x000e620000000800 */
[----:B--2---:R-:W-:Y:S01]  /*7850*/  @!P3 FMUL R116, R116, R116 ;  /* 0x000000747474b220 */ /* 0x004fe20000400000 */
[----:B------:R-:W-:Y:S01]  /*7860*/  FADD R176, R155, R176 ;  /* 0x000000b09bb07221 */ /* 0x000fe20000000000 */
[----:B------:R-:W-:Y:S01]  /*7870*/  FADD R178, R157, R178 ;  /* 0x000000b29db27221 */ /* 0x000fe20000000000 */
[----:B------:R-:W-:Y:S01]  /*7880*/  F2FP.BF16.F32.PACK_AB R37, R22, R21 ;  /* 0x000000151625723e */ /* 0x000fe200000010ff */
[----:B------:R-:W-:Y:S01]  /*7890*/  FADD R81, R74, R116 ;  /* 0x000000744a517221 */ /* 0x000fe20000000000 */
[----:B------:R-:W-:Y:S01]  /*78a0*/  FADD R57, R57, R176 ;  /* 0x000000b039397221 */ /* 0x000fe20000000000 */
[----:B------:R-:W-:Y:S01]  /*78b0*/  FADD R61, R61, R178 ;  /* 0x000000b23d3d7221 */ /* 0x000fe20000000000 */
[----:B------:R-:W2:Y:S01]  /*78c0*/  MUFU.EX2 R148, R148 ;  /* 0x0000009400947308 */ /* 0x000ea20000000800 */
[----:B---3--:R-:W-:Y:S01]  /*78d0*/  @!P5 FMUL R132, R132, R132 ;  /* 0x000000848484d220 */ /* 0x008fe20000400000 */
[----:B------:R-:W-:-:S02]  /*78e0*/  F2FP.BF16.F32.PACK_AB R74, R36, R74 ;  /* 0x0000004a244a723e */ /* 0x000fc400000010ff */
[----:B------:R-:W-:Y:S01]  /*78f0*/  F2FP.BF16.F32.PACK_AB R39, R39, R20 ;  /* 0x000000142727723e */ /* 0x000fe200000010ff */
[----:B------:R-:W-:Y:S01]  /*7900*/  FADD R168, R66, R132 ;  /* 0x0000008442a87221 */ /* 0x000fe20000000000 */
[C---:B------:R-:W-:Y:S02]  /*7910*/  F2FP.BF16.F32.PACK_AB R66, R60.reuse, R66 ;  /* 0x000000423c42723e */ /* 0x040fe400000010ff */
[----:B------:R-:W3:Y:S01]  /*7920*/  MUFU.EX2 R3, R3 ;  /* 0x0000000300037308 */ /* 0x000ee20000000800 */
[----:B-1----:R-:W-:Y:S01]  /*7930*/  @!P1 FMUL R133, R133, R133 ;  /* 0x0000008585859220 */ /* 0x002fe20000400000 */
[----:B------:R-:W-:Y:S01]  /*7940*/  FADD R73, R73, R168 ;  /* 0x000000a849497221 */ /* 0x000fe20000000000 */
[----:B------:R-:W-:Y:S02]  /*7950*/  F2FP.BF16.F32.PACK_AB R33, R17, R16 ;  /* 0x000000101121723e */ /* 0x000fe400000010ff */
[----:B------:R-:W-:Y:S01]  /*7960*/  FADD R170, R60, R133 ;  /* 0x000000853caa7221 */ /* 0x000fe20000000000 */
[----:B------:R-:W-:-:S02]  /*7970*/  F2FP.BF16.F32.PACK_AB R35, R14, R35 ;  /* 0x000000230e23723e */ /* 0x000fc400000010ff */
[----:B------:R-:W-:Y:S01]  /*7980*/  F2FP.BF16.F32.PACK_AB R29, R11, R13 ;  /* 0x0000000d0b1d723e */ /* 0x000fe200000010ff */
[----:B--2---:R-:W-:Y:S01]  /*7990*/  @!P4 FMUL R148, R148, R148 ;  /* 0x000000949494c220 */ /* 0x004fe20000400000 */
[----:B------:R-:W-:Y:S01]  /*79a0*/  FADD R77, R77, R170 ;  /* 0x000000aa4d4d7221 */ /* 0x000fe20000000000 */
[----:B------:R-:W-:Y:S02]  /*79b0*/  F2FP.BF16.F32.PACK_AB R31, R31, R10 ;  /* 0x0000000a1f1f723e */ /* 0x000fe400000010ff */
[----:B------:R-:W-:Y:S01]  /*79c0*/  FADD R172, R110, R148 ;  /* 0x000000946eac7221 */ /* 0x000fe20000000000 */
[----:B------:R-:W-:Y:S02]  /*79d0*/  F2FP.BF16.F32.PACK_AB R25, R6, R5 ;  /* 0x000000050619723e */ /* 0x000fe400000010ff */
[----:B------:R-:W-:Y:S01]  /*79e0*/  F2FP.BF16.F32.PACK_AB R82, R18, R82 ;  /* 0x000000521252723e */ /* 0x000fe200000010ff */
[----:B---3--:R-:W-:Y:S01]  /*79f0*/  @!P2 FMUL R3, R3, R3 ;  /* 0x000000030303a220 */ /* 0x008fe20000400000 */
[----:B------:R-:W-:Y:S01]  /*7a00*/  FADD R172, R81, R172 ;  /* 0x000000ac51ac7221 */ /* 0x000fe20000000000 */
[----:B------:R-:W-:-:S02]  /*7a10*/  F2FP.BF16.F32.PACK_AB R81, R150, R149 ;  /* 0x000000959651723e */ /* 0x000fc400000010ff */
[----:B------:R-:W-:Y:S01]  /*7a20*/  FADD R174, R114, R3 ;  /* 0x0000000372ae7221 */ /* 0x000fe20000000000 */
[----:B------:R-:W-:Y:S01]  /*7a30*/  FADD R172, R73, R172 ;  /* 0x000000ac49ac7221 */ /* 0x000fe20000000000 */
[----:B------:R-:W-:Y:S02]  /*7a40*/  F2FP.BF16.F32.PACK_AB R73, R138, R139 ;  /* 0x0000008b8a49723e */ /* 0x000fe400000010ff */
[----:B------:R-:W-:Y:S01]  /*7a50*/  FADD R174, R85, R174 ;  /* 0x000000ae55ae7221 */ /* 0x000fe20000000000 */
[----:B------:R-:W-:Y:S01]  /*7a60*/  FADD R172, R65, R172 ;  /* 0x000000ac41ac7221 */ /* 0x000fe20000000000 */
[----:B------:R-:W-:Y:S02]  /*7a70*/  F2FP.BF16.F32.PACK_AB R85, R153, R152 ;  /* 0x000000989955723e */ /* 0x000fe400000010ff */
[----:B------:R-:W-:Y:S01]  /*7a80*/  FADD R174, R77, R174 ;  /* 0x000000ae4dae7221 */ /* 0x000fe20000000000 */
[----:B------:R-:W-:Y:S01]  /*7a90*/  FADD R57, R57, R172 ;  /* 0x000000ac39397221 */ /* 0x000fe20000000000 */
[----:B------:R-:W-:-:S02]  /*7aa0*/  F2FP.BF16.F32.PACK_AB R77, R146, R143 ;  /* 0x0000008f924d723e */ /* 0x000fc400000010ff */
[----:B------:R-:W-:Y:S01]  /*7ab0*/  FADD R174, R69, R174 ;  /* 0x000000ae45ae7221 */ /* 0x000fe20000000000 */
[----:B------:R-:W-:Y:S02]  /*7ac0*/  F2FP.BF16.F32.PACK_AB R69, R131, R134 ;  /* 0x000000868345723e */ /* 0x000fe400000010ff */
[----:B------:R-:W-:Y:S01]  /*7ad0*/  F2FP.BF16.F32.PACK_AB R65, R127, R126 ;  /* 0x0000007e7f41723e */ /* 0x000fe200000010ff */
[----:B------:R-:W-:Y:S01]  /*7ae0*/  FADD R174, R61, R174 ;  /* 0x000000ae3dae7221 */ /* 0x000fe20000000000 */
[----:B------:R-:W-:Y:S02]  /*7af0*/  F2FP.BF16.F32.PACK_AB R61, R119, R122 ;  /* 0x0000007a773d723e */ /* 0x000fe400000010ff */
[----:B------:R-:W-:Y:S01]  /*7b00*/  F2FP.BF16.F32.PACK_AB R78, R23, R78 ;  /* 0x0000004e174e723e */ /* 0x000fe200000010ff */
[----:B------:R-:W-:Y:S01]  /*7b10*/  FADD R204, R57, R174 ;  /* 0x000000ae39cc7221 */ /* 0x000fe20000000000 */
[----:B------:R-:W-:Y:S02]  /*7b20*/  F2FP.BF16.F32.PACK_AB R57, R111, R115 ;  /* 0x000000736f39723e */ /* 0x000fe400000010ff */
[----:B------:R-:W-:-:S02]  /*7b30*/  F2FP.BF16.F32.PACK_AB R60, R91, R90 ;  /* 0x0000005a5b3c723e */ /* 0x000fc400000010ff */
[----:B------:R-:W-:Y:S02]  /*7b40*/  F2FP.BF16.F32.PACK_AB R62, R99, R94 ;  /* 0x0000005e633e723e */ /* 0x000fe400000010ff */
[----:B------:R-:W-:Y:S02]  /*7b50*/  F2FP.BF16.F32.PACK_AB R56, R107, R102 ;  /* 0x000000666b38723e */ /* 0x000fe400000010ff */
[----:B------:R-:W-:Y:S02]  /*7b60*/  F2FP.BF16.F32.PACK_AB R58, R114, R110 ;  /* 0x0000006e723a723e */ /* 0x000fe400000010ff */
[----:B------:R-:W-:Y:S02]  /*7b70*/  F2FP.BF16.F32.PACK_AB R52, R89, R88 ;  /* 0x000000585934723e */ /* 0x000fe400000010ff */
        /* <DEDUP_REMOVED lines=14> */
[----:B------:R-:W-:Y:S01]  /*7c60*/  F2FP.BF16.F32.PACK_AB R26, R3, R148 ;  /* 0x00000094031a723e */ /* 0x000fe200000010ff */
[----:B------:R-:W-:Y:S06]  /*7c70*/  @!P0 BRA `(.L_x_19) ;  /* 0x0000000000048947 */ /* 0x000fec0003800000 */
[----:B------:R-:W-:Y:S01]  /*7c80*/  BPT.TRAP 0x1 ;  /* 0x000000040000795c */ /* 0x000fe20000300000 */
.L_x_19:
[----:B------:R-:W1:Y:S01]  /*7c90*/  SYNCS.PHASECHK.TRANS64.TRYWAIT P1, [UR60+0x160008], R163 ;  /* 0x160008a3ff0075a7 */ /* 0x000e62000802017c */
[----:B------:R-:W-:Y:S01]  /*7ca0*/  ULOP3.LUT UR40, UR43, 0x8000000, URZ, 0xfc, !UPT ;  /* 0x080000002b287892 */ /* 0x000fe2000f8efc3f */
[----:B-1----:R-:W-:Y:S11]  /*7cb0*/  @!P1 BRA `(.L_x_20) ;  /* 0x000005a000a89947 */ /* 0x002ff60003800000 */
.L_x_132:
[----:B------:R-:W-:Y:S01]  /*7cc0*/  STL [R1+0x1f44], R72 ;  /* 0x001f444801007387 */ /* 0x000fe20000100800 */
[----:B------:R-:W-:Y:S01]  /*7cd0*/  ULOP3.LUT UR4, UR40, 0x4000, URZ, 0xfc, !UPT ;  /* 0x0000400028047892 */ /* 0x000fe2000f8efc3f */
[----:B------:R-:W-:Y:S02]  /*7ce0*/  UMOV UR7, 0x40000040 ;  /* 0x4000004000077882 */ /* 0x000fe40000000000 */
[----:B------:R-:W-:Y:S04]  /*7cf0*/  STL [R1+0x1f40], R73 ;  /* 0x001f404901007387 */ /* 0x000fe80000100800 */
[----:B------:R-:W-:Y:S01]  /*7d00*/  STL [R1+0x1f3c], R74 ;  /* 0x001f3c4a01007387 */ /* 0x000fe20000100800 */
[----:B------:R-:W-:Y:S01]  /*7d10*/  UMOV UR6, UR4 ;  /* 0x0000000400067c82 */ /* 0x000fe20008000000 */
[----:B------:R-:W-:-:S02]  /*7d20*/  UIADD3 UR4, UR40, 0x6000, URZ ;  /* 0x0000600028047890 */ /* 0x000fc4000fffe03f */
[----:B------:R-:W-:Y:S04]  /*7d30*/  STL [R1+0x1f38], R75 ;  /* 0x001f384b01007387 */ /* 0x000fe80000100800 */
        /* <DEDUP_REMOVED lines=52> */
[----:B------:R-:W-:Y:S04]  /*8080*/  STL.64 [R1+0x460], R214 ;  /* 0x000460d601007387 */ /* 0x000fe80000100a00 */
[----:B------:R-:W-:Y:S04]  /*8090*/  STL.64 [R1+0x458], R212 ;  /* 0x000458d401007387 */ /* 0x000fe80000100a00 */
[----:B------:R-:W-:Y:S04]  /*80a0*/  STL.64 [R1+0x450], R210 ;  /* 0x000450d201007387 */ /* 0x000fe80000100a00 */
[----:B------:R-:W-:Y:S04]  /*80b0*/  STL.64 [R1+0x448], R208 ;  /* 0x000448d001007387 */ /* 0x000fe80000100a00 */
[----:B------:R-:W-:Y:S04]  /*80c0*/  STL.64 [R1+0x440], R206 ;  /* 0x000440ce01007387 */ /* 0x000fe80000100a00 */
[----:B------:R-:W-:Y:S04]  /*80d0*/  STL [R1+0x43c], R204 ;  /* 0x00043ccc01007387 */ /* 0x000fe80000100800 */
[----:B------:R-:W-:Y:S04]  /*80e0*/  STL [R1+0x438], R203 ;  /* 0x000438cb01007387 */ /* 0x000fe80000100800 */
[----:B------:R-:W-:Y:S04]  /*80f0*/  STL [R1+0x434], R200 ;  /* 0x000434c801007387 */ /* 0x000fe80000100800 */
[----:B------:R-:W-:Y:S04]  /*8100*/  STL [R1+0x430], R189 ;  /* 0x000430bd01007387 */ /* 0x000fe80000100800 */
[----:B------:R1:W-:Y:S02]  /*8110*/  STL [R1+0x42c], R96 ;  /* 0x00042c6001007387 */ /* 0x0003e40000100800 */
[----:B-1----:R-:W-:-:S06]  /*8120*/  WARPGROUP.ARRIVE ;  /* 0x00000000000079c5 */ /* 0x002fcc0000000000 */
[----:B------:R-:W-:Y:S01]  /*8130*/  HGMMA.64x256x16.F32.BF16 R88, R84, gdesc[UR4].tnspB, RZ, !UPT, gsb0 ;  /* 0x43e0000454587df0 */ /* 0x000fe2000c0018ff */
[----:B------:R-:W-:Y:S01]  /*8140*/  UMOV UR6, UR4 ;  /* 0x0000000400067c82 */ /* 0x000fe20008000000 */
[----:B------:R-:W-:Y:S01]  /*8150*/  UMOV UR7, 0x40000040 ;  /* 0x4000004000077882 */ /* 0x000fe20000000000 */
[----:B------:R-:W-:Y:S02]  /*8160*/  WARPGROUP.DEPBAR.LE gsb0, 0x0 ;  /* 0x00008000000079c5 */ /* 0x000fe40000010000 */
[----:B------:R-:W-:Y:S01]  /*8170*/  STL.64 [R1+0x200], R88 ;  /* 0x0002005801007387 */ /* 0x000fe20000100a00 */
[----:B------:R-:W-:Y:S01]  /*8180*/  IMAD.MOV.U32 R75, RZ, RZ, R141 ;  /* 0x000000ffff4b7224 */ /* 0x000fe200078e008d */
[----:B------:R-:W-:Y:S01]  /*8190*/  MOV R74, R142 ;  /* 0x0000008e004a7202 */ /* 0x000fe20000000f00 */
[----:B------:R-:W-:Y:S01]  /*81a0*/  IMAD.MOV.U32 R73, RZ, RZ, R143 ;  /* 0x000000ffff497224 */ /* 0x000fe200078e008f */
[----:B------:R-:W-:Y:S01]  /*81b0*/  STL.64 [R1+0x208], R90 ;  /* 0x0002085a01007387 */ /* 0x000fe20000100a00 */
[----:B------:R-:W-:Y:S01]  /*81c0*/  MOV R72, R144 ;  /* 0x0000009000487202 */ /* 0x000fe20000000f00 */
[----:B------:R-:W-:Y:S01]  /*81d0*/  IMAD.MOV.U32 R71, RZ, RZ, R145 ;  /* 0x000000ffff477224 */ /* 0x000fe200078e0091 */
[----:B------:R-:W-:Y:S01]  /*81e0*/  MOV R70, R146 ;  /* 0x0000009200467202 */ /* 0x000fe20000000f00 */
        /* <DEDUP_REMOVED lines=92> */
[----:B------:R-:W-:Y:S04]  /*87b0*/  STL.64 [R1+0x2c8], R138 ;  /* 0x0002c88a01007387 */ /* 0x000fe80000100a00 */
[----:B------:R1:W-:Y:S04]  /*87c0*/  STL [R1+0x2d0], R140 ;  /* 0x0002d08c01007387 */ /* 0x0003e80000100800 */
[----:B------:R-:W-:Y:S04]  /*87d0*/  STL.64 [R1+0x2340], R234 ;  /* 0x002340ea01007387 */ /* 0x000fe80000100a00 */
[----:B------:R-:W-:Y:S01]  /*87e0*/  STL.64 [R1+0x2338], R232 ;  /* 0x002338e801007387 */ /* 0x000fe20000100a00 */
[----:B-1----:R-:W-:-:S03]  /*87f0*/  WARPGROUP.ARRIVE ;  /* 0x00000000000079c5 */ /* 0x002fc60000000000 */
[----:B------:R-:W-:Y:S03]  /*8800*/  STL.64 [R1+0x2330], R230 ;  /* 0x002330e601007387 */ /* 0x000fe60000100a00 */
[----:B------:R-:W-:Y:S01]  /*8810*/  HGMMA.64x256x16.F32.BF16 R88, R84, gdesc[UR4].tnspB, RZ, !UPT, gsb0 ;  /* 0x43e0000454587df0 */ /* 0x000fe2000c0018ff */
[----:B------:R-:W-:Y:S04]  /*8820*/  STL.64 [R1+0x2328], R228 ;  /* 0x002328e401007387 */ /* 0x000fe80000100a00 */
[----:B------:R-:W-:Y:S04]  /*8830*/  STL.64 [R1+0x2320], R226 ;  /* 0x002320e201007387 */ /* 0x000fe80000100a00 */
[----:B------:R-:W-:Y:S04]  /*8840*/  STL.64 [R1+0x2318], R224 ;  /* 0x002318e001007387 */ /* 0x000fe80000100a00 */
[----:B------:R-:W-:Y:S04]  /*8850*/  STL.64 [R1+0x2310], R222 ;  /* 0x002310de01007387 */ /* 0x000fe80000100a00 */
[----:B------:R-:W-:Y:S04]  /*8860*/  STL.64 [R1+0x2308], R220 ;  /* 0x002308dc01007387 */ /* 0x000fe80000100a00 */
[----:B------:R-:W-:Y:S04]  /*8870*/  STL.64 [R1+0x2300], R218 ;  /* 0x002300da01007387 */ /* 0x000fe80000100a00 */
[----:B------:R-:W-:Y:S01]  /*8880*/  STL.64 [R1+0x22f8], R216 ;  /* 0x0022f8d801007387 */ /* 0x000fe20000100a00 */
[----:B------:R-:W-:-:S03]  /*8890*/  WARPGROUP.DEPBAR.LE gsb0, 0x0 ;  /* 0x00008000000079c5 */ /* 0x000fc60000010000 */
[----:B------:R-:W-:Y:S04]  /*88a0*/  STL.64 [R1+0x22f0], R214 ;  /* 0x0022f0d601007387 */ /* 0x000fe80000100a00 */
        /* <DEDUP_REMOVED lines=52> */
[----:B------:R1:W-:Y:S04]  /*8bf0*/  STL.64 [R1+0x2148], R108 ;  /* 0x0021486c01007387 */ /* 0x0003e80000100a00 */
[----:B-1----:R-:W2:Y:S04]  /*8c00*/  LDL.LU R108, [R1+0x200] ;  /* 0x00020000016c7983 */ /* 0x002ea80000300800 */
[----:B------:R-:W2:Y:S04]  /*8c10*/  LDL.LU R109, [R1+0x204] ;  /* 0x00020400016d7983 */ /* 0x000ea80000300800 */
        /* <DEDUP_REMOVED lines=50> */
[----:B------:R-:W2:Y:S01]  /*8f40*/  LDL.LU R160, [R1+0x2d0] ;  /* 0x0002d00001a07983 */ /* 0x000ea20000300800 */
[----:B------:R-:W-:Y:S01]  /*8f50*/  MOV R161, R75 ;  /* 0x0000004b00a17202 */ /* 0x000fe20000000f00 */
[----:B------:R-:W-:Y:S01]  /*8f60*/  IMAD.MOV.U32 R162, RZ, RZ, R74 ;  /* 0x000000ffffa27224 */ /* 0x000fe200078e004a */
        /* <DEDUP_REMOVED lines=73> */
[----:B------:R-:W-:Y:S01]  /*9400*/  UIADD3 UR4, UR40, 0x4080, URZ ;  /* 0x0000408028047890 */ /* 0x000fe2000fffe03f */
[----:B------:R-:W-:-:S06]  /*9410*/  UMOV UR7, 0x40000040 ;  /* 0x4000004000077882 */ /* 0x000fcc0000000000 */
[----:B------:R-:W-:Y:S01]  /*9420*/  UMOV UR6, UR4 ;  /* 0x0000000400067c82 */ /* 0x000fe20008000000 */
[----:B--2---:R-:W-:-:S06]  /*9430*/  WARPGROUP.ARRIVE ;  /* 0x00000000000079c5 */ /* 0x004fcc0000000000 */
[----:B------:R-:W-:Y:S03]  /*9440*/  HGMMA.64x256x16.F32.BF16 R108, R80, gdesc[UR4].tnspB, R108, gsb0 ;  /* 0x43e00004506c7df0 */ /* 0x000fe6000800186c */
[----:B------:R-:W-:Y:S02]  /*9450*/  WARPGROUP.DEPBAR.LE gsb0, 0x0 ;  /* 0x00008000000079c5 */ /* 0x000fe40000010000 */
        /* <DEDUP_REMOVED lines=64> */
[----:B-1----:R-:W2:Y:S04]  /*9860*/  LDL.LU.64 R234, [R1+0x2340] ;  /* 0x0023400001ea7983 */ /* 0x002ea80000300a00 */
[----:B------:R-:W3:Y:S04]  /*9870*/  LDL.LU.64 R232, [R1+0x2338] ;  /* 0x0023380001e87983 */ /* 0x000ee80000300a00 */
[----:B------:R-:W4:Y:S04]  /*9880*/  LDL.LU.64 R230, [R1+0x2330] ;  /* 0x0023300001e67983 */ /* 0x000f280000300a00 */
        /* <DEDUP_REMOVED lines=60> */
[----:B------:R-:W4:Y:S01]  /*9c50*/  LDL.LU.64 R108, [R1+0x2148] ;  /* 0x00214800016c7983 */ /* 0x000f220000300a00 */
[----:B------:R-:W-:Y:S01]  /*9c60*/  UIADD3 UR4, UR40, 0x6080, URZ ;  /* 0x0000608028047890 */ /* 0x000fe2000fffe03f */
[----:B------:R-:W-:-:S06]  /*9c70*/  UMOV UR7, 0x40000040 ;  /* 0x4000004000077882 */ /* 0x000fcc0000000000 */
[----:B------:R-:W-:Y:S01]  /*9c80*/  UMOV UR6, UR4 ;  /* 0x0000000400067c82 */ /* 0x000fe20008000000 */
[----:B--2---:R-:W-:Y:S04]  /*9c90*/  STL.64 [R1+0x2140], R234 ;  /* 0x002140ea01007387 */ /* 0x004fe80000100a00 */
[----:B---3--:R-:W-:Y:S04]  /*9ca0*/  STL.64 [R1+0x2138], R232 ;  /* 0x002138e801007387 */ /* 0x008fe80000100a00 */
[----:B----4-:R-:W-:Y:S04]  /*9cb0*/  STL.64 [R1+0x2130], R230 ;  /* 0x002130e601007387 */ /* 0x010fe80000100a00 */
[----:B------:R-:W-:Y:S04]  /*9cc0*/  STL.64 [R1+0x2128], R228 ;  /* 0x002128e401007387 */ /* 0x000fe80000100a00 */
[----:B------:R-:W-:Y:S04]  /*9cd0*/  STL.64 [R1+0x2120], R226 ;  /* 0x002120e201007387 */ /* 0x000fe80000100a00 */
[----:B------:R-:W-:Y:S04]  /*9ce0*/  STL.64 [R1+0x2118], R224 ;  /* 0x002118e001007387 */ /* 0x000fe80000100a00 */
[----:B------:R-:W-:Y:S04]  /*9cf0*/  STL.64 [R1+0x2110], R222 ;  /* 0x002110de01007387 */ /* 0x000fe80000100a00 */
[----:B------:R-:W-:Y:S04]  /*9d00*/  STL.64 [R1+0x2108], R220 ;  /* 0x002108dc01007387 */ /* 0x000fe80000100a00 */
[----:B------:R-:W-:Y:S04]  /*9d10*/  STL.64 [R1+0x2100], R218 ;  /* 0x002100da01007387 */ /* 0x000fe80000100a00 */
[----:B------:R-:W-:Y:S01]  /*9d20*/  STL.64 [R1+0x20f8], R216 ;  /* 0x0020f8d801007387 */ /* 0x000fe20000100a00 */
[----:B------:R-:W-:-:S06]  /*9d30*/  WARPGROUP.ARRIVE ;  /* 0x00000000000079c5 */ /* 0x000fcc0000000000 */
        /* <DEDUP_REMOVED lines=57> */
[----:B------:R-:W2:Y:S04]  /*a0d0*/  LDL.LU.64 R110, [R1+0x208] ;  /* 0x00020800016e7983 */ /* 0x000ea80000300a00 */
        /* <DEDUP_REMOVED lines=61> */
[----:B------:R-:W2:Y:S01]  /*a4b0*/  LDL.LU.64 R234, [R1+0x3f8] ;  /* 0x0003f80001ea7983 */ /* 0x000ea20000300a00 */
[----:B------:R-:W-:Y:S01]  /*a4c0*/  UIADD3 UR4, UR40, 0x4100, URZ ;  /* 0x0000410028047890 */ /* 0x000fe2000fffe03f */
[----:B------:R-:W-:-:S06]  /*a4d0*/  UMOV UR7, 0x40000040 ;  /* 0x4000004000077882 */ /* 0x000fcc0000000000 */
[----:B------:R-:W-:Y:S01]  /*a4e0*/  UMOV UR6, UR4 ;  /* 0x0000000400067c82 */ /* 0x000fe20008000000 */
[----:B--2---:R-:W-:-:S06]  /*a4f0*/  WARPGROUP.ARRIVE ;  /* 0x00000000000079c5 */ /* 0x004fcc0000000000 */
[----:B------:R-:W-:Y:S03]  /*a500*/  HGMMA.64x256x16.F32.BF16 R108, R76, gdesc[UR4].tnspB, R108, gsb0 ;  /* 0x43e000044c6c7df0 */ /* 0x000fe6000800186c */
[----:B------:R-:W-:Y:S02]  /*a510*/  WARPGROUP.DEPBAR.LE gsb0, 0x0 ;  /* 0x00008000000079c5 */ /* 0x000fe40000010000 */
        /* <DEDUP_REMOVED lines=88> */
[----:B------:R1:W-:Y:S01]  /*aaa0*/  STL [R1+0x2b0], R152 ;  /* 0x0002b09801007387 */ /* 0x0003e20000100800 */
[----:B------:R-:W-:Y:S01]  /*aab0*/  MOV R80, R168 ;  /* 0x000000a800507202 */ /* 0x000fe20000000f00 */
[----:B------:R-:W-:Y:S01]  /*aac0*/  IMAD.MOV.U32 R67, RZ, RZ, R169 ;  /* 0x000000ffff437224 */ /* 0x000fe200078e00a9 */
[----:B------:R-:W-:Y:S01]  /*aad0*/  MOV R82, R166 ;  /* 0x000000a600527202 */ /* 0x000fe20000000f00 */
[----:B------:R-:W2:Y:S01]  /*aae0*/  LDL.LU.64 R234, [R1+0x2140] ;  /* 0x0021400001ea7983 */ /* 0x000ea20000300a00 */
[----:B------:R-:W-:Y:S01]  /*aaf0*/  IMAD.MOV.U32 R81, RZ, RZ, R167 ;  /* 0x000000ffff517224 */ /* 0x000fe200078e00a7 */
[----:B------:R-:W-:Y:S01]  /*ab00*/  MOV R84, R164 ;  /* 0x000000a400547202 */ /* 0x000fe20000000f00 */
[----:B------:R-:W-:Y:S01]  /*ab10*/  IMAD.MOV.U32 R83, RZ, RZ, R165 ;  /* 0x000000ffff537224 */ /* 0x000fe200078e00a5 */
[----:B------:R-:W3:Y:S01]  /*ab20*/  LDL.LU.64 R232, [R1+0x2138] ;  /* 0x0021380001e87983 */ /* 0x000ee20000300a00 */
[----:B------:R-:W-:Y:S01]  /*ab30*/  MOV R86, R162 ;  /* 0x000000a200567202 */ /* 0x000fe20000000f00 */
[----:B------:R-:W-:Y:S01]  /*ab40*/  IMAD.MOV.U32 R85, RZ, RZ, R163 ;  /* 0x000000ffff557224 */ /* 0x000fe200078e00a3 */
[----:B------:R-:W-:Y:S01]  /*ab50*/  MOV R71, R160 ;  /* 0x000000a000477202 */ /* 0x000fe20000000f00 */
[----:B------:R-:W4:Y:S01]  /*ab60*/  LDL.LU.64 R230, [R1+0x2130] ;  /* 0x0021300001e67983 */ /* 0x000f220000300a00 */
[----:B------:R-:W-:Y:S01]  /*ab70*/  IMAD.MOV.U32 R87, RZ, RZ, R161 ;  /* 0x000000ffff577224 */ /* 0x000fe200078e00a1 */
[----:B------:R-:W-:Y:S01]  /*ab80*/  MOV R69, R158 ;  /* 0x0000009e00457202 */ /* 0x000fe20000000f00 */
[----:B------:R-:W-:Y:S01]  /*ab90*/  IMAD.MOV.U32 R70, RZ, RZ, R159 ;  /* 0x000000ffff467224 */ /* 0x000fe200078e009f */
[----:B------:R-:W4:Y:S01]  /*aba0*/  LDL.LU.64 R228, [R1+0x2128] ;  /* 0x0021280001e47983 */ /* 0x000f220000300a00 */
[----:B------:R-:W-:Y:S01]  /*abb0*/  MOV R75, R156 ;  /* 0x0000009c004b7202 */ /* 0x000fe20000000f00 */
[----:B------:R-:W-:Y:S01]  /*abc0*/  IMAD.MOV.U32 R68, RZ, RZ, R157 ;  /* 0x000000ffff447224 */ /* 0x000fe200078e009d */
[----:B------:R-:W-:Y:S01]  /*abd0*/  MOV R73, R154 ;  /* 0x0000009a00497202 */ /* 0x000fe20000000f00 */
[----:B------:R-:W4:Y:S01]  /*abe0*/  LDL.LU.64 R226, [R1+0x2120] ;  /* 0x0021200001e27983 */ /* 0x000f220000300a00 */
[----:B------:R-:W-:-:S02]  /*abf0*/  IMAD.MOV.U32 R74, RZ, RZ, R155 ;  /* 0x000000ffff4a7224 */ /* 0x000fc400078e009b */
[----:B------:R-:W-:Y:S01]  /*ac00*/  IMAD.MOV.U32 R72, RZ, RZ, R153 ;  /* 0x000000ffff487224 */ /* 0x000fe200078e0099 */
        /* <DEDUP_REMOVED lines=36> */
[----:B-1----:R-:W4:Y:S04]  /*ae50*/  LDL.LU.64 R152, [R1+0x1ff8] ;  /* 0x001ff80001987983 */ /* 0x002f280000300a00 */
        /* <DEDUP_REMOVED lines=133> */
[----:B------:R-:W-:-:S03]  /*b6b0*/  MOV R153, R72 ;  /* 0x0000004800997202 */ /* 0x000fc60000000f00 */
[----:B------:R-:W2:Y:S01]  /*b6c0*/  LDL.LU R149, [R1+0x2a4] ;  /* 0x0002a40001957983 */ /* 0x000ea20000300800 */
[----:B------:R-:W-:-:S03]  /*b6d0*/  IMAD.MOV.U32 R154, RZ, RZ, R73 ;  /* 0x000000ffff9a7224 */ /* 0x000fc600078e0049 */
[----:B------:R-:W2:Y:S01]  /*b6e0*/  LDL.LU R150, [R1+0x2a8] ;  /* 0x0002a80001967983 */ /* 0x000ea20000300800 */
[----:B------:R-:W-:-:S03]  /*b6f0*/  MOV R155, R74 ;  /* 0x0000004a009b7202 */ /* 0x000fc60000000f00 */
[----:B------:R-:W2:Y:S01]  /*b700*/  LDL.LU R151, [R1+0x2ac] ;  /* 0x0002ac0001977983 */ /* 0x000ea20000300800 */
[----:B------:R-:W-:-:S03]  /*b710*/  IMAD.MOV.U32 R156, RZ, RZ, R75 ;  /* 0x000000ffff9c7224 */ /* 0x000fc600078e004b */
        /* <DEDUP_REMOVED lines=85> */
[----:B------:R-:W3:Y:S01]  /*bc70*/  LDL.LU R68, [R1+0x1f34] ;  /* 0x001f340001447983 */ /* 0x000ee20000300800 */
[----:B------:R-:W-:-:S03]  /*bc80*/  UMOV UR7, 0x40000040 ;  /* 0x4000004000077882 */ /* 0x000fc60000000000 */
[----:B------:R-:W3:Y:S02]  /*bc90*/  LDL.LU R69, [R1+0x1f30] ;  /* 0x001f300001457983 */ /* 0x000ee40000300800 */
[----:B------:R-:W-:Y:S02]  /*bca0*/  UMOV UR6, UR4 ;  /* 0x0000000400067c82 */ /* 0x000fe40008000000 */
[----:B------:R-:W3:Y:S04]  /*bcb0*/  LDL.LU R70, [R1+0x1f2c] ;  /* 0x001f2c0001467983 */ /* 0x000ee80000300800 */
[----:B------:R-:W3:Y:S01]  /*bcc0*/  LDL.LU R71, [R1+0x1f28] ;  /* 0x001f280001477983 */ /* 0x000ee20000300800 */
        /* <DEDUP_REMOVED lines=68> */
[----:B------:R-:W4:Y:S04]  /*c110*/  LDL.LU.64 R232, [R1+0x1f18] ;  /* 0x001f180001e87983 */ /* 0x000f280000300a00 */
[----:B------:R-:W3:Y:S04]  /*c120*/  LDL.LU.64 R230, [R1+0x1f10] ;  /* 0x001f100001e67983 */ /* 0x000ee80000300a00 */
        /* <DEDUP_REMOVED lines=60> */
[----:B------:R-:W3:Y:S01]  /*c4f0*/  LDL.LU.64 R108, [R1+0x1d28] ;  /* 0x001d2800016c7983 */ /* 0x000ee20000300a00 */
[----:B------:R-:W-:Y:S01]  /*c500*/  UIADD3 UR4, UR40, 0x6180, URZ ;  /* 0x0000618028047890 */ /* 0x000fe2000fffe03f */
[----:B------:R-:W-:-:S06]  /*c510*/  UMOV UR7, 0x40000040 ;  /* 0x4000004000077882 */ /* 0x000fcc0000000000 */
[----:B------:R-:W-:Y:S01]  /*c520*/  UMOV UR6, UR4 ;  /* 0x0000000400067c82 */ /* 0x000fe20008000000 */
[----:B--2---:R-:W-:Y:S04]  /*c530*/  STL.64 [R1+0x1d20], R234 ;  /* 0x001d20ea01007387 */ /* 0x004fe80000100a00 */
[----:B----4-:R-:W-:Y:S04]  /*c540*/  STL.64 [R1+0x1d18], R232 ;  /* 0x001d18e801007387 */ /* 0x010fe80000100a00 */
[----:B---3--:R-:W-:Y:S04]  /*c550*/  STL.64 [R1+0x1d10], R230 ;  /* 0x001d10e601007387 */ /* 0x008fe80000100a00 */
        /* <DEDUP_REMOVED lines=152> */
[----:B------:R-:W-:Y:S01]  /*cee0*/  STL.64 [R1+0x290], R144 ;  /* 0x0002909001007387 */ /* 0x000fe20000100a00 */
[----:B------:R-:W-:-:S03]  /*cef0*/  MOV R2, R234 ;  /* 0x000000ea00027202 */ /* 0x000fc60000000f00 */
[----:B------:R-:W-:Y:S01]  /*cf00*/  STL.64 [R1+0x298], R146 ;  /* 0x0002989201007387 */ /* 0x000fe20000100a00 */
[----:B------:R-:W-:-:S03]  /*cf10*/  IMAD.MOV.U32 R0, RZ, RZ, R235 ;  /* 0x000000ffff007224 */ /* 0x000fc600078e00eb */
[----:B------:R-:W-:Y:S01]  /*cf20*/  STL.64 [R1+0x2a0], R148 ;  /* 0x0002a09401007387 */ /* 0x000fe20000100a00 */
[----:B------:R-:W-:Y:S01]  /*cf30*/  MOV R4, R232 ;  /* 0x000000e800047202 */ /* 0x000fe20000000f00 */
[----:B------:R-:W-:Y:S02]  /*cf40*/  IMAD.MOV.U32 R3, RZ, RZ, R233 ;  /* 0x000000ffff037224 */ /* 0x000fe400078e00e9 */
[----:B------:R-:W-:Y:S01]  /*cf50*/  STL.64 [R1+0x2a8], R150 ;  /* 0x0002a89601007387 */ /* 0x000fe20000100a00 */
[----:B------:R-:W-:Y:S01]  /*cf60*/  MOV R6, R230 ;  /* 0x000000e600067202 */ /* 0x000fe20000000f00 */
[----:B------:R-:W-:Y:S02]  /*cf70*/  IMAD.MOV.U32 R5, RZ, RZ, R231 ;  /* 0x000000ffff057224 */ /* 0x000fe400078e00e7 */
[----:B------:R1:W-:Y:S01]  /*cf80*/  STL [R1+0x2b0], R152 ;  /* 0x0002b09801007387 */ /* 0x0003e20000100800 */
[----:B------:R-:W-:Y:S01]  /*cf90*/  MOV R8, R228 ;  /* 0x000000e400087202 */ /* 0x000fe20000000f00 */
[----:B------:R-:W-:-:S02]  /*cfa0*/  IMAD.MOV.U32 R7, RZ, RZ, R229 ;  /* 0x000000ffff077224 */ /* 0x000fc400078e00e5 */
[----:B------:R-:W2:Y:S01]  /*cfb0*/  LDL.LU.64 R234, [R1+0x1d20] ;  /* 0x001d200001ea7983 */ /* 0x000ea20000300a00 */
[----:B------:R-:W-:Y:S01]  /*cfc0*/  MOV R10, R226 ;  /* 0x000000e2000a7202 */ /* 0x000fe20000000f00 */
[----:B------:R-:W-:Y:S02]  /*cfd0*/  IMAD.MOV.U32 R9, RZ, RZ, R227 ;  /* 0x000000ffff097224 */ /* 0x000fe400078e00e3 */
[----:B------:R-:W3:Y:S01]  /*cfe0*/  LDL.LU.64 R232, [R1+0x1d18] ;  /* 0x001d180001e87983 */ /* 0x000ee20000300a00 */
[----:B------:R-:W-:Y:S01]  /*cff0*/  MOV R12, R224 ;  /* 0x000000e0000c7202 */ /* 0x000fe20000000f00 */
[----:B------:R-:W-:Y:S02]  /*d000*/  IMAD.MOV.U32 R11, RZ, RZ, R225 ;  /* 0x000000ffff0b7224 */ /* 0x000fe400078e00e1 */
[----:B------:R-:W4:Y:S01]  /*d010*/  LDL.LU.64 R230, [R1+0x1d10] ;  /* 0x001d100001e67983 */ /* 0x000f220000300a00 */
[----:B------:R-:W-:Y:S01]  /*d020*/  MOV R14, R222 ;  /* 0x000000de000e7202 */ /* 0x000fe20000000f00 */
[----:B------:R-:W-:-:S02]  /*d030*/  IMAD.MOV.U32 R13, RZ, RZ, R223 ;  /* 0x000000ffff0d7224 */ /* 0x000fc400078e00df */
[----:B------:R-:W4:Y:S01]  /*d040*/  LDL.LU.64 R228, [R1+0x1d08] ;  /* 0x001d080001e47983 */ /* 0x000f220000300a00 */
[----:B------:R-:W-:Y:S01]  /*d050*/  MOV R16, R220 ;  /* 0x000000dc00107202 */ /* 0x000fe20000000f00 */
[----:B------:R-:W-:Y:S02]  /*d060*/  IMAD.MOV.U32 R15, RZ, RZ, R221 ;  /* 0x000000ffff0f7224 */ /* 0x000fe400078e00dd */
[----:B------:R-:W4:Y:S01]  /*d070*/  LDL.LU.64 R226, [R1+0x1d00] ;  /* 0x001d000001e27983 */ /* 0x000f220000300a00 */
        /* <DEDUP_REMOVED lines=99> */
[----:B------:R-:W-:-:S03]  /*d6b0*/  IMAD.MOV.U32 R64, RZ, RZ, R153 ;  /* 0x000000ffff407224 */ /* 0x000fc600078e0099 */
        /* <DEDUP_REMOVED lines=3390> */
[----:B------:R-:W2:Y:S04]  /*1aaa0*/  LDL.LU R150, [R1+0x2a8] ;  /* 0x0002a80001967983 */ /* 0x000ea80000300800 */
[----:B------:R-:W2:Y:S01]  /*1aab0*/  LDL.LU R151, [R1+0x2ac] ;  /* 0x0002ac0001977983 */ /* 0x000ea20000300800 */
[----:B------:R-:W-:-:S03]  /*1aac0*/  MOV R155, R24 ;  /* 0x00000018009b7202 */ /* 0x000fc60000000f00 */
[----:B------:R-:W2:Y:S01]  /*1aad0*/  LDL.LU R152, [R1+0x2b0] ;  /* 0x0002b00001987983 */ /* 0x000ea20000300800 */
[----:B------:R-:W-:-:S03]  /*1aae0*/  IMAD.MOV.U32 R156, RZ, RZ, R25 ;  /* 0x000000ffff9c7224 */ /* 0x000fc600078e0019 */
[----:B------:R-:W3:Y:S01]  /*1aaf0*/  LDL.LU R27, [R1+0x684] ;  /* 0x00068400011b7983 */ /* 0x000ee20000300800 */
[----:B------:R-:W-:-:S03]  /*1ab00*/  MOV R157, R26 ;  /* 0x0000001a009d7202 */ /* 0x000fc60000000f00 */
[----:B------:R-:W3:Y:S04]  /*1ab10*/  LDL.LU R0, [R1+0x680] ;  /* 0x0006800001007983 */ /* 0x000ee80000300800 */
[----:B------:R-:W2:Y:S04]  /*1ab20*/  LDL.LU R24, [R1+0x67c] ;  /* 0x00067c0001187983 */ /* 0x000ea80000300800 */
[----:B------:R-:W2:Y:S04]  /*1ab30*/  LDL.LU R25, [R1+0x678] ;  /* 0x0006780001197983 */ /* 0x000ea80000300800 */
[----:B------:R-:W2:Y:S01]  /*1ab40*/  LDL.LU R26, [R1+0x674] ;  /* 0x00067400011a7983 */ /* 0x000ea20000300800 */
        /* <DEDUP_REMOVED lines=79> */
[----:B------:R1:W5:Y:S01]  /*1b040*/  LDL.LU R8, [R1+0x670] ;  /* 0x0006700001087983 */ /* 0x0003620000300800 */
[----:B------:R-:W-:-:S03]  /*1b050*/  UMOV UR7, 0x40000040 ;  /* 0x4000004000077882 */ /* 0x000fc60000000000 */
[----:B------:R1:W5:Y:S02]  /*1b060*/  LDL.LU R7, [R1+0x66c] ;  /* 0x00066c0001077983 */ /* 0x0003640000300800 */
[----:B------:R-:W-:Y:S02]  /*1b070*/  UMOV UR6, UR4 ;  /* 0x0000000400067c82 */ /* 0x000fe40008000000 */
[----:B------:R1:W5:Y:S01]  /*1b080*/  LDL.LU R2, [R1+0x668] ;  /* 0x0006680001027983 */ /* 0x0003620000300800 */
[----:B---3--:R-:W-:-:S04]  /*1b090*/  F2FP.BF16.F32.PACK_AB R27, R27, R0 ;  /* 0x000000001b1b723e */ /* 0x008fc800000010ff */
        /* <DEDUP_REMOVED lines=67> */
[----:B--2---:R1:W5:Y:S04]  /*1b4d0*/  LDL.LU.64 R234, [R1+0x660] ;  /* 0x0006600001ea7983 */ /* 0x0043680000300a00 */
[----:B------:R1:W5:Y:S04]  /*1b4e0*/  LDL.LU.64 R232, [R1+0x658] ;  /* 0x0006580001e87983 */ /* 0x0003680000300a00 */
        /* <DEDUP_REMOVED lines=68> */
[----:B------:R-:W-:Y:S04]  /*1b930*/  STL.64 [R1], R88 ;  /* 0x0000005801007387 */ /* 0x000fe80000100a00 */
        /* <DEDUP_REMOVED lines=68> */
[----:B------:R1:W5:Y:S04]  /*1bd80*/  LDL.LU R204, [R1+0x43c] ;  /* 0x00043c0001cc7983 */ /* 0x0003680000300800 */
[----:B------:R1:W5:Y:S04]  /*1bd90*/  LDL.LU R203, [R1+0x438] ;  /* 0x0004380001cb7983 */ /* 0x0003680000300800 */
[----:B------:R1:W5:Y:S04]  /*1bda0*/  LDL.LU R200, [R1+0x434] ;  /* 0x0004340001c87983 */ /* 0x0003680000300800 */
[----:B------:R1:W5:Y:S04]  /*1bdb0*/  LDL.LU R189, [R1+0x430] ;  /* 0x0004300001bd7983 */ /* 0x0003680000300800 */
[----:B------:R1:W5:Y:S01]  /*1bdc0*/  LDL.LU R96, [R1+0x42c] ;  /* 0x00042c0001607983 */ /* 0x0003620000300800 */
[----:B------:R-:W-:Y:S05]  /*1bdd0*/  @!P0 BRA `(.L_x_21) ;  /* 0x0000000000048947 */ /* 0x000fea0003800000 */
[----:B------:R-:W-:Y:S01]  /*1bde0*/  BPT.TRAP 0x1 ;  /* 0x000000040000795c */ /* 0x000fe20000300000 */
.L_x_21:
[----:B------:R-:W-:Y:S01]  /*1bdf0*/  UISETP.GT.U32.AND UP0, UPT, UR54, 0x1, UPT ;  /* 0x000000013600788c */ /* 0x000fe2000bf04070 */
[----:B------:R-:W-:Y:S01]  /*1be00*/  IMAD.MOV.U32 R0, RZ, RZ, RZ ;  /* 0x000000ffff007224 */ /* 0x000fe200078e00ff */
[----:B------:R-:W-:-:S04]  /*1be10*/  UIADD3 UR4, UR60, 0x160028, URZ ;  /* 0x001600283c047890 */ /* 0x000fc8000fffe03f */
[----:B------:R-:W-:Y:S01]  /*1be20*/  PLOP3.LUT P1, PT, PT, PT, UP0, 0x80, 0x0 ;  /* 0x000000000000781c */ /* 0x000fe20003f2f008 */
[----:B------:R-:W-:-:S09]  /*1be30*/  UPRMT UR4, URZ, 0x654, UR4 ;  /* 0x000006543f047896 */ /* 0x000fd20008000004 */
[----:B------:R-:W-:Y:S03]  /*1be40*/  SYNCS.ARRIVE.TRANS64.RED.A1T0 RZ, [UR4], RZ ;  /* 0x000000ffffff79a7 */ /* 0x000fe60008100404 */
[----:B------:R-:W-:Y:S05]  /*1be50*/  @P1 BRA `(.L_x_22) ;  /* 0x0000000000041947 */ /* 0x000fea0003800000 */
[----:B------:R-:W-:Y:S01]  /*1be60*/  BPT.TRAP 0x1 ;  /* 0x000000040000795c */ /* 0x000fe20000300000 */
.L_x_22:
[----:B-----5:R-:W-:Y:S01]  /*1be70*/  ISETP.GE.AND P2, PT, R200, 0x3, PT ;  /* 0x00000003c800780c */ /* 0x020fe20003f46270 */
[----:B------:R-:W-:Y:S01]  /*1be80*/  UMOV UR7, 0x1 ;  /* 0x0000000100077882 */ /* 0x000fe20000000000 */
[----:B------:R-:W-:Y:S01]  /*1be90*/  UMOV UR4, 0x2 ;  /* 0x0000000200047882 */ /* 0x000fe20000000000 */
[----:B------:R-:W-:Y:S01]  /*1bea0*/  IADD3 R6, R2, 0x100, RZ ;  /* 0x0000010002067810 */ /* 0x000fe20007ffe0ff */
[----:B------:R-:W-:-:S09]  /*1beb0*/  VIADD R200, R200, 0xffffffff ;  /* 0xffffffffc8c87836 */ /* 0x000fd20000000000 */
[----:B------:R-:W-:Y:S05]  /*1bec0*/  @!P2 BRA `(.L_x_23) ;  /* 0x000001e00074a947 */ /* 0x000fea0003800000 */
[----:B------:R-:W-:Y:S01]  /*1bed0*/  MOV R2, R189 ;  /* 0x000000bd00027202 */ /* 0x000fe20000000f00 */
[----:B------:R-:W-:Y:S01]  /*1bee0*/  IMAD.MOV.U32 R173, RZ, RZ, R96 ;  /* 0x000000ffffad7224 */ /* 0x000fe200078e0060 */
[----:B------:R-:W-:Y:S01]  /*1bef0*/  MOV R175, R200 ;  /* 0x000000c800af7202 */ /* 0x000fe20000000f00 */
[----:B------:R-:W-:Y:S01]  /*1bf00*/  IMAD.MOV.U32 R0, RZ, RZ, RZ ;  /* 0x000000ffff007224 */ /* 0x000fe200078e00ff */
[----:B------:R-:W-:Y:S01]  /*1bf10*/  UMOV UR4, 0x2 ;  /* 0x0000000200047882 */ /* 0x000fe20000000000 */
[----:B------:R-:W-:Y:S01]  /*1bf20*/  UMOV UR7, 0x1 ;  /* 0x0000000100077882 */ /* 0x000fe20000000000 */
[----:B------:R-:W-:-:S05]  /*1bf30*/  ULDC UR5, c[0x0][0x604] ;  /* 0x0001810000057ab9 */ /* 0x000fca0000000800 */
.L_x_34:
[----:B------:R-:W-:-:S13]  /*1bf40*/  PLOP3.LUT P3, PT, PT, PT, UP1, 0x80, 0x0 ;  /* 0x000000000000781c */ /* 0x000fda0003f6f018 */
[----:B-1----:R-:W-:Y:S05]  /*1bf50*/  @!P3 BRA `(.L_x_24) ;  /* 0x000000000004b947 */ /* 0x002fea0003800000 */
[----:B------:R-:W-:Y:S01]  /*1bf60*/  BPT.TRAP 0x1 ;  /* 0x000000040000795c */ /* 0x000fe20000300000 */
.L_x_24:
[----:B------:R-:W-:Y:S01]  /*1bf70*/  ULEA UR6, UR4, UR60, 0x3 ;  /* 0x0000003c04067291 */ /* 0x000fe2000f8e183f */
[----:B------:R-:W-:-:S08]  /*1bf80*/  SHF.L.U32 R3, R0, 0x1f, RZ ;  /* 0x0000001f00037819 */ /* 0x000fd000000006ff */
[----:B------:R-:W2:Y:S02]  /*1bf90*/  SYNCS.PHASECHK.TRANS64.TRYWAIT P2, [UR6+0x160000], R3 ;  /* 0x16000003ff0075a7 */ /* 0x000ea40008040146 */
[----:B--2---:R-:W-:Y:S05]  /*1bfa0*/  @!P2 BRA `(.L_x_25) ;  /* 0x000004600004a947 */ /* 0x004fea0003800000 */
.L_x_133:
[----:B------:R-:W3:Y:S04]  /*1bfb0*/  LDL.64 R14, [R1+0x400] ;  /* 0x00040000010e7983 */ /* 0x000ee80000100a00 */
[----:B------:R-:W4:Y:S04]  /*1bfc0*/  LDL.64 R12, [R1+0x418] ;  /* 0x00041800010c7983 */ /* 0x000f280000100a00 */
[----:B------:R-:W5:Y:S01]  /*1bfd0*/  LDL.64 R10, [R1+0x420] ;  /* 0x00042000010a7983 */ /* 0x000f620000100a00 */
[----:B------:R-:W-:Y:S01]  /*1bfe0*/  ULEA UR6, UR4, UR41, 0xe ;  /* 0x0000002904067291 */ /* 0x000fe2000f8e703f */
[----:B------:R-:W-:Y:S01]  /*1bff0*/  WARPGROUP.ARRIVE ;  /* 0x00000000000079c5 */ /* 0x000fe20000000000 */
[----:B------:R-:W-:Y:S01]  /*1c000*/  UMOV UR35, 0x40000040 ;  /* 0x4000004000237882 */ /* 0x000fe20000000000 */
[----:B--2---:R-:W2:Y:S04]  /*1c010*/  LDL.64 R4, [R1+0x410] ;  /* 0x0004100001047983 */ /* 0x004ea80000100a00 */
[----:B------:R-:W-:Y:S01]  /*1c020*/  UMOV UR34, UR6 ;  /* 0x0000000600227c82 */ /* 0x000fe20008000000 */
[----:B------:R-:W-:Y:S01]  /*1c030*/  UIADD3 UR10, UR6, 0x2, URZ ;  /* 0x00000002060a7890 */ /* 0x000fe2000fffe03f */
[----:B------:R-:W2:Y:S01]  /*1c040*/  LDL.64 R16, [R1+0x408] ;  /* 0x0004080001107983 */ /* 0x000ea20000100a00 */
[----:B------:R-:W-:Y:S01]  /*1c050*/  UMOV UR31, 0x40000040 ;  /* 0x40000040001f7882 */ /* 0x000fe20000000000 */
[----:B------:R-:W-:Y:S01]  /*1c060*/  UMOV UR39, 0x40000040 ;  /* 0x4000004000277882 */ /* 0x000fe20000000000 */
[----:B------:R-:W-:Y:S01]  /*1c070*/  MOV R9, UR45 ;  /* 0x0000002d00097c02 */ /* 0x000fe20008000f00 */
[----:B------:R-:W-:Y:S01]  /*1c080*/  UMOV UR47, 0x40000040 ;  /* 0x40000040002f7882 */ /* 0x000fe20000000000 */
[----:B------:R-:W-:Y:S01]  /*1c090*/  UMOV UR51, 0x40000040 ;  /* 0x4000004000337882 */ /* 0x000fe20000000000 */
[----:B------:R-:W-:Y:S01]  /*1c0a0*/  UMOV UR30, UR10 ;  /* 0x0000000a001e7c82 */ /* 0x000fe20008000000 */
[----:B------:R-:W-:Y:S01]  /*1c0b0*/  UIADD3 UR10, UR6, 0x4, URZ ;  /* 0x00000004060a7890 */ /* 0x000fe2000fffe03f */
[----:B------:R-:W-:Y:S01]  /*1c0c0*/  MOV R3, UR56 ;  /* 0x0000003800037c02 */ /* 0x000fe20008000f00 */
[----:B------:R-:W-:Y:S01]  /*1c0d0*/  UMOV UR59, 0x40000040 ;  /* 0x40000040003b7882 */ /* 0x000fe20000000000 */
[----:B------:R-:W-:Y:S01]  /*1c0e0*/  R2UR UR56, R206 ;  /* 0x00000000ce3872ca */ /* 0x000fe200000e0000 */
[----:B------:R-:W-:Y:S01]  /*1c0f0*/  UMOV UR55, 0x40000040 ;  /* 0x4000004000377882 */ /* 0x000fe20000000000 */
[----:B------:R-:W-:Y:S01]  /*1c100*/  UMOV UR11, 0x40000040 ;  /* 0x40000040000b7882 */ /* 0x000fe20000000000 */
[----:B------:R-:W-:Y:S01]  /*1c110*/  UMOV UR15, 0x40000040 ;  /* 0x40000040000f7882 */ /* 0x000fe20000000000 */
[----:B------:R-:W-:Y:S01]  /*1c120*/  UMOV UR38, UR10 ;  /* 0x0000000a00267c82 */ /* 0x000fe20008000000 */
[----:B------:R-:W-:Y:S01]  /*1c130*/  UIADD3 UR10, UR6, 0x6, URZ ;  /* 0x00000006060a7890 */ /* 0x000fe2000fffe03f */
[----:B------:R-:W-:Y:S01]  /*1c140*/  UMOV UR19, 0x40000040 ;  /* 0x4000004000137882 */ /* 0x000fe20000000000 */
[----:B------:R-:W-:Y:S01]  /*1c150*/  UMOV UR23, 0x40000040 ;  /* 0x4000004000177882 */ /* 0x000fe20000000000 */
[----:B------:R-:W-:Y:S01]  /*1c160*/  UMOV UR27, 0x40000040 ;  /* 0x40000040001b7882 */ /* 0x000fe20000000000 */
[----:B------:R-:W-:-:S03]  /*1c170*/  UIADD3 UR4, UR4, 0x1, URZ ;  /* 0x0000000104047890 */ /* 0x000fc6000fffe03f */
[----:B------:R-:W-:Y:S01]  /*1c180*/  UMOV UR46, UR10 ;  /* 0x0000000a002e7c82 */ /* 0x000fe20008000000 */
[----:B------:R-:W-:Y:S02]  /*1c190*/  UIADD3 UR10, UR6, 0x800, URZ ;  /* 0x00000800060a7890 */ /* 0x000fe4000fffe03f */
[----:B------:R-:W-:-:S04]  /*1c1a0*/  UISETP.NE.AND UP0, UPT, UR4, 0x5, UPT ;  /* 0x000000050400788c */ /* 0x000fc8000bf05270 */
[----:B------:R-:W-:Y:S01]  /*1c1b0*/  USEL UR4, UR4, URZ, UP0 ;  /* 0x0000003f04047287 */ /* 0x000fe20008000000 */
[----:B------:R-:W-:Y:S01]  /*1c1c0*/  UMOV UR50, UR10 ;  /* 0x0000000a00327c82 */ /* 0x000fe20008000000 */
[----:B------:R-:W-:Y:S01]  /*1c1d0*/  UIADD3 UR10, UR6, 0x802, URZ ;  /* 0x00000802060a7890 */ /* 0x000fe2000fffe03f */
[----:B---3--:R-:W-:Y:S02]  /*1c1e0*/  R2UR UR48, R14 ;  /* 0x000000000e3072ca */ /* 0x008fe400000e0000 */
[----:B------:R-:W-:Y:S02]  /*1c1f0*/  R2UR UR49, R15 ;  /* 0x000000000f3172ca */ /* 0x000fe400000e0000 */
[----:B------:R-:W-:Y:S02]  /*1c200*/  MOV R15, UR29 ;  /* 0x0000001d000f7c02 */ /* 0x000fe40008000f00 */
[----:B------:R-:W-:Y:S02]  /*1c210*/  MOV R14, UR28 ;  /* 0x0000001c000e7c02 */ /* 0x000fe40008000f00 */
[----:B----4-:R-:W-:-:S02]  /*1c220*/  R2UR UR28, R12 ;  /* 0x000000000c1c72ca */ /* 0x010fc400000e0000 */
[----:B------:R-:W-:Y:S02]  /*1c230*/  R2UR UR29, R13 ;  /* 0x000000000d1d72ca */ /* 0x000fe400000e0000 */
[----:B------:R-:W-:Y:S02]  /*1c240*/  MOV R13, UR33 ;  /* 0x00000021000d7c02 */ /* 0x000fe40008000f00 */
[----:B------:R-:W-:Y:S02]  /*1c250*/  MOV R12, UR32 ;  /* 0x00000020000c7c02 */ /* 0x000fe40008000f00 */
[----:B-----5:R-:W-:Y:S02]  /*1c260*/  R2UR UR32, R10 ;  /* 0x000000000a2072ca */ /* 0x020fe400000e0000 */
[----:B------:R-:W-:Y:S02]  /*1c270*/  R2UR UR33, R11 ;  /* 0x000000000b2172ca */ /* 0x000fe400000e0000 */
[----:B------:R-:W-:-:S02]  /*1c280*/  MOV R11, UR37 ;  /* 0x00000025000b7c02 */ /* 0x000fc40008000f00 */
[----:B------:R-:W-:Y:S02]  /*1c290*/  MOV R10, UR36 ;  /* 0x00000024000a7c02 */ /* 0x000fe40008000f00 */
[----:B--2---:R-:W-:Y:S02]  /*1c2a0*/  R2UR UR36, R4 ;  /* 0x00000000042472ca */ /* 0x004fe400000e0000 */
[----:B------:R-:W-:Y:S02]  /*1c2b0*/  R2UR UR37, R5 ;  /* 0x00000000052572ca */ /* 0x000fe400000e0000 */
[----:B------:R-:W-:Y:S02]  /*1c2c0*/  MOV R5, UR44 ;  /* 0x0000002c00057c02 */ /* 0x000fe40008000f00 */
[----:B------:R-:W-:Y:S01]  /*1c2d0*/  R2UR UR44, R16 ;  /* 0x00000000102c72ca */ /* 0x000fe200000e0000 */
[----:B------:R-:W-:Y:S01]  /*1c2e0*/  HGMMA.64x256x16.F32.BF16 R24, gdesc[UR32], RZ, !UPT, gsb0 ;  /* 0x03e00000201879f0 */ /* 0x000fe2000c0018ff */
[----:B------:R-:W-:Y:S01]  /*1c2f0*/  R2UR UR45, R17 ;  /* 0x00000000112d72ca */ /* 0x000fe200000e0000 */
[----:B------:R-:W-:Y:S01]  /*1c300*/  UMOV UR34, UR10 ;  /* 0x0000000a00227c82 */ /* 0x000fe20008000000 */
[----:B------:R-:W-:Y:S01]  /*1c310*/  R2UR UR32, R236 ;  /* 0x00000000ec2072ca */ /* 0x000fe200000e0000 */
[----:B------:R-:W-:Y:S01]  /*1c320*/  UMOV UR35, 0x40000040 ;  /* 0x4000004000237882 */ /* 0x000fe20000000000 */
[----:B------:R-:W-:Y:S01]  /*1c330*/  R2UR UR33, R237 ;  /* 0x00000000ed2172ca */ /* 0x000fe200000e0000 */
[----:B------:R-:W-:Y:S01]  /*1c340*/  UIADD3 UR10, UR6, 0x804, URZ ;  /* 0x00000804060a7890 */ /* 0x000fe2000fffe03f */
[----:B------:R-:W-:-:S02]  /*1c350*/  MOV R4, UR57 ;  /* 0x0000003900047c02 */ /* 0x000fc40008000f00 */
[----:B------:R-:W-:Y:S01]  /*1c360*/  R2UR UR57, R207 ;  /* 0x00000000cf3972ca */ /* 0x000fe200000e0000 */
[----:B------:R-:W-:Y:S02]  /*1c370*/  WARPGROUP.DEPBAR.LE gsb0, 0x0 ;  /* 0x00008000000079c5 */ /* 0x000fe40000010000 */
[----:B------:R-:W-:-:S15]  /*1c380*/  WARPGROUP.ARRIVE ;  /* 0x00000000000079c5 */ /* 0x000fde0000000000 */
[----:B------:R-:W-:-:S01]  /*1c390*/  NOP ;  /* 0x0000000000007918 */ /* 0x000fc20000000000 */
[----:B------:R-:W-:Y:S01]  /*1c3a0*/  HGMMA.64x256x16.F32.BF16 R24, gdesc[UR28], R24, gsb0 ;  /* 0x03e000001c1879f0 */ /* 0x000fe20008001818 */
[----:B------:R-:W-:Y:S01]  /*1c3b0*/  R2UR UR28, R234 ;  /* 0x00000000ea1c72ca */ /* 0x000fe200000e0000 */
[----:B------:R-:W-:Y:S01]  /*1c3c0*/  UMOV UR30, UR10 ;  /* 0x0000000a001e7c82 */ /* 0x000fe20008000000 */
[----:B------:R-:W-:Y:S01]  /*1c3d0*/  R2UR UR29, R235 ;  /* 0x00000000eb1d72ca */ /* 0x000fe200000e0000 */
[----:B------:R-:W-:Y:S01]  /*1c3e0*/  UMOV UR31, 0x40000040 ;  /* 0x40000040001f7882 */ /* 0x000fe20000000000 */
[----:B------:R-:W-:Y:S01]  /*1c3f0*/  UIADD3 UR10, UR6, 0x806, URZ ;  /* 0x00000806060a7890 */ /* 0x000fe2000fffe03f */
[----:B------:R-:W-:Y:S02]  /*1c400*/  WARPGROUP.DEPBAR.LE gsb0, 0x0 ;  /* 0x00008000000079c5 */ /* 0x000fe40000010000 */
[----:B------:R-:W-:-:S15]  /*1c410*/  WARPGROUP.ARRIVE ;  /* 0x00000000000079c5 */ /* 0x000fde0000000000 */
[----:B------:R-:W-:-:S05]  /*1c420*/  NOP ;  /* 0x0000000000007918 */ /* 0x000fca0000000000 */
        /* <DEDUP_REMOVED lines=74> */
[----:B------:R-:W-:Y:S01]  /*1c8d0*/  UMOV UR35, 0x40000040 ;  /* 0x4000004000237882 */ /* 0x000fe20000000000 */
[----:B------:R-:W-:Y:S01]  /*1c8e0*/  R2UR UR33, R215 ;  /* 0x00000000d72172ca */ /* 0x000fe200000e0000 */
[----:B------:R-:W-:Y:S02]  /*1c8f0*/  WARPGROUP.DEPBAR.LE gsb0, 0x0 ;  /* 0x00008000000079c5 */ /* 0x000fe40000010000 */
[----:B------:R-:W-:-:S15]  /*1c900*/  WARPGROUP.ARRIVE ;  /* 0x00000000000079c5 */ /* 0x000fde0000000000 */
[----:B------:R-:W-:-:S07]  /*1c910*/  NOP ;  /* 0x0000000000007918 */ /* 0x000fce0000000000 */
[----:B------:R-:W-:Y:S01]  /*1c920*/  HGMMA.64x256x16.F32.BF16 R24, gdesc[UR28], R24, gsb0 ;  /* 0x03e000001c1879f0 */ /* 0x000fe20008001818 */
[----:B------:R-:W-:Y:S01]  /*1c930*/  R2UR UR28, R216 ;  /* 0x00000000d81c72ca */ /* 0x000fe200000e0000 */
[----:B------:R-:W-:Y:S01]  /*1c940*/  UMOV UR30, UR10 ;  /* 0x0000000a001e7c82 */ /* 0x000fe20008000000 */
[----:B------:R-:W-:Y:S01]  /*1c950*/  R2UR UR29, R217 ;  /* 0x00000000d91d72ca */ /* 0x000fe200000e0000 */
[----:B------:R-:W-:Y:S01]  /*1c960*/  UMOV UR31, 0x40000040 ;  /* 0x40000040001f7882 */ /* 0x000fe20000000000 */
[----:B------:R-:W-:-:S07]  /*1c970*/  UIADD3 UR10, UR6, 0x2000, URZ ;  /* 0x00002000060a7890 */ /* 0x000fce000fffe03f */
[----:B------:R-:W-:Y:S01]  /*1c980*/  UMOV UR34, UR10 ;  /* 0x0000000a00227c82 */ /* 0x000fe20008000000 */
[----:B------:R-:W-:Y:S01]  /*1c990*/  UIADD3 UR10, UR6, 0x2002, URZ ;  /* 0x00002002060a7890 */ /* 0x000fe2000fffe03f */
[----:B------:R-:W-:Y:S02]  /*1c9a0*/  WARPGROUP.DEPBAR.LE gsb0, 0x0 ;  /* 0x00008000000079c5 */ /* 0x000fe40000010000 */
[----:B------:R-:W-:-:S12]  /*1c9b0*/  WARPGROUP.ARRIVE ;  /* 0x00000000000079c5 */ /* 0x000fd80000000000 */
        /* <DEDUP_REMOVED lines=73> */
[----:B------:R-:W-:-:S07]  /*1ce50*/  UIADD3 UR10, UR6, 0x2806, URZ ;  /* 0x00002806060a7890 */ /* 0x000fce000fffe03f */
[----:B------:R-:W-:Y:S01]  /*1ce60*/  UMOV UR14, UR10 ;  /* 0x0000000a000e7c82 */ /* 0x000fe20008000000 */
        /* <DEDUP_REMOVED lines=12> */
[----:B------:R-:W-:Y:S02]  /*1cf30*/  UIADD3 UR10, UR6, 0x3804, URZ ;  /* 0x00003804060a7890 */ /* 0x000fe4000fffe03f */
[----:B------:R-:W-:-:S05]  /*1cf40*/  UIADD3 UR6, UR6, 0x3806, URZ ;  /* 0x0000380606067890 */ /* 0x000fca000fffe03f */
[----:B------:R-:W-:Y:S02]  /*1cf50*/  UMOV UR46, UR10 ;  /* 0x0000000a002e7c82 */ /* 0x000fe40008000000 */
[----:B------:R-:W-:Y:S01]  /*1cf60*/  UMOV UR58, UR6 ;  /* 0x00000006003a7c82 */ /* 0x000fe20008000000 */
[----:B------:R-:W-:-:S06]  /*1cf70*/  USEL UR6, URZ, 0x1, UP0 ;  /* 0x000000013f067887 */ /* 0x000fcc0008000000 */
[----:B------:R-:W-:Y:S01]  /*1cf80*/  LOP3.LUT R176, R0, UR6, RZ, 0x3c, !PT ;  /* 0x0000000600b07c12 */ /* 0x000fe2000f8e3cff */
[----:B------:R-:W-:Y:S02]  /*1cf90*/  WARPGROUP.DEPBAR.LE gsb0, 0x0 ;  /* 0x00008000000079c5 */ /* 0x000fe40000010000 */
[----:B------:R-:W-:-:S06]  /*1cfa0*/  WARPGROUP.ARRIVE ;  /* 0x00000000000079c5 */ /* 0x000fcc0000000000 */
        /* <DEDUP_REMOVED lines=34> */
[----:B------:R-:W-:Y:S05]  /*1d1d0*/  @!P3 BRA `(.L_x_26) ;  /* 0x000000000004b947 */ /* 0x000fea0003800000 */
[----:B------:R-:W-:Y:S01]  /*1d1e0*/  BPT.TRAP 0x1 ;  /* 0x000000040000795c */ /* 0x000fe20000300000 */
.L_x_26:
[----:B------:R-:W-:Y:S01]  /*1d1f0*/  FMNMX R0, R24, R2, !PT ;  /* 0x0000000218007209 */ /* 0x000fe20007800000 */
[----:B------:R-:W2:Y:S03]  /*1d200*/  LDL.LU R205, [R1+0x330] ;  /* 0x0003300001cd7983 */ /* 0x000ea60000300800 */
[----:B------:R-:W-:Y:S01]  /*1d210*/  FMNMX R0, R25, R0, !PT ;  /* 0x0000000019007209 */ /* 0x000fe20007800000 */
[----:B------:R-:W3:Y:S03]  /*1d220*/  LDL.LU R202, [R1+0x334] ;  /* 0x0003340001ca7983 */ /* 0x000ee60000300800 */
[----:B------:R-:W-:Y:S01]  /*1d230*/  FMNMX R0, R28, R0, !PT ;  /* 0x000000001c007209 */ /* 0x000fe20007800000 */
[----:B------:R-:W4:Y:S03]  /*1d240*/  LDL.LU R201, [R1+0x340] ;  /* 0x0003400001c97983 */ /* 0x000f260000300800 */
[----:B------:R-:W-:Y:S01]  /*1d250*/  FMNMX R0, R29, R0, !PT ;  /* 0x000000001d007209 */ /* 0x000fe20007800000 */
[----:B------:R-:W5:Y:S03]  /*1d260*/  LDL.LU R200, [R1+0x344] ;  /* 0x0003440001c87983 */ /* 0x000f660000300800 */
        /* <DEDUP_REMOVED lines=88> */
[C---:B------:R-:W-:Y:S01]  /*1d7f0*/  FMUL R0, R3.reuse, UR5 ;  /* 0x0000000503007c20 */ /* 0x040fe20008400000 */
[----:B------:R-:W-:-:S03]  /*1d800*/  FADD R174, -R3, R2 ;  /* 0x0000000203ae7221 */ /* 0x000fc60000000100 */
[--C-:B------:R-:W-:Y:S01]  /*1d810*/  FFMA R24, R24, UR5, -R0.reuse ;  /* 0x0000000518187c23 */ /* 0x100fe20008000800 */
[--C-:B------:R-:W-:Y:S01]  /*1d820*/  FFMA R25, R25, UR5, -R0.reuse ;  /* 0x0000000519197c23 */ /* 0x100fe20008000800 */
[--C-:B------:R-:W-:Y:S01]  /*1d830*/  FFMA R28, R28, UR5, -R0.reuse ;  /* 0x000000051c1c7c23 */ /* 0x100fe20008000800 */
[--C-:B------:R-:W-:Y:S01]  /*1d840*/  FFMA R29, R29, UR5, -R0.reuse ;  /* 0x000000051d1d7c23 */ /* 0x100fe20008000800 */
[--C-:B------:R-:W-:Y:S01]  /*1d850*/  FFMA R32, R32, UR5, -R0.reuse ;  /* 0x0000000520207c23 */ /* 0x100fe20008000800 */
[----:B------:R-:W-:Y:S01]  /*1d860*/  FSETP.GEU.AND P5, PT, R24, -126, PT ;  /* 0xc2fc00001800780b */ /* 0x000fe20003fae000 */
[--C-:B------:R-:W-:Y:S01]  /*1d870*/  FFMA R33, R33, UR5, -R0.reuse ;  /* 0x0000000521217c23 */ /* 0x100fe20008000800 */
[----:B------:R-:W-:Y:S02]  /*1d880*/  FSETP.GEU.AND P2, PT, R25, -126, PT ;  /* 0xc2fc00001900780b */ /* 0x000fe40003f4e000 */
[----:B------:R-:W-:Y:S02]  /*1d890*/  FSETP.GEU.AND P4, PT, R28, -126, PT ;  /* 0xc2fc00001c00780b */ /* 0x000fe40003f8e000 */
[----:B------:R-:W-:Y:S01]  /*1d8a0*/  FSETP.GEU.AND P3, PT, R29, -126, PT ;  /* 0xc2fc00001d00780b */ /* 0x000fe20003f6e000 */
[--C-:B------:R-:W-:Y:S01]  /*1d8b0*/  FFMA R36, R36, UR5, -R0.reuse ;  /* 0x0000000524247c23 */ /* 0x100fe20008000800 */
[----:B------:R-:W-:Y:S01]  /*1d8c0*/  FFMA R37, R37, UR5, -R0 ;  /* 0x0000000525257c23 */ /* 0x000fe20008000800 */
[----:B------:R-:W-:-:S04]  /*1d8d0*/  FSETP.GEU.AND P6, PT, R32, -126, PT ;  /* 0xc2fc00002000780b */ /* 0x000fc80003fce000 */
[----:B------:R-:W-:Y:S02]  /*1d8e0*/  @!P5 FMUL R24, R24, 0.5 ;  /* 0x3f0000001818d820 */ /* 0x000fe40000400000 */
[----:B------:R-:W-:Y:S02]  /*1d8f0*/  @!P2 FMUL R25, R25, 0.5 ;  /* 0x3f0000001919a820 */ /* 0x000fe40000400000 */
[----:B------:R-:W-:Y:S01]  /*1d900*/  @!P4 FMUL R28, R28, 0.5 ;  /* 0x3f0000001c1cc820 */ /* 0x000fe20000400000 */
[----:B------:R-:W1:Y:S01]  /*1d910*/  MUFU.EX2 R172, R24 ;  /* 0x0000001800ac7308 */ /* 0x000e620000000800 */
[----:B------:R-:W-:-:S07]  /*1d920*/  @!P3 FMUL R29, R29, 0.5 ;  /* 0x3f0000001d1db820 */ /* 0x000fce0000400000 */
[----:B------:R-:W2:Y:S08]  /*1d930*/  MUFU.EX2 R171, R25 ;  /* 0x0000001900ab7308 */ /* 0x000eb00000000800 */
[----:B------:R-:W3:Y:S01]  /*1d940*/  MUFU.EX2 R170, R28 ;  /* 0x0000001c00aa7308 */ /* 0x000ee20000000800 */
[----:B-1----:R-:W-:Y:S01]  /*1d950*/  @!P5 FMUL R172, R172, R172 ;  /* 0x000000acacacd220 */ /* 0x002fe20000400000 */
[----:B------:R-:W-:-:S06]  /*1d960*/  FSETP.GEU.AND P5, PT, R33, -126, PT ;  /* 0xc2fc00002100780b */ /* 0x000fcc0003fae000 */
[----:B------:R-:W1:Y:S01]  /*1d970*/  MUFU.EX2 R168, R29 ;  /* 0x0000001d00a87308 */ /* 0x000e620000000800 */
[--C-:B------:R-:W-:Y:S01]  /*1d980*/  FFMA R40, R40, UR5, -R0.reuse ;  /* 0x0000000528287c23 */ /* 0x100fe20008000800 */
[----:B--2---:R-:W-:Y:S01]  /*1d990*/  @!P2 FMUL R171, R171, R171 ;  /* 0x000000abababa220 */ /* 0x004fe20000400000 */
[----:B------:R-:W-:Y:S01]  /*1d9a0*/  FSETP.GEU.AND P2, PT, R36, -126, PT ;  /* 0xc2fc00002400780b */ /* 0x000fe20003f4e000 */
[----:B---3--:R-:W-:Y:S01]  /*1d9b0*/  @!P4 FMUL R170, R170, R170 ;  /* 0x000000aaaaaac220 */ /* 0x008fe20000400000 */
[----:B------:R-:W-:Y:S01]  /*1d9c0*/  FSETP.GEU.AND P4, PT, R37, -126, PT ;  /* 0xc2fc00002500780b */ /* 0x000fe20003f8e000 */
[----:B------:R-:W-:Y:S01]  /*1d9d0*/  @!P6 FMUL R32, R32, 0.5 ;  /* 0x3f0000002020e820 */ /* 0x000fe20000400000 */
[----:B------:R-:W-:Y:S01]  /*1d9e0*/  @!P5 FMUL R33, R33, 0.5 ;  /* 0x3f0000002121d820 */ /* 0x000fe20000400000 */
[--C-:B------:R-:W-:Y:S01]  /*1d9f0*/  FFMA R41, R41, UR5, -R0.reuse ;  /* 0x0000000529297c23 */ /* 0x100fe20008000800 */
[--C-:B------:R-:W-:Y:S01]  /*1da00*/  FFMA R44, R44, UR5, -R0.reuse ;  /* 0x000000052c2c7c23 */ /* 0x100fe20008000800 */
[--C-:B------:R-:W-:Y:S01]  /*1da10*/  FFMA R45, R45, UR5, -R0.reuse ;  /* 0x000000052d2d7c23 */ /* 0x100fe20008000800 */
[--C-:B------:R-:W-:Y:S01]  /*1da20*/  FFMA R48, R48, UR5, -R0.reuse ;  /* 0x0000000530307c23 */ /* 0x100fe20008000800 */
[----:B-1----:R-:W-:Y:S01]  /*1da30*/  @!P3 FMUL R168, R168, R168 ;  /* 0x000000a8a8a8b220 */ /* 0x002fe20000400000 */
[----:B------:R-:W-:Y:S01]  /*1da40*/  FSETP.GEU.AND P3, PT, R40, -126, PT ;  /* 0xc2fc00002800780b */ /* 0x000fe20003f6e000 */
[----:B------:R-:W1:Y:S02]  /*1da50*/  MUFU.EX2 R169, R32 ;  /* 0x0000002000a97308 */ /* 0x000e640000000800 */
[----:B------:R-:W-:Y:S01]  /*1da60*/  @!P2 FMUL R36, R36, 0.5 ;  /* 0x3f0000002424a820 */ /* 0x000fe20000400000 */
[--C-:B------:R-:W-:Y:S01]  /*1da70*/  FFMA R49, R49, UR5, -R0.reuse ;  /* 0x0000000531317c23 */ /* 0x100fe20008000800 */
[--C-:B------:R-:W-:Y:S01]  /*1da80*/  FFMA R52, R52, UR5, -R0.reuse ;  /* 0x0000000534347c23 */ /* 0x100fe20008000800 */
[----:B------:R-:W-:Y:S01]  /*1da90*/  @!P4 FMUL R37, R37, 0.5 ;  /* 0x3f0000002525c820 */ /* 0x000fe20000400000 */
[--C-:B------:R-:W-:Y:S01]  /*1daa0*/  FFMA R53, R53, UR5, -R0.reuse ;  /* 0x0000000535357c23 */ /* 0x100fe20008000800 */
[--C-:B------:R-:W-:Y:S01]  /*1dab0*/  FFMA R56, R56, UR5, -R0.reuse ;  /* 0x0000000538387c23 */ /* 0x100fe20008000800 */
[--C-:B------:R-:W-:Y:S01]  /*1dac0*/  FFMA R57, R57, UR5, -R0.reuse ;  /* 0x0000000539397c23 */ /* 0x100fe20008000800 */
[----:B------:R-:W2:Y:S01]  /*1dad0*/  MUFU.EX2 R167, R33 ;  /* 0x0000002100a77308 */ /* 0x000ea20000000800 */
[--C-:B------:R-:W-:Y:S01]  /*1dae0*/  FFMA R60, R60, UR5, -R0.reuse ;  /* 0x000000053c3c7c23 */ /* 0x100fe20008000800 */
[--C-:B------:R-:W-:Y:S01]  /*1daf0*/  FFMA R61, R61, UR5, -R0.reuse ;  /* 0x000000053d3d7c23 */ /* 0x100fe20008000800 */
[--C-:B------:R-:W-:Y:S01]  /*1db00*/  FFMA R64, R64, UR5, -R0.reuse ;  /* 0x0000000540407c23 */ /* 0x100fe20008000800 */
[----:B------:R-:W-:Y:S01]  /*1db10*/  @!P3 FMUL R40, R40, 0.5 ;  /* 0x3f0000002828b820 */ /* 0x000fe20000400000 */
[--C-:B------:R-:W-:Y:S01]  /*1db20*/  FFMA R65, R65, UR5, -R0.reuse ;  /* 0x0000000541417c23 */ /* 0x100fe20008000800 */
[--C-:B------:R-:W-:Y:S01]  /*1db30*/  FFMA R68, R68, UR5, -R0.reuse ;  /* 0x0000000544447c23 */ /* 0x100fe20008000800 */
[--C-:B------:R-:W-:Y:S01]  /*1db40*/  FFMA R69, R69, UR5, -R0.reuse ;  /* 0x0000000545457c23 */ /* 0x100fe20008000800 */
[----:B------:R-:W3:Y:S01]  /*1db50*/  MUFU.EX2 R166, R36 ;  /* 0x0000002400a67308 */ /* 0x000ee20000000800 */
[--C-:B------:R-:W-:Y:S01]  /*1db60*/  FFMA R72, R72, UR5, -R0.reuse ;  /* 0x0000000548487c23 */ /* 0x100fe20008000800 */
[--C-:B------:R-:W-:Y:S01]  /*1db70*/  FFMA R76, R76, UR5, -R0.reuse ;  /* 0x000000054c4c7c23 */ /* 0x100fe20008000800 */
[--C-:B------:R-:W-:Y:S01]  /*1db80*/  FFMA R77, R77, UR5, -R0.reuse ;  /* 0x000000054d4d7c23 */ /* 0x100fe20008000800 */
[--C-:B------:R-:W-:Y:S01]  /*1db90*/  FFMA R80, R80, UR5, -R0.reuse ;  /* 0x0000000550507c23 */ /* 0x100fe20008000800 */
[--C-:B------:R-:W-:Y:S01]  /*1dba0*/  FFMA R73, R73, UR5, -R0.reuse ;  /* 0x0000000549497c23 */ /* 0x100fe20008000800 */
[--C-:B------:R-:W-:Y:S01]  /*1dbb0*/  FFMA R81, R81, UR5, -R0.reuse ;  /* 0x0000000551517c23 */ /* 0x100fe20008000800 */
[--C-:B------:R-:W-:Y:S01]  /*1dbc0*/  FFMA R88, R88, UR5, -R0.reuse ;  /* 0x0000000558587c23 */ /* 0x100fe20008000800 */
[----:B------:R-:W4:Y:S01]  /*1dbd0*/  MUFU.EX2 R165, R37 ;  /* 0x0000002500a57308 */ /* 0x000f220000000800 */
[--C-:B------:R-:W-:Y:S01]  /*1dbe0*/  FFMA R89, R89, UR5, -R0.reuse ;  /* 0x0000000559597c23 */ /* 0x100fe20008000800 */
[--C-:B------:R-:W-:Y:S01]  /*1dbf0*/  FFMA R92, R92, UR5, -R0.reuse ;  /* 0x000000055c5c7c23 */ /* 0x100fe20008000800 */
[--C-:B------:R-:W-:Y:S01]  /*1dc00*/  FFMA R84, R84, UR5, -R0.reuse ;  /* 0x0000000554547c23 */ /* 0x100fe20008000800 */
[--C-:B------:R-:W-:Y:S01]  /*1dc10*/  FFMA R93, R93, UR5, -R0.reuse ;  /* 0x000000055d5d7c23 */ /* 0x100fe20008000800 */
[--C-:B------:R-:W-:Y:S01]  /*1dc20*/  FFMA R104, R104, UR5, -R0.reuse ;  /* 0x0000000568687c23 */ /* 0x100fe20008000800 */
[--C-:B------:R-:W-:Y:S01]  /*1dc30*/  FFMA R97, R97, UR5, -R0.reuse ;  /* 0x0000000561617c23 */ /* 0x100fe20008000800 */
[--C-:B------:R-:W-:Y:S01]  /*1dc40*/  FFMA R96, R96, UR5, -R0.reuse ;  /* 0x0000000560607c23 */ /* 0x100fe20008000800 */
[----:B------:R-:W5:Y:S01]  /*1dc50*/  MUFU.EX2 R164, R40 ;  /* 0x0000002800a47308 */ /* 0x000f620000000800 */
[----:B-1----:R-:W-:Y:S01]  /*1dc60*/  @!P6 FMUL R169, R169, R169 ;  /* 0x000000a9a9a9e220 */ /* 0x002fe20000400000 */
[----:B------:R-:W-:Y:S01]  /*1dc70*/  FSETP.GEU.AND P6, PT, R41, -126, PT ;  /* 0xc2fc00002900780b */ /* 0x000fe20003fce000 */
[----:B--2---:R-:W-:Y:S01]  /*1dc80*/  @!P5 FMUL R167, R167, R167 ;  /* 0x000000a7a7a7d220 */ /* 0x004fe20000400000 */
[----:B------:R-:W-:Y:S01]  /*1dc90*/  FSETP.GEU.AND P5, PT, R44, -126, PT ;  /* 0xc2fc00002c00780b */ /* 0x000fe20003fae000 */
[----:B---3--:R-:W-:Y:S01]  /*1dca0*/  @!P2 FMUL R166, R166, R166 ;  /* 0x000000a6a6a6a220 */ /* 0x008fe20000400000 */
[----:B------:R-:W-:Y:S01]  /*1dcb0*/  FSETP.GEU.AND P2, PT, R45, -126, PT ;  /* 0xc2fc00002d00780b */ /* 0x000fe20003f4e000 */
[--C-:B------:R-:W-:Y:S01]  /*1dcc0*/  FFMA R120, R120, UR5, -R0.reuse ;  /* 0x0000000578787c23 */ /* 0x100fe20008000800 */
[--C-:B------:R-:W-:Y:S01]  /*1dcd0*/  FFMA R100, R100, UR5, -R0.reuse ;  /* 0x0000000564647c23 */ /* 0x100fe20008000800 */
[----:B----4-:R-:W-:Y:S01]  /*1dce0*/  @!P4 FMUL R165, R165, R165 ;  /* 0x000000a5a5a5c220 */ /* 0x010fe20000400000 */
[----:B------:R-:W-:Y:S01]  /*1dcf0*/  FSETP.GEU.AND P4, PT, R48, -126, PT ;  /* 0xc2fc00003000780b */ /* 0x000fe20003f8e000 */
[--C-:B------:R-:W-:Y:S01]  /*1dd00*/  FFMA R105, R105, UR5, -R0.reuse ;  /* 0x0000000569697c23 */ /* 0x100fe20008000800 */
[--C-:B------:R-:W-:Y:S01]  /*1dd10*/  FFMA R121, R121, UR5, -R0.reuse ;  /* 0x0000000579797c23 */ /* 0x100fe20008000800 */
[--C-:B------:R-:W-:Y:S01]  /*1dd20*/  FFMA R136, R136, UR5, -R0.reuse ;  /* 0x0000000588887c23 */ /* 0x100fe20008000800 */
[--C-:B------:R-:W-:Y:S01]  /*1dd30*/  FFMA R137, R137, UR5, -R0.reuse ;  /* 0x0000000589897c23 */ /* 0x100fe20008000800 */
[--C-:B------:R-:W-:Y:S01]  /*1dd40*/  FFMA R124, R124, UR5, -R0.reuse ;  /* 0x000000057c7c7c23 */ /* 0x100fe20008000800 */
[--C-:B------:R-:W-:Y:S01]  /*1dd50*/  FFMA R109, R109, UR5, -R0.reuse ;  /* 0x000000056d6d7c23 */ /* 0x100fe20008000800 */
[----:B-----5:R-:W-:Y:S01]  /*1dd60*/  @!P3 FMUL R164, R164, R164 ;  /* 0x000000a4a4a4b220 */ /* 0x020fe20000400000 */
[----:B------:R-:W-:Y:S01]  /*1dd70*/  FSETP.GEU.AND P3, PT, R49, -126, PT ;  /* 0xc2fc00003100780b */ /* 0x000fe20003f6e000 */
[----:B------:R-:W-:Y:S01]  /*1dd80*/  @!P6 FMUL R41, R41, 0.5 ;  /* 0x3f0000002929e820 */ /* 0x000fe20000400000 */
[----:B------:R-:W-:Y:S01]  /*1dd90*/  @!P5 FMUL R44, R44, 0.5 ;  /* 0x3f0000002c2cd820 */ /* 0x000fe20000400000 */
[----:B------:R-:W-:Y:S01]  /*1dda0*/  @!P2 FMUL R45, R45, 0.5 ;  /* 0x3f0000002d2da820 */ /* 0x000fe20000400000 */
[--C-:B------:R-:W-:Y:S01]  /*1ddb0*/  FFMA R140, R140, UR5, -R0.reuse ;  /* 0x000000058c8c7c23 */ /* 0x100fe20008000800 */
[----:B------:R-:W1:Y:S01]  /*1ddc0*/  MUFU.EX2 R163, R41 ;  /* 0x0000002900a37308 */ /* 0x000e620000000800 */
[----:B------:R-:W-:Y:S01]  /*1ddd0*/  @!P4 FMUL R48, R48, 0.5 ;  /* 0x3f0000003030c820 */ /* 0x000fe20000400000 */
[--C-:B------:R-:W-:Y:S01]  /*1dde0*/  FFMA R108, R108, UR5, -R0.reuse ;  /* 0x000000056c6c7c23 */ /* 0x100fe20008000800 */
[--C-:B------:R-:W-:Y:S01]  /*1ddf0*/  FFMA R112, R112, UR5, -R0.reuse ;  /* 0x0000000570707c23 */ /* 0x100fe20008000800 */
[--C-:B------:R-:W-:Y:S01]  /*1de00*/  FFMA R125, R125, UR5, -R0.reuse ;  /* 0x000000057d7d7c23 */ /* 0x100fe20008000800 */
[--C-:B------:R-:W-:Y:S01]  /*1de10*/  FFMA R128, R128, UR5, -R0.reuse ;  /* 0x0000000580807c23 */ /* 0x100fe20008000800 */
[--C-:B------:R-:W-:Y:S01]  /*1de20*/  FFMA R141, R141, UR5, -R0.reuse ;  /* 0x000000058d8d7c23 */ /* 0x100fe20008000800 */
[--C-:B------:R-:W-:Y:S01]  /*1de30*/  FFMA R113, R113, UR5, -R0.reuse ;  /* 0x0000000571717c23 */ /* 0x100fe20008000800 */
[----:B------:R-:W2:Y:S01]  /*1de40*/  MUFU.EX2 R162, R44 ;  /* 0x0000002c00a27308 */ /* 0x000ea20000000800 */
[----:B------:R-:W-:Y:S01]  /*1de50*/  @!P3 FMUL R49, R49, 0.5 ;  /* 0x3f0000003131b820 */ /* 0x000fe20000400000 */
[--C-:B------:R-:W-:Y:S01]  /*1de60*/  FFMA R116, R116, UR5, -R0.reuse ;  /* 0x0000000574747c23 */ /* 0x100fe20008000800 */
[--C-:B------:R-:W-:Y:S01]  /*1de70*/  FFMA R144, R144, UR5, -R0.reuse ;  /* 0x0000000590907c23 */ /* 0x100fe20008000800 */
[--C-:B------:R-:W-:Y:S01]  /*1de80*/  FFMA R129, R129, UR5, -R0.reuse ;  /* 0x0000000581817c23 */ /* 0x100fe20008000800 */
        /* <DEDUP_REMOVED lines=8> */
[----:B------:R-:W4:Y:S03]  /*1df10*/  LDL.LU R29, [R1+0x324] ;  /* 0x00032400011d7983 */ /* 0x000f260000300800 */
[----:B------:R-:W5:Y:S08]  /*1df20*/  MUFU.EX2 R160, R48 ;  /* 0x0000003000a07308 */ /* 0x000f700000000800 */
[----:B------:R-:W5:Y:S01]  /*1df30*/  MUFU.EX2 R159, R49 ;  /* 0x00000031009f7308 */ /* 0x000f620000000800 */
[----:B-1----:R-:W-:Y:S01]  /*1df40*/  @!P6 FMUL R163, R163, R163 ;  /* 0x000000a3a3a3e220 */ /* 0x002fe20000400000 */
[----:B------:R-:W-:Y:S01]  /*1df50*/  FSETP.GEU.AND P6, PT, R52, -126, PT ;  /* 0xc2fc00003400780b */ /* 0x000fe20003fce000 */
[----:B--2---:R-:W-:Y:S01]  /*1df60*/  @!P5 FMUL R162, R162, R162 ;  /* 0x000000a2a2a2d220 */ /* 0x004fe20000400000 */
[----:B------:R-:W-:Y:S01]  /*1df70*/  FSETP.GEU.AND P5, PT, R53, -126, PT ;  /* 0xc2fc00003500780b */ /* 0x000fe20003fae000 */
[----:B---3--:R-:W-:Y:S01]  /*1df80*/  @!P2 FMUL R161, R161, R161 ;  /* 0x000000a1a1a1a220 */ /* 0x008fe20000400000 */
[----:B------:R-:W-:Y:S01]  /*1df90*/  FSETP.GEU.AND P2, PT, R56, -126, PT ;  /* 0xc2fc00003800780b */ /* 0x000fe20003f4e000 */
[----:B------:R-:W-:Y:S01]  /*1dfa0*/  FFMA R0, R149, UR5, -R0 ;  /* 0x0000000595007c23 */ /* 0x000fe20008000800 */
[----:B------:R-:W2:Y:S01]  /*1dfb0*/  LDL.LU R33, [R1+0x320] ;  /* 0x0003200001217983 */ /* 0x000ea20000300800 */
[----:B-----5:R-:W-:Y:S01]  /*1dfc0*/  @!P4 FMUL R160, R160, R160 ;  /* 0x000000a0a0a0c220 */ /* 0x020fe20000400000 */
[----:B------:R-:W-:-:S02]  /*1dfd0*/  FSETP.GEU.AND P4, PT, R57, -126, PT ;  /* 0xc2fc00003900780b */ /* 0x000fc40003f8e000 */
[----:B------:R-:W3:Y:S01]  /*1dfe0*/  LDL.LU R37, [R1+0x314] ;  /* 0x0003140001257983 */ /* 0x000ee20000300800 */
[----:B------:R-:W-:Y:S01]  /*1dff0*/  @!P3 FMUL R159, R159, R159 ;  /* 0x0000009f9f9fb220 */ /* 0x000fe20000400000 */
[----:B------:R-:W-:Y:S01]  /*1e000*/  FSETP.GEU.AND P3, PT, R60, -126, PT ;  /* 0xc2fc00003c00780b */ /* 0x000fe20003f6e000 */
[----:B------:R-:W-:Y:S02]  /*1e010*/  @!P6 FMUL R52, R52, 0.5 ;  /* 0x3f0000003434e820 */ /* 0x000fe40000400000 */
[----:B------:R-:W-:Y:S02]  /*1e020*/  @!P5 FMUL R53, R53, 0.5 ;  /* 0x3f0000003535d820 */ /* 0x000fe40000400000 */
[----:B------:R-:W-:Y:S01]  /*1e030*/  @!P2 FMUL R56, R56, 0.5 ;  /* 0x3f0000003838a820 */ /* 0x000fe20000400000 */
[----:B------:R-:W5:Y:S01]  /*1e040*/  LDL.LU R41, [R1+0x310] ;  /* 0x0003100001297983 */ /* 0x000f620000300800 */
[----:B------:R-:W1:Y:S02]  /*1e050*/  MUFU.EX2 R158, R52 ;  /* 0x00000034009e7308 */ /* 0x000e640000000800 */
[----:B------:R-:W-:Y:S01]  /*1e060*/  @!P4 FMUL R57, R57, 0.5 ;  /* 0x3f0000003939c820 */ /* 0x000fe20000400000 */
[----:B------:R-:W4:Y:S04]  /*1e070*/  LDL.LU R45, [R1+0x304] ;  /* 0x00030400012d7983 */ /* 0x000f280000300800 */
[----:B------:R-:W2:Y:S01]  /*1e080*/  LDL.LU R49, [R1+0x300] ;  /* 0x0003000001317983 */ /* 0x000ea20000300800 */
[----:B------:R1:W1:Y:S01]  /*1e090*/  MUFU.EX2 R157, R53 ;  /* 0x00000035009d7308 */ /* 0x0002620000000800 */
[----:B------:R-:W-:-:S07]  /*1e0a0*/  @!P3 FMUL R60, R60, 0.5 ;  /* 0x3f0000003c3cb820 */ /* 0x000fce0000400000 */
[----:B------:R-:W1:Y:S02]  /*1e0b0*/  MUFU.EX2 R156, R56 ;  /* 0x00000038009c7308 */ /* 0x000e640000000800 */
[----:B-1----:R-:W-:Y:S01]  /*1e0c0*/  @!P6 FMUL R158, R158, R158 ;  /* 0x0000009e9e9ee220 */ /* 0x002fe20000400000 */
[----:B------:R-:W3:Y:S01]  /*1e0d0*/  LDL.LU R53, [R1+0x2f4] ;  /* 0x0002f40001357983 */ /* 0x000ee20000300800 */
[----:B------:R-:W-:-:S04]  /*1e0e0*/  FSETP.GEU.AND P6, PT, R61, -126, PT ;  /* 0xc2fc00003d00780b */ /* 0x000fc80003fce000 */
[----:B------:R1:W1:Y:S08]  /*1e0f0*/  MUFU.EX2 R155, R57 ;  /* 0x00000039009b7308 */ /* 0x0002700000000800 */
[----:B------:R-:W1:Y:S01]  /*1e100*/  MUFU.EX2 R154, R60 ;  /* 0x0000003c009a7308 */ /* 0x000e620000000800 */
[----:B------:R-:W-:Y:S01]  /*1e110*/  @!P5 FMUL R157, R157, R157 ;  /* 0x0000009d9d9dd220 */ /* 0x000fe20000400000 */
[----:B------:R-:W-:Y:S01]  /*1e120*/  FSETP.GEU.AND P5, PT, R64, -126, PT ;  /* 0xc2fc00004000780b */ /* 0x000fe20003fae000 */
[----:B------:R-:W-:Y:S01]  /*1e130*/  @!P2 FMUL R156, R156, R156 ;  /* 0x0000009c9c9ca220 */ /* 0x000fe20000400000 */
[----:B------:R-:W-:Y:S01]  /*1e140*/  FSETP.GEU.AND P2, PT, R65, -126, PT ;  /* 0xc2fc00004100780b */ /* 0x000fe20003f4e000 */
[----:B------:R-:W-:Y:S01]  /*1e150*/  @!P6 FMUL R61, R61, 0.5 ;  /* 0x3f0000003d3de820 */ /* 0x000fe20000400000 */
[----:B-1----:R-:W5:Y:S01]  /*1e160*/  LDL.LU R57, [R1+0x2f0] ;  /* 0x0002f00001397983 */ /* 0x002f620000300800 */
[----:B------:R-:W-:Y:S01]  /*1e170*/  @!P4 FMUL R155, R155, R155 ;  /* 0x0000009b9b9bc220 */ /* 0x000fe20000400000 */
[----:B------:R-:W-:Y:S01]  /*1e180*/  FSETP.GEU.AND P4, PT, R68, -126, PT ;  /* 0xc2fc00004400780b */ /* 0x000fe20003f8e000 */
[----:B------:R1:W1:Y:S01]  /*1e190*/  MUFU.EX2 R153, R61 ;  /* 0x0000003d00997308 */ /* 0x0002620000000800 */
[----:B------:R-:W-:Y:S01]  /*1e1a0*/  @!P3 FMUL R154, R154, R154 ;  /* 0x0000009a9a9ab220 */ /* 0x000fe20000400000 */
[----:B------:R-:W-:-:S04]  /*1e1b0*/  FSETP.GEU.AND P3, PT, R69, -126, PT ;  /* 0xc2fc00004500780b */ /* 0x000fc80003f6e000 */
[----:B------:R-:W-:Y:S02]  /*1e1c0*/  @!P5 FMUL R64, R64, 0.5 ;  /* 0x3f0000004040d820 */ /* 0x000fe40000400000 */
[----:B------:R-:W-:Y:S01]  /*1e1d0*/  @!P2 FMUL R65, R65, 0.5 ;  /* 0x3f0000004141a820 */ /* 0x000fe20000400000 */
[----:B-1----:R-:W4:Y:S03]  /*1e1e0*/  LDL.LU R61, [R1+0x2e4] ;  /* 0x0002e400013d7983 */ /* 0x002f260000300800 */
[----:B------:R-:W-:Y:S01]  /*1e1f0*/  @!P4 FMUL R68, R68, 0.5 ;  /* 0x3f0000004444c820 */ /* 0x000fe20000400000 */
[----:B------:R-:W-:Y:S02]  /*1e200*/  MUFU.EX2 R152, R64 ;  /* 0x0000004000987308 */ /* 0x000fe40000000800 */
[----:B------:R-:W-:-:S06]  /*1e210*/  @!P3 FMUL R69, R69, 0.5 ;  /* 0x3f0000004545b820 */ /* 0x000fcc0000400000 */
[----:B------:R-:W1:Y:S08]  /*1e220*/  MUFU.EX2 R64, R65 ;  /* 0x0000004100407308 */ /* 0x000e700000000800 */
[----:B------:R-:W1:Y:S01]  /*1e230*/  MUFU.EX2 R23, R68 ;  /* 0x0000004400177308 */ /* 0x000e620000000800 */
[----:B------:R-:W-:-:S07]  /*1e240*/  @!P6 FMUL R153, R153, R153 ;  /* 0x000000999999e220 */ /* 0x000fce0000400000 */
[----:B------:R-:W1:Y:S01]  /*1e250*/  MUFU.EX2 R22, R69 ;  /* 0x0000004500167308 */ /* 0x000e620000000800 */
[----:B------:R-:W-:Y:S01]  /*1e260*/  FSETP.GEU.AND P6, PT, R72, -126, PT ;  /* 0xc2fc00004800780b */ /* 0x000fe20003fce000 */
[----:B-1----:R-:W-:Y:S01]  /*1e270*/  @!P2 FMUL R64, R64, R64 ;  /* 0x000000404040a220 */ /* 0x002fe20000400000 */
[----:B------:R-:W-:Y:S01]  /*1e280*/  FSETP.GEU.AND P2, PT, R76, -126, PT ;  /* 0xc2fc00004c00780b */ /* 0x000fe20003f4e000 */
[----:B------:R-:W-:Y:S01]  /*1e290*/  @!P5 FMUL R152, R152, R152 ;  /* 0x000000989898d220 */ /* 0x000fe20000400000 */
[----:B------:R-:W2:Y:S01]  /*1e2a0*/  LDL.LU R65, [R1+0x2e0] ;  /* 0x0002e00001417983 */ /* 0x000ea20000300800 */
[----:B------:R-:W-:Y:S01]  /*1e2b0*/  @!P4 FMUL R23, R23, R23 ;  /* 0x000000171717c220 */ /* 0x000fe20000400000 */
[----:B------:R-:W-:Y:S02]  /*1e2c0*/  FSETP.GEU.AND P4, PT, R77, -126, PT ;  /* 0xc2fc00004d00780b */ /* 0x000fe40003f8e000 */
[----:B------:R-:W3:Y:S01]  /*1e2d0*/  LDL.LU R68, [R1+0x2d4] ;  /* 0x0002d40001447983 */ /* 0x000ee20000300800 */
[----:B------:R-:W-:Y:S01]  /*1e2e0*/  FSETP.GEU.AND P5, PT, R73, -126, PT ;  /* 0xc2fc00004900780b */ /* 0x000fe20003fae000 */
[----:B------:R-:W-:Y:S01]  /*1e2f0*/  @!P3 FMUL R22, R22, R22 ;  /* 0x000000161616b220 */ /* 0x000fe20000400000 */
[----:B------:R-:W-:-:S02]  /*1e300*/  FSETP.GEU.AND P3, PT, R80, -126, PT ;  /* 0xc2fc00005000780b */ /* 0x000fc40003f6e000 */
[----:B------:R-:W-:Y:S02]  /*1e310*/  @!P6 FMUL R72, R72, 0.5 ;  /* 0x3f0000004848e820 */ /* 0x000fe40000400000 */
[----:B------:R-:W-:Y:S01]  /*1e320*/  @!P2 FMUL R76, R76, 0.5 ;  /* 0x3f0000004c4ca820 */ /* 0x000fe20000400000 */
[----:B------:R-:W5:Y:S01]  /*1e330*/  LDL.LU R69, [R1+0x2d0] ;  /* 0x0002d00001457983 */ /* 0x000f620000300800 */
[----:B------:R1:W1:Y:S02]  /*1e340*/  MUFU.EX2 R21, R72 ;  /* 0x0000004800157308 */ /* 0x0002640000000800 */
[----:B------:R-:W-:-:S03]  /*1e350*/  @!P4 FMUL R77, R77, 0.5 ;  /* 0x3f0000004d4dc820 */ /* 0x000fc60000400000 */
[----:B------:R-:W-:Y:S02]  /*1e360*/  @!P5 FMUL R73, R73, 0.5 ;  /* 0x3f0000004949d820 */ /* 0x000fe40000400000 */
[----:B------:R-:W-:Y:S01]  /*1e370*/  @!P3 FMUL R80, R80, 0.5 ;  /* 0x3f0000005050b820 */ /* 0x000fe20000400000 */
[----:B------:R-:W1:Y:S02]  /*1e380*/  MUFU.EX2 R20, R76 ;  /* 0x0000004c00147308 */ /* 0x000e640000000800 */
[----:B-1----:R-:W4:Y:S06]  /*1e390*/  LDL.LU R72, [R1+0x2c4] ;  /* 0x0002c40001487983 */ /* 0x002f2c0000300800 */
[----:B------:R-:W1:Y:S08]  /*1e3a0*/  MUFU.EX2 R19, R77 ;  /* 0x0000004d00137308 */ /* 0x000e700000000800 */
[----:B------:R-:W1:Y:S08]  /*1e3b0*/  MUFU.EX2 R18, R80 ;  /* 0x0000005000127308 */ /* 0x000e700000000800 */
[----:B------:R1:W1:Y:S01]  /*1e3c0*/  MUFU.EX2 R60, R73 ;  /* 0x00000049003c7308 */ /* 0x0002620000000800 */
[----:B------:R-:W-:Y:S01]  /*1e3d0*/  @!P6 FMUL R21, R21, R21 ;  /* 0x000000151515e220 */ /* 0x000fe20000400000 */
[----:B------:R-:W-:Y:S01]  /*1e3e0*/  FSETP.GEU.AND P6, PT, R81, -126, PT ;  /* 0xc2fc00005100780b */ /* 0x000fe20003fce000 */
[----:B------:R-:W-:Y:S01]  /*1e3f0*/  @!P2 FMUL R20, R20, R20 ;  /* 0x000000141414a220 */ /* 0x000fe20000400000 */
[----:B-1----:R-:W-:Y:S01]  /*1e400*/  @!P4 FMUL R19, R19, R19 ;  /* 0x000000131313c220 */ /* 0x002fe20000400000 */
[----:B------:R-:W-:-:S02]  /*1e410*/  FSETP.GEU.AND P2, PT, R88, -126, PT ;  /* 0xc2fc00005800780b */ /* 0x000fc40003f4e000 */
[----:B------:R-:W-:Y:S01]  /*1e420*/  FSETP.GEU.AND P4, PT, R89, -126, PT ;  /* 0xc2fc00005900780b */ /* 0x000fe20003f8e000 */
[----:B------:R-:W-:Y:S01]  /*1e430*/  @!P3 FMUL R18, R18, R18 ;  /* 0x000000121212b220 */ /* 0x000fe20000400000 */
[----:B------:R-:W-:Y:S01]  /*1e440*/  FSETP.GEU.AND P3, PT, R92, -126, PT ;  /* 0xc2fc00005c00780b */ /* 0x000fe20003f6e000 */
[----:B------:R-:W2:Y:S01]  /*1e450*/  LDL.LU R73, [R1+0x2c0] ;  /* 0x0002c00001497983 */ /* 0x000ea20000300800 */
[----:B------:R-:W-:Y:S01]  /*1e460*/  @!P5 FMUL R60, R60, R60 ;  /* 0x0000003c3c3cd220 */ /* 0x000fe20000400000 */
[----:B------:R-:W-:-:S03]  /*1e470*/  FSETP.GEU.AND P5, PT, R84, -126, PT ;  /* 0xc2fc00005400780b */ /* 0x000fc60003fae000 */
[----:B------:R-:W-:-:S03]  /*1e480*/  @!P6 FMUL R81, R81, 0.5 ;  /* 0x3f0000005151e820 */ /* 0x000fc60000400000 */
[----:B------:R-:W-:Y:S02]  /*1e490*/  @!P2 FMUL R88, R88, 0.5 ;  /* 0x3f0000005858a820 */ /* 0x000fe40000400000 */
[----:B------:R-:W-:Y:S01]  /*1e4a0*/  @!P4 FMUL R89, R89, 0.5 ;  /* 0x3f0000005959c820 */ /* 0x000fe20000400000 */
[----:B------:R-:W3:Y:S01]  /*1e4b0*/  LDL.LU R76, [R1+0x2b4] ;  /* 0x0002b400014c7983 */ /* 0x000ee20000300800 */
[----:B------:R1:W1:Y:S01]  /*1e4c0*/  MUFU.EX2 R56, R81 ;  /* 0x0000005100387308 */ /* 0x0002620000000800 */
[----:B------:R-:W-:Y:S02]  /*1e4d0*/  @!P3 FMUL R92, R92, 0.5 ;  /* 0x3f0000005c5cb820 */ /* 0x000fe40000400000 */
[----:B------:R-:W5:Y:S04]  /*1e4e0*/  LDL.LU R77, [R1+0x2b0] ;  /* 0x0002b000014d7983 */ /* 0x000f680000300800 */
[----:B------:R-:W4:Y:S01]  /*1e4f0*/  LDL.LU R80, [R1+0x2a4] ;  /* 0x0002a40001507983 */ /* 0x000f220000300800 */
[----:B------:R-:W1:Y:S01]  /*1e500*/  MUFU.EX2 R52, R89 ;  /* 0x0000005900347308 */ /* 0x000e620000000800 */
[----:B------:R-:W-:-:S02]  /*1e510*/  @!P5 FMUL R84, R84, 0.5 ;  /* 0x3f0000005454d820 */ /* 0x000fc40000400000 */
[----:B-1----:R-:W2:Y:S05]  /*1e520*/  LDL.LU R81, [R1+0x2a0] ;  /* 0x0002a00001517983 */ /* 0x002eaa0000300800 */
[----:B------:R-:W1:Y:S08]  /*1e530*/  MUFU.EX2 R88, R88 ;  /* 0x0000005800587308 */ /* 0x000e700000000800 */
[----:B------:R1:W1:Y:S08]  /*1e540*/  MUFU.EX2 R17, R84 ;  /* 0x0000005400117308 */ /* 0x0002700000000800 */
[----:B------:R-:W1:Y:S01]  /*1e550*/  MUFU.EX2 R92, R92 ;  /* 0x0000005c005c7308 */ /* 0x000e620000000800 */
[----:B------:R-:W-:Y:S01]  /*1e560*/  @!P6 FMUL R56, R56, R56 ;  /* 0x000000383838e220 */ /* 0x000fe20000400000 */
[----:B------:R-:W-:Y:S01]  /*1e570*/  FSETP.GEU.AND P6, PT, R93, -126, PT ;  /* 0xc2fc00005d00780b */ /* 0x000fe20003fce000 */
[----:B------:R-:W-:Y:S01]  /*1e580*/  @!P4 FMUL R52, R52, R52 ;  /* 0x000000343434c220 */ /* 0x000fe20000400000 */
[----:B------:R-:W-:Y:S01]  /*1e590*/  FSETP.GEU.AND P4, PT, R104, -126, PT ;  /* 0xc2fc00006800780b */ /* 0x000fe20003f8e000 */
[----:B-1----:R-:W-:Y:S01]  /*1e5a0*/  @!P2 FMUL R88, R88, R88 ;  /* 0x000000585858a220 */ /* 0x002fe20000400000 */
[----:B------:R-:W-:Y:S01]  /*1e5b0*/  FSETP.GEU.AND P2, PT, R97, -126, PT ;  /* 0xc2fc00006100780b */ /* 0x000fe20003f4e000 */
[----:B------:R-:W3:Y:S01]  /*1e5c0*/  LDL.LU R84, [R1+0x294] ;  /* 0x0002940001547983 */ /* 0x000ee20000300800 */
[----:B------:R-:W-:Y:S01]  /*1e5d0*/  @!P5 FMUL R17, R17, R17 ;  /* 0x000000111111d220 */ /* 0x000fe20000400000 */
[----:B------:R-:W-:Y:S01]  /*1e5e0*/  FSETP.GEU.AND P5, PT, R96, -126, PT ;  /* 0xc2fc00006000780b */ /* 0x000fe20003fae000 */
[----:B------:R-:W-:Y:S01]  /*1e5f0*/  @!P3 FMUL R92, R92, R92 ;  /* 0x0000005c5c5cb220 */ /* 0x000fe20000400000 */
[----:B------:R-:W-:-:S04]  /*1e600*/  FSETP.GEU.AND P3, PT, R120, -126, PT ;  /* 0xc2fc00007800780b */ /* 0x000fc80003f6e000 */
[----:B------:R-:W-:Y:S02]  /*1e610*/  @!P6 FMUL R93, R93, 0.5 ;  /* 0x3f0000005d5de820 */ /* 0x000fe40000400000 */
[----:B------:R-:W-:Y:S02]  /*1e620*/  @!P4 FMUL R104, R104, 0.5 ;  /* 0x3f0000006868c820 */ /* 0x000fe40000400000 */
[----:B------:R-:W-:Y:S01]  /*1e630*/  @!P2 FMUL R97, R97, 0.5 ;  /* 0x3f0000006161a820 */ /* 0x000fe20000400000 */
[----:B------:R-:W-:Y:S01]  /*1e640*/  FADD R3, R172, R88 ;  /* 0x00000058ac037221 */ /* 0x000fe20000000000 */
[----:B------:R-:W5:Y:S01]  /*1e650*/  LDL.LU R89, [R1+0x290] ;  /* 0x0002900001597983 */ /* 0x000f620000300800 */
[----:B------:R-:W-:Y:S01]  /*1e660*/  @!P5 FMUL R96, R96, 0.5 ;  /* 0x3f0000006060d820 */ /* 0x000fe20000400000 */
[----:B------:R-:W1:Y:S01]  /*1e670*/  MUFU.EX2 R93, R93 ;  /* 0x0000005d005d7308 */ /* 0x000e620000000800 */
[----:B------:R-:W-:-:S07]  /*1e680*/  @!P3 FMUL R120, R120, 0.5 ;  /* 0x3f0000007878b820 */ /* 0x000fce0000400000 */
[----:B------:R-:W1:Y:S08]  /*1e690*/  MUFU.EX2 R48, R97 ;  /* 0x0000006100307308 */ /* 0x000e700000000800 */
[----:B------:R-:W1:Y:S08]  /*1e6a0*/  MUFU.EX2 R104, R104 ;  /* 0x0000006800687308 */ /* 0x000e700000000800 */
[----:B------:R-:W1:Y:S08]  /*1e6b0*/  MUFU.EX2 R16, R96 ;  /* 0x0000006000107308 */ /* 0x000e700000000800 */
[----:B------:R-:W1:Y:S02]  /*1e6c0*/  MUFU.EX2 R120, R120 ;  /* 0x0000007800787308 */ /* 0x000e640000000800 */
[----:B-1----:R-:W-:Y:S01]  /*1e6d0*/  @!P6 FMUL R93, R93, R93 ;  /* 0x0000005d5d5de220 */ /* 0x002fe20000400000 */
[----:B------:R-:W-:Y:S01]  /*1e6e0*/  FSETP.GEU.AND P6, PT, R100, -126, PT ;  /* 0xc2fc00006400780b */ /* 0x000fe20003fce000 */
[----:B------:R-:W-:Y:S01]  /*1e6f0*/  @!P2 FMUL R48, R48, R48 ;  /* 0x000000303030a220 */ /* 0x000fe20000400000 */
[----:B------:R-:W-:Y:S01]  /*1e700*/  @!P4 FMUL R104, R104, R104 ;  /* 0x000000686868c220 */ /* 0x000fe20000400000 */
[----:B------:R-:W-:Y:S01]  /*1e710*/  FSETP.GEU.AND P2, PT, R121, -126, PT ;  /* 0xc2fc00007900780b */ /* 0x000fe20003f4e000 */
[----:B------:R-:W4:Y:S01]  /*1e720*/  LDL.LU R97, [R1+0x284] ;  /* 0x0002840001617983 */ /* 0x000f220000300800 */
[----:B------:R-:W-:Y:S01]  /*1e730*/  FSETP.GEU.AND P4, PT, R105, -126, PT ;  /* 0xc2fc00006900780b */ /* 0x000fe20003f8e000 */
[----:B------:R-:W-:Y:S01]  /*1e740*/  @!P5 FMUL R16, R16, R16 ;  /* 0x000000101010d220 */ /* 0x000fe20000400000 */
[----:B------:R-:W-:Y:S01]  /*1e750*/  FSETP.GEU.AND P5, PT, R136, -126, PT ;  /* 0xc2fc00008800780b */ /* 0x000fe20003fae000 */
[----:B------:R-:W2:Y:S05]  /*1e760*/  LDL.LU R149, [R1+0x280] ;  /* 0x0002800001957983 */ /* 0x000eaa0000300800 */
[----:B------:R-:W-:Y:S01]  /*1e770*/  @!P6 FMUL R100, R100, 0.5 ;  /* 0x3f0000006464e820 */ /* 0x000fe20000400000 */
[----:B------:R-:W-:Y:S01]  /*1e780*/  @!P3 FMUL R120, R120, R120 ;  /* 0x000000787878b220 */ /* 0x000fe20000400000 */
[----:B------:R-:W-:Y:S01]  /*1e790*/  FSETP.GEU.AND P3, PT, R137, -126, PT ;  /* 0xc2fc00008900780b */ /* 0x000fe20003f6e000 */
[----:B------:R-:W-:-:S02]  /*1e7a0*/  @!P2 FMUL R121, R121, 0.5 ;  /* 0x3f0000007979a820 */ /* 0x000fc40000400000 */
[----:B------:R-:W-:Y:S01]  /*1e7b0*/  @!P4 FMUL R105, R105, 0.5 ;  /* 0x3f0000006969c820 */ /* 0x000fe20000400000 */
[----:B------:R-:W1:Y:S01]  /*1e7c0*/  MUFU.EX2 R100, R100 ;  /* 0x0000006400647308 */ /* 0x000e620000000800 */
[----:B------:R-:W-:-:S07]  /*1e7d0*/  @!P5 FMUL R136, R136, 0.5 ;  /* 0x3f0000008888d820 */ /* 0x000fce0000400000 */
[----:B------:R1:W1:Y:S01]  /*1e7e0*/  MUFU.EX2 R36, R121 ;  /* 0x0000007900247308 */ /* 0x0002620000000800 */
[----:B------:R-:W-:-:S07]  /*1e7f0*/  @!P3 FMUL R137, R137, 0.5 ;  /* 0x3f0000008989b820 */ /* 0x000fce0000400000 */
[----:B------:R-:W1:Y:S02]  /*1e800*/  MUFU.EX2 R44, R105 ;  /* 0x00000069002c7308 */ /* 0x000e640000000800 */
[----:B-1----:R-:W-:Y:S01]  /*1e810*/  @!P6 FMUL R100, R100, R100 ;  /* 0x000000646464e220 */ /* 0x002fe20000400000 */
[----:B------:R-:W-:Y:S01]  /*1e820*/  FADD R2, R156, R120 ;  /* 0x000000789c027221 */ /* 0x000fe20000000000 */
[----:B------:R-:W3:Y:S04]  /*1e830*/  LDL.LU R121, [R1+0x274] ;  /* 0x0002740001797983 */ /* 0x000ee80000300800 */
[----:B------:R-:W1:Y:S08]  /*1e840*/  MUFU.EX2 R136, R136 ;  /* 0x0000008800887308 */ /* 0x000e700000000800 */
[----:B------:R-:W1:Y:S01]  /*1e850*/  MUFU.EX2 R28, R137 ;  /* 0x00000089001c7308 */ /* 0x000e620000000800 */
[----:B------:R-:W-:Y:S01]  /*1e860*/  FSETP.GEU.AND P6, PT, R124, -126, PT ;  /* 0xc2fc00007c00780b */ /* 0x000fe20003fce000 */
[----:B------:R-:W-:Y:S01]  /*1e870*/  @!P2 FMUL R36, R36, R36 ;  /* 0x000000242424a220 */ /* 0x000fe20000400000 */
[----:B------:R-:W-:Y:S01]  /*1e880*/  @!P4 FMUL R44, R44, R44 ;  /* 0x0000002c2c2cc220 */ /* 0x000fe20000400000 */
[----:B------:R-:W-:Y:S01]  /*1e890*/  FSETP.GEU.AND P2, PT, R109, -126, PT ;  /* 0xc2fc00006d00780b */ /* 0x000fe20003f4e000 */
[----:B------:R-:W-:Y:S01]  /*1e8a0*/  FADD R9, R3, R2 ;  /* 0x0000000203097221 */ /* 0x000fe20000000000 */
[----:B------:R-:W-:Y:S01]  /*1e8b0*/  FSETP.GEU.AND P4, PT, R140, -126, PT ;  /* 0xc2fc00008c00780b */ /* 0x000fe20003f8e000 */
[----:B------:R-:W5:Y:S01]  /*1e8c0*/  LDL.LU R105, [R1+0x270] ;  /* 0x0002700001697983 */ /* 0x000f620000300800 */
[----:B-1----:R-:W-:Y:S01]  /*1e8d0*/  @!P5 FMUL R136, R136, R136 ;  /* 0x000000888888d220 */ /* 0x002fe20000400000 */
[----:B------:R-:W-:Y:S01]  /*1e8e0*/  FSETP.GEU.AND P5, PT, R108, -126, PT ;  /* 0xc2fc00006c00780b */ /* 0x000fe20003fae000 */
[----:B------:R-:W-:Y:S01]  /*1e8f0*/  @!P3 FMUL R28, R28, R28 ;  /* 0x0000001c1c1cb220 */ /* 0x000fe20000400000 */
[----:B------:R-:W-:-:S03]  /*1e900*/  FSETP.GEU.AND P3, PT, R112, -126, PT ;  /* 0xc2fc00007000780b */ /* 0x000fc60003f6e000 */
[----:B------:R-:W-:-:S03]  /*1e910*/  @!P6 FMUL R124, R124, 0.5 ;  /* 0x3f0000007c7ce820 */ /* 0x000fc60000400000 */
[----:B------:R-:W-:Y:S02]  /*1e920*/  @!P2 FMUL R109, R109, 0.5 ;  /* 0x3f0000006d6da820 */ /* 0x000fe40000400000 */
[----:B------:R-:W-:Y:S01]  /*1e930*/  @!P4 FMUL R140, R140, 0.5 ;  /* 0x3f0000008c8cc820 */ /* 0x000fe20000400000 */
[----:B------:R-:W-:Y:S02]  /*1e940*/  FADD R3, R164, R104 ;  /* 0x00000068a4037221 */ /* 0x000fe40000000000 */
[----:B------:R-:W-:Y:S01]  /*1e950*/  @!P5 FMUL R108, R108, 0.5 ;  /* 0x3f0000006c6cd820 */ /* 0x000fe20000400000 */
[----:B------:R-:W4:Y:S01]  /*1e960*/  LDL.LU R137, [R1+0x264] ;  /* 0x0002640001897983 */ /* 0x000f220000300800 */
        /* <DEDUP_REMOVED lines=10> */
[----:B------:R-:W-:-:S02]  /*1ea10*/  FSETP.GEU.AND P2, PT, R141, -126, PT ;  /* 0xc2fc00008d00780b */ /* 0x000fc40003f4e000 */
[----:B------:R-:W-:Y:S01]  /*1ea20*/  FSETP.GEU.AND P4, PT, R128, -126, PT ;  /* 0xc2fc00008000780b */ /* 0x000fe20003f8e000 */
[----:B------:R-:W-:Y:S01]  /*1ea30*/  @!P5 FMUL R108, R108, R108 ;  /* 0x0000006c6c6cd220 */ /* 0x000fe20000400000 */
[----:B------:R-:W-:Y:S01]  /*1ea40*/  FSETP.GEU.AND P5, PT, R113, -126, PT ;  /* 0xc2fc00007100780b */ /* 0x000fe20003fae000 */
[----:B------:R-:W-:Y:S01]  /*1ea50*/  @!P3 FMUL R112, R112, R112 ;  /* 0x000000707070b220 */ /* 0x000fe20000400000 */
[----:B------:R-:W-:-:S04]  /*1ea60*/  FSETP.GEU.AND P3, PT, R116, -126, PT ;  /* 0xc2fc00007400780b */ /* 0x000fc80003f6e000 */
[----:B------:R-:W-:-:S03]  /*1ea70*/  @!P6 FMUL R125, R125, 0.5 ;  /* 0x3f0000007d7de820 */ /* 0x000fc60000400000 */
[----:B------:R-:W-:Y:S02]  /*1ea80*/  @!P2 FMUL R141, R141, 0.5 ;  /* 0x3f0000008d8da820 */ /* 0x000fe40000400000 */
[----:B------:R-:W-:Y:S02]  /*1ea90*/  @!P4 FMUL R128, R128, 0.5 ;  /* 0x3f0000008080c820 */ /* 0x000fe40000400000 */
[----:B------:R-:W-:Y:S01]  /*1eaa0*/  @!P5 FMUL R113, R113, 0.5 ;  /* 0x3f0000007171d820 */ /* 0x000fe20000400000 */
[----:B------:R-:W1:Y:S01]  /*1eab0*/  MUFU.EX2 R125, R125 ;  /* 0x0000007d007d7308 */ /* 0x000e620000000800 */
[----:B------:R-:W-:-:S07]  /*1eac0*/  @!P3 FMUL R116, R116, 0.5 ;  /* 0x3f0000007474b820 */ /* 0x000fce0000400000 */
[----:B------:R-:W1:Y:S08]  /*1ead0*/  MUFU.EX2 R141, R141 ;  /* 0x0000008d008d7308 */ /* 0x000e700000000800 */
[----:B------:R-:W1:Y:S01]  /*1eae0*/  MUFU.EX2 R128, R128 ;  /* 0x0000008000807308 */ /* 0x000e620000000800 */
[----:B------:R-:W-:-:S07]  /*1eaf0*/  FADD R2, R21, R136 ;  /* 0x0000008815027221 */ /* 0x000fce0000000000 */
[----:B------:R1:W1:Y:S01]  /*1eb00*/  MUFU.EX2 R40, R113 ;  /* 0x0000007100287308 */ /* 0x0002620000000800 */
[----:B------:R-:W-:-:S07]  /*1eb10*/  FADD R5, R3, R2 ;  /* 0x0000000203057221 */ /* 0x000fce0000000000 */
[----:B------:R-:W1:Y:S01]  /*1eb20*/  MUFU.EX2 R116, R116 ;  /* 0x0000007400747308 */ /* 0x000e620000000800 */
[----:B------:R-:W-:Y:S01]  /*1eb30*/  FADD R3, R171, R52 ;  /* 0x00000034ab037221 */ /* 0x000fe20000000000 */
[----:B------:R-:W-:Y:S01]  /*1eb40*/  FADD R2, R155, R36 ;  /* 0x000000249b027221 */ /* 0x000fe20000000000 */
[----:B-1----:R-:W-:Y:S01]  /*1eb50*/  @!P6 FMUL R125, R125, R125 ;  /* 0x0000007d7d7de220 */ /* 0x002fe20000400000 */
[----:B------:R-:W-:Y:S01]  /*1eb60*/  FSETP.GEU.AND P6, PT, R144, -126, PT ;  /* 0xc2fc00009000780b */ /* 0x000fe20003fce000 */
[----:B------:R-:W-:Y:S01]  /*1eb70*/  @!P2 FMUL R141, R141, R141 ;  /* 0x0000008d8d8da220 */ /* 0x000fe20000400000 */
[----:B------:R-:W-:Y:S01]  /*1eb80*/  FADD R4, R3, R2 ;  /* 0x0000000203047221 */ /* 0x000fe20000000000 */
[----:B------:R-:W-:Y:S01]  /*1eb90*/  @!P4 FMUL R128, R128, R128 ;  /* 0x000000808080c220 */ /* 0x000fe20000400000 */
[----:B------:R-:W-:Y:S01]  /*1eba0*/  FADD R3, R163, R44 ;  /* 0x0000002ca3037221 */ /* 0x000fe20000000000 */
[----:B------:R-:W-:Y:S01]  /*1ebb0*/  FADD R2, R60, R28 ;  /* 0x0000001c3c027221 */ /* 0x000fe20000000000 */
[----:B------:R-:W-:Y:S01]  /*1ebc0*/  FSETP.GEU.AND P2, PT, R129, -126, PT ;  /* 0xc2fc00008100780b */ /* 0x000fe20003f4e000 */
[----:B------:R-:W2:Y:S01]  /*1ebd0*/  LDL.LU R113, [R1+0x260] ;  /* 0x0002600001717983 */ /* 0x000ea20000300800 */
[----:B------:R-:W-:Y:S01]  /*1ebe0*/  FSETP.GEU.AND P4, PT, R145, -126, PT ;  /* 0xc2fc00009100780b */ /* 0x000fe20003f8e000 */
[----:B------:R-:W-:Y:S01]  /*1ebf0*/  @!P5 FMUL R40, R40, R40 ;  /* 0x000000282828d220 */ /* 0x000fe20000400000 */
[----:B------:R-:W-:Y:S01]  /*1ec00*/  FSETP.GEU.AND P5, PT, R132, -126, PT ;  /* 0xc2fc00008400780b */ /* 0x000fe20003fae000 */
[----:B------:R-:W-:Y:S01]  /*1ec10*/  FADD R2, R3, R2 ;  /* 0x0000000203027221 */ /* 0x000fe20000000000 */
[----:B------:R-:W-:Y:S01]  /*1ec20*/  @!P3 FMUL R116, R116, R116 ;  /* 0x000000747474b220 */ /* 0x000fe20000400000 */
[----:B------:R-:W-:-:S02]  /*1ec30*/  FSETP.GEU.AND P3, PT, R148, -126, PT ;  /* 0xc2fc00009400780b */ /* 0x000fc40003f6e000 */
[----:B------:R-:W-:Y:S01]  /*1ec40*/  FADD R13, R4, R2 ;  /* 0x00000002040d7221 */ /* 0x000fe20000000000 */
[----:B------:R-:W-:Y:S01]  /*1ec50*/  FADD R3, R170, R92 ;  /* 0x0000005caa037221 */ /* 0x000fe20000000000 */
[----:B------:R-:W-:Y:S01]  /*1ec60*/  FADD R2, R154, R124 ;  /* 0x0000007c9a027221 */ /* 0x000fe20000000000 */
[----:B------:R-:W-:Y:S01]  /*1ec70*/  @!P6 FMUL R144, R144, 0.5 ;  /* 0x3f0000009090e820 */ /* 0x000fe20000400000 */
[----:B------:R-:W-:Y:S02]  /*1ec80*/  @!P2 FMUL R129, R129, 0.5 ;  /* 0x3f0000008181a820 */ /* 0x000fe40000400000 */
[----:B------:R-:W-:Y:S01]  /*1ec90*/  FADD R4, R3, R2 ;  /* 0x0000000203047221 */ /* 0x000fe20000000000 */
[----:B------:R-:W-:Y:S01]  /*1eca0*/  @!P4 FMUL R145, R145, 0.5 ;  /* 0x3f0000009191c820 */ /* 0x000fe20000400000 */
[----:B------:R-:W-:Y:S01]  /*1ecb0*/  FADD R3, R162, R108 ;  /* 0x0000006ca2037221 */ /* 0x000fe20000000000 */
[----:B------:R-:W-:Y:S01]  /*1ecc0*/  FADD R2, R20, R140 ;  /* 0x0000008c14027221 */ /* 0x000fe20000000000 */
[----:B------:R-:W-:Y:S01]  /*1ecd0*/  @!P5 FMUL R132, R132, 0.5 ;  /* 0x3f0000008484d820 */ /* 0x000fe20000400000 */
[----:B------:R-:W1:Y:S01]  /*1ece0*/  MUFU.EX2 R144, R144 ;  /* 0x0000009000907308 */ /* 0x000e620000000800 */
[----:B------:R-:W-:Y:S01]  /*1ecf0*/  @!P3 FMUL R148, R148, 0.5 ;  /* 0x3f0000009494b820 */ /* 0x000fe20000400000 */
[----:B------:R-:W-:-:S06]  /*1ed00*/  FADD R2, R3, R2 ;  /* 0x0000000203027221 */ /* 0x000fcc0000000000 */
[----:B------:R-:W1:Y:S01]  /*1ed10*/  MUFU.EX2 R32, R129 ;  /* 0x0000008100207308 */ /* 0x000e620000000800 */
[----:B------:R-:W-:Y:S01]  /*1ed20*/  FADD R12, R4, R2 ;  /* 0x00000002040c7221 */ /* 0x000fe20000000000 */
[----:B------:R-:W-:-:S06]  /*1ed30*/  FADD R3, R168, R93 ;  /* 0x0000005da8037221 */ /* 0x000fcc0000000000 */
[----:B------:R-:W1:Y:S01]  /*1ed40*/  MUFU.EX2 R24, R145 ;  /* 0x0000009100187308 */ /* 0x000e620000000800 */
[----:B------:R-:W-:Y:S01]  /*1ed50*/  FADD R2, R153, R125 ;  /* 0x0000007d99027221 */ /* 0x000fe20000000000 */
[----:B------:R-:W-:-:S06]  /*1ed60*/  FADD R25, R9, R5 ;  /* 0x0000000509197221 */ /* 0x000fcc0000000000 */
[----:B------:R-:W1:Y:S01]  /*1ed70*/  MUFU.EX2 R132, R132 ;  /* 0x0000008400847308 */ /* 0x000e620000000800 */
[----:B------:R-:W-:Y:S01]  /*1ed80*/  FADD R9, R3, R2 ;  /* 0x0000000203097221 */ /* 0x000fe20000000000 */
[----:B------:R-:W-:Y:S01]  /*1ed90*/  FADD R3, R161, R109 ;  /* 0x0000006da1037221 */ /* 0x000fe20000000000 */
[----:B------:R-:W-:-:S05]  /*1eda0*/  FADD R2, R19, R141 ;  /* 0x0000008d13027221 */ /* 0x000fca0000000000 */
[----:B------:R-:W1:Y:S01]  /*1edb0*/  MUFU.EX2 R148, R148 ;  /* 0x0000009400947308 */ /* 0x000e620000000800 */
[----:B------:R-:W-:Y:S01]  /*1edc0*/  FADD R5, R3, R2 ;  /* 0x0000000203057221 */ /* 0x000fe20000000000 */
[----:B------:R-:W-:Y:S01]  /*1edd0*/  FADD R3, R169, R16 ;  /* 0x00000010a9037221 */ /* 0x000fe20000000000 */
[----:B------:R-:W-:Y:S01]  /*1ede0*/  FADD R2, R152, R128 ;  /* 0x0000008098027221 */ /* 0x000fe20000000000 */
[----:B-1----:R-:W-:Y:S01]  /*1edf0*/  @!P6 FMUL R144, R144, R144 ;  /* 0x000000909090e220 */ /* 0x002fe20000400000 */
[----:B------:R-:W-:Y:S01]  /*1ee00*/  @!P2 FMUL R32, R32, R32 ;  /* 0x000000202020a220 */ /* 0x000fe20000400000 */
[----:B------:R-:W-:Y:S01]  /*1ee10*/  @!P4 FMUL R24, R24, R24 ;  /* 0x000000181818c220 */ /* 0x000fe20000400000 */
[----:B------:R-:W-:Y:S01]  /*1ee20*/  FSETP.GEU.AND P2, PT, R101, -126, PT ;  /* 0xc2fc00006500780b */ /* 0x000fe20003f4e000 */
[----:B------:R-:W3:Y:S01]  /*1ee30*/  LDL.LU R129, [R1+0x254] ;  /* 0x0002540001817983 */ /* 0x000ee20000300800 */
[----:B------:R-:W-:Y:S01]  /*1ee40*/  FSETP.GEU.AND P4, PT, R133, -126, PT ;  /* 0xc2fc00008500780b */ /* 0x000fe20003f8e000 */
[----:B------:R-:W-:Y:S01]  /*1ee50*/  FADD R4, R3, R2 ;  /* 0x0000000203047221 */ /* 0x000fe20000000000 */
[----:B------:R-:W-:Y:S01]  /*1ee60*/  FADD R3, R160, R112 ;  /* 0x00000070a0037221 */ /* 0x000fe20000000000 */
[----:B------:R-:W-:Y:S01]  /*1ee70*/  FADD R2, R18, R144 ;  /* 0x0000009012027221 */ /* 0x000fe20000000000 */
[----:B------:R-:W-:Y:S01]  /*1ee80*/  @!P5 FMUL R132, R132, R132 ;  /* 0x000000848484d220 */ /* 0x000fe20000400000 */
[----:B------:R-:W-:Y:S01]  /*1ee90*/  FSETP.GEU.AND P5, PT, R117, -126, PT ;  /* 0xc2fc00007500780b */ /* 0x000fe20003fae000 */
[----:B------:R-:W-:Y:S01]  /*1eea0*/  @!P3 FMUL R148, R148, R148 ;  /* 0x000000949494b220 */ /* 0x000fe20000400000 */
[----:B------:R-:W-:Y:S01]  /*1eeb0*/  FSETP.GEU.AND P6, PT, R85, -126, PT ;  /* 0xc2fc00005500780b */ /* 0x000fe20003fce000 */
[----:B------:R-:W-:Y:S01]  /*1eec0*/  FADD R2, R3, R2 ;  /* 0x0000000203027221 */ /* 0x000fe20000000000 */
[----:B------:R-:W-:Y:S01]  /*1eed0*/  FSETP.GEU.AND P3, PT, R0, -126, PT ;  /* 0xc2fc00000000780b */ /* 0x000fe20003f6e000 */
[----:B------:R-:W-:Y:S01]  /*1eee0*/  FADD R11, R9, R5 ;  /* 0x00000005090b7221 */ /* 0x000fe20000000000 */
[----:B------:R-:W-:Y:S01]  /*1eef0*/  FADD R3, R167, R48 ;  /* 0x00000030a7037221 */ /* 0x000fe20000000000 */
[----:B------:R-:W-:Y:S01]  /*1ef00*/  FADD R9, R4, R2 ;  /* 0x0000000204097221 */ /* 0x000fe20000000000 */
[----:B------:R-:W-:Y:S01]  /*1ef10*/  FADD R2, R64, R32 ;  /* 0x0000002040027221 */ /* 0x000fe20000000000 */
[----:B------:R-:W-:Y:S01]  /*1ef20*/  @!P2 FMUL R101, R101, 0.5 ;  /* 0x3f0000006565a820 */ /* 0x000fe20000400000 */
[----:B------:R-:W-:Y:S01]  /*1ef30*/  @!P4 FMUL R133, R133, 0.5 ;  /* 0x3f0000008585c820 */ /* 0x000fe20000400000 */
[----:B------:R-:W5:Y:S01]  /*1ef40*/  LDL.LU R145, [R1+0x250] ;  /* 0x0002500001917983 */ /* 0x000f620000300800 */
[----:B------:R-:W-:Y:S01]  /*1ef50*/  FADD R4, R3, R2 ;  /* 0x0000000203047221 */ /* 0x000fe20000000000 */
[----:B------:R-:W-:Y:S01]  /*1ef60*/  FADD R3, R159, R40 ;  /* 0x000000289f037221 */ /* 0x000fe20000000000 */
[----:B------:R-:W-:Y:S01]  /*1ef70*/  FADD R2, R56, R24 ;  /* 0x0000001838027221 */ /* 0x000fe20000000000 */
[----:B------:R-:W-:Y:S01]  /*1ef80*/  @!P5 FMUL R117, R117, 0.5 ;  /* 0x3f0000007575d820 */ /* 0x000fe20000400000 */
[----:B------:R-:W1:Y:S01]  /*1ef90*/  MUFU.EX2 R101, R101 ;  /* 0x0000006500657308 */ /* 0x000e620000000800 */
[----:B------:R-:W-:Y:S01]  /*1efa0*/  @!P6 FMUL R85, R85, 0.5 ;  /* 0x3f0000005555e820 */ /* 0x000fe20000400000 */
[----:B------:R-:W-:Y:S01]  /*1efb0*/  @!P3 FMUL R0, R0, 0.5 ;  /* 0x3f0000000000b820 */ /* 0x000fe20000400000 */
[----:B------:R-:W-:-:S05]  /*1efc0*/  FADD R2, R3, R2 ;  /* 0x0000000203027221 */ /* 0x000fca0000000000 */
[----:B------:R-:W1:Y:S01]  /*1efd0*/  MUFU.EX2 R133, R133 ;  /* 0x0000008500857308 */ /* 0x000e620000000800 */
[----:B------:R-:W-:Y:S01]  /*1efe0*/  FADD R4, R4, R2 ;  /* 0x0000000204047221 */ /* 0x000fe20000000000 */
[----:B------:R-:W-:Y:S01]  /*1eff0*/  FADD R3, R166, R100 ;  /* 0x00000064a6037221 */ /* 0x000fe20000000000 */
[----:B------:R-:W-:-:S05]  /*1f000*/  FADD R2, R23, R132 ;  /* 0x0000008417027221 */ /* 0x000fca0000000000 */
[----:B------:R1:W1:Y:S01]  /*1f010*/  MUFU.EX2 R14, R85 ;  /* 0x00000055000e7308 */ /* 0x0002620000000800 */
[----:B------:R-:W-:-:S07]  /*1f020*/  FADD R3, R3, R2 ;  /* 0x0000000203037221 */ /* 0x000fce0000000000 */
[----:B------:R-:W1:Y:S01]  /*1f030*/  MUFU.EX2 R117, R117 ;  /* 0x0000007500757308 */ /* 0x000e620000000800 */
[----:B------:R-:W-:-:S07]  /*1f040*/  FADD R2, R158, R116 ;  /* 0x000000749e027221 */ /* 0x000fce0000000000 */
[----:B------:R1:W1:Y:S02]  /*1f050*/  MUFU.EX2 R15, R0 ;  /* 0x00000000000f7308 */ /* 0x0002640000000800 */
[----:B-1----:R-:W-:Y:S01]  /*1f060*/  @!P2 FMUL R101, R101, R101 ;  /* 0x000000656565a220 */ /* 0x002fe20000400000 */
[----:B------:R-:W-:Y:S01]  /*1f070*/  @!P4 FMUL R133, R133, R133 ;  /* 0x000000858585c220 */ /* 0x000fe20000400000 */
[----:B------:R-:W-:Y:S01]  /*1f080*/  FADD R4, R13, R4 ;  /* 0x000000040d047221 */ /* 0x000fe20000000000 */
[----:B------:R-:W-:Y:S01]  /*1f090*/  FADD R9, R25, R9 ;  /* 0x0000000919097221 */ /* 0x000fe20000000000 */
[----:B------:R-:W4:Y:S01]  /*1f0a0*/  LDL.LU R85, [R1+0x244] ;  /* 0x0002440001557983 */ /* 0x000f220000300800 */
[----:B------:R-:W-:-:S04]  /*1f0b0*/  FADD R0, R17, R148 ;  /* 0x0000009411007221 */ /* 0x000fc80000000000 */
[----:B------:R-:W-:Y:S01]  /*1f0c0*/  FADD R0, R2, R0 ;  /* 0x0000000002007221 */ /* 0x000fe20000000000 */
[----:B------:R-:W-:Y:S01]  /*1f0d0*/  FADD R2, R165, R101 ;  /* 0x00000065a5027221 */ /* 0x000fe20000000000 */
[----:B------:R-:W-:Y:S02]  /*1f0e0*/  @!P6 FMUL R14, R14, R14 ;  /* 0x0000000e0e0ee220 */ /* 0x000fe40000400000 */
[----:B------:R-:W-:Y:S01]  /*1f0f0*/  FADD R10, R3, R0 ;  /* 0x00000000030a7221 */ /* 0x000fe20000000000 */
[----:B------:R-:W-:Y:S01]  /*1f100*/  FADD R0, R22, R133 ;  /* 0x0000008516007221 */ /* 0x000fe20000000000 */
[----:B------:R-:W-:Y:S01]  /*1f110*/  @!P5 FMUL R117, R117, R117 ;  /* 0x000000757575d220 */ /* 0x000fe20000400000 */
[----:B------:R-:W-:Y:S02]  /*1f120*/  @!P3 FMUL R15, R15, R15 ;  /* 0x0000000f0f0fb220 */ /* 0x000fe40000400000 */
[----:B------:R-:W-:Y:S01]  /*1f130*/  FADD R3, R2, R0 ;  /* 0x0000000002037221 */ /* 0x000fe20000000000 */
[----:B------:R-:W-:Y:S01]  /*1f140*/  FADD R2, R157, R117 ;  /* 0x000000759d027221 */ /* 0x000fe20000000000 */
[----:B------:R-:W-:-:S04]  /*1f150*/  FADD R0, R14, R15 ;  /* 0x0000000f0e007221 */ /* 0x000fc80000000000 */
[----:B------:R-:W-:Y:S01]  /*1f160*/  FADD R0, R2, R0 ;  /* 0x0000000002007221 */ /* 0x000fe20000000000 */
        /* <DEDUP_REMOVED lines=63> */
[----:B------:R-:W-:Y:S01]  /*1f560*/  FMNMX R2, R151, R2, !PT ;  /* 0x0000000297027209 */ /* 0x000fe20007800000 */
[----:B------:R-:W-:-:S04]  /*1f570*/  FADD R5, R3, R0 ;  /* 0x0000000003057221 */ /* 0x000fc80000000000 */
[----:B------:R-:W1:Y:S01]  /*1f580*/  SHFL.BFLY PT, R3, R2, 0x1, 0x1f ;  /* 0x0c201f0002037f89 */ /* 0x000e6200000e0000 */
[----:B------:R-:W-:-:S03]  /*1f590*/  FMUL R0, R174, UR5 ;  /* 0x00000005ae007c20 */ /* 0x000fc60008400000 */
[----:B------:R-:W2:Y:S04]  /*1f5a0*/  LDL.LU R174, [R1+0x240] ;  /* 0x0002400001ae7983 */ /* 0x000ea80000300800 */
[----:B------:R-:W2:Y:S04]  /*1f5b0*/  LDL.LU R25, [R1+0x234] ;  /* 0x0002340001197983 */ /* 0x000ea80000300800 */
[----:B------:R-:W2:Y:S01]  /*1f5c0*/  LDL.LU R13, [R1+0x230] ;  /* 0x00023000010d7983 */ /* 0x000ea20000300800 */
[----:B-1----:R-:W-:Y:S01]  /*1f5d0*/  FMNMX R2, R2, R3, !PT ;  /* 0x0000000302027209 */ /* 0x002fe20007800000 */
[----:B------:R-:W-:Y:S01]  /*1f5e0*/  FADD R3, R11, R5 ;  /* 0x000000050b037221 */ /* 0x000fe20000000000 */
[----:B------:R-:W-:Y:S01]  /*1f5f0*/  FADD R5, R12, R10 ;  /* 0x0000000a0c057221 */ /* 0x000fe20000000000 */
[----:B------:R-:W2:Y:S02]  /*1f600*/  LDL.LU R11, [R1+0x224] ;  /* 0x00022400010b7983 */ /* 0x000ea40000300800 */
[----:B------:R-:W-:Y:S01]  /*1f610*/  FADD R3, R4, R3 ;  /* 0x0000000304037221 */ /* 0x000fe20000000000 */
[----:B------:R-:W-:Y:S01]  /*1f620*/  FADD R4, R9, R5 ;  /* 0x0000000509047221 */ /* 0x000fe20000000000 */
[----:B------:R-:W2:Y:S04]  /*1f630*/  LDL.LU R12, [R1+0x214] ;  /* 0x00021400010c7983 */ /* 0x000ea80000300800 */
[----:B------:R-:W2:Y:S01]  /*1f640*/  LDL.LU R10, [R1+0x220] ;  /* 0x00022000010a7983 */ /* 0x000ea20000300800 */
[----:B------:R-:W-:-:S03]  /*1f650*/  FADD R3, R4, R3 ;  /* 0x0000000304037221 */ /* 0x000fc60000000000 */
[----:B------:R-:W2:Y:S04]  /*1f660*/  LDL.LU R9, [R1+0x204] ;  /* 0x0002040001097983 */ /* 0x000ea80000300800 */
[----:B------:R-:W2:Y:S04]  /*1f670*/  LDL.LU R5, [R1+0x210] ;  /* 0x0002100001057983 */ /* 0x000ea80000300800 */
[----:B------:R-:W2:Y:S01]  /*1f680*/  LDL.LU R4, [R1+0x200] ;  /* 0x0002000001047983 */ /* 0x000ea20000300800 */
[----:B------:R-:W-:-:S13]  /*1f690*/  FSETP.GEU.AND P2, PT, R0, -126, PT ;  /* 0xc2fc00000000780b */ /* 0x000fda0003f4e000 */
[----:B------:R-:W-:-:S06]  /*1f6a0*/  @!P2 FMUL R0, R0, 0.5 ;  /* 0x3f0000000000a820 */ /* 0x000fcc0000400000 */
[----:B------:R-:W1:Y:S02]  /*1f6b0*/  MUFU.EX2 R0, R0 ;  /* 0x0000000000007308 */ /* 0x000e640000000800 */
[----:B-1----:R-:W-:-:S04]  /*1f6c0*/  @!P2 FMUL R0, R0, R0 ;  /* 0x000000000000a220 */ /* 0x002fc80000400000 */
[-C--:B----4-:R-:W-:Y:S01]  /*1f6d0*/  FMUL R85, R85, R0.reuse ;  /* 0x0000000055557220 */ /* 0x090fe20000400000 */
[-C--:B-----5:R-:W-:Y:S01]  /*1f6e0*/  FMUL R145, R145, R0.reuse ;  /* 0x0000000091917220 */ /* 0x0a0fe20000400000 */
[-C--:B---3--:R-:W-:Y:S01]  /*1f6f0*/  FMUL R129, R129, R0.reuse ;  /* 0x0000000081817220 */ /* 0x088fe20000400000 */
[-C--:B--2---:R-:W-:Y:S01]  /*1f700*/  FMUL R113, R113, R0.reuse ;  /* 0x0000000071717220 */ /* 0x084fe20000400000 */
[-C--:B------:R-:W-:Y:S01]  /*1f710*/  FMUL R137, R137, R0.reuse ;  /* 0x0000000089897220 */ /* 0x080fe20000400000 */
        /* <DEDUP_REMOVED lines=49> */
[----:B------:R-:W-:Y:S01]  /*1fa30*/  FMUL R177, R177, R0 ;  /* 0x00000000b1b17220 */ /* 0x000fe20000400000 */
[----:B------:R-:W1:Y:S02]  /*1fa40*/  SHFL.BFLY PT, R96, R2, 0x2, 0x1f ;  /* 0x0c401f0002607f89 */ /* 0x000e6400000e0000 */
[----:B-1----:R-:W-:Y:S01]  /*1fa50*/  FMNMX R96, R2, R96, !PT ;  /* 0x0000006002607209 */ /* 0x002fe20007800000 */
        /* <DEDUP_REMOVED lines=8> */
[----:B------:R-:W-:-:S05]  /*1fae0*/  FMUL R4, R4, R0 ;  /* 0x0000000004047220 */ /* 0x000fca0000400000 */
        /* <DEDUP_REMOVED lines=39> */
[----:B------:R1:W-:Y:S04]  /*1fd60*/  STL [R1+0x334], R202 ;  /* 0x000334ca01007387 */ /* 0x0003e80000100800 */
        /* <DEDUP_REMOVED lines=21> */
[----:B-1----:R-:W5:Y:S04]  /*1fec0*/  LDL.LU R202, [R1] ;  /* 0x0000000001ca7983 */ /* 0x002f680000300800 */
[----:B------:R1:W-:Y:S04]  /*1fed0*/  STL [R1+0x3e4], R179 ;  /* 0x0003e4b301007387 */ /* 0x0003e80000100800 */
[----:B--2---:R-:W2:Y:S04]  /*1fee0*/  LDL.LU R201, [R1+0x4] ;  /* 0x0000040001c97983 */ /* 0x004ea80000300800 */
[----:B------:R1:W-:Y:S04]  /*1fef0*/  STL [R1+0x3f0], R178 ;  /* 0x0003f0b201007387 */ /* 0x0003e80000100800 */
[----:B---3--:R-:W3:Y:S04]  /*1ff00*/  LDL.LU R200, [R1+0x10] ;  /* 0x0000100001c87983 */ /* 0x008ee80000300800 */
[----:B------:R1:W-:Y:S04]  /*1ff10*/  STL [R1+0x3f4], R177 ;  /* 0x0003f4b101007387 */ /* 0x0003e80000100800 */
[----:B----4-:R-:W4:Y:S04]  /*1ff20*/  LDL.LU R199, [R1+0x14] ;  /* 0x0000140001c77983 */ /* 0x010f280000300800 */
[----:B-----5:R-:W5:Y:S04]  /*1ff30*/  LDL.LU R198, [R1+0x20] ;  /* 0x0000200001c67983 */ /* 0x020f680000300800 */
[----:B------:R-:W5:Y:S04]  /*1ff40*/  LDL.LU R197, [R1+0x24] ;  /* 0x0000240001c57983 */ /* 0x000f680000300800 */
        /* <DEDUP_REMOVED lines=16> */
[----:B-1----:R-:W5:Y:S04]  /*20050*/  LDL.LU R179, [R1+0xb0] ;  /* 0x0000b00001b37983 */ /* 0x002f680000300800 */
        /* <DEDUP_REMOVED lines=40> */
[----:B------:R-:W5:Y:S01]  /*202e0*/  LDL.LU R2, [R1+0x1f4] ;  /* 0x0001f40001027983 */ /* 0x000f620000300800 */
[-C--:B------:R-:W-:Y:S01]  /*202f0*/  FMUL R202, R202, R0.reuse ;  /* 0x00000000caca7220 */ /* 0x080fe20000400000 */
[----:B--2---:R-:W-:-:S04]  /*20300*/  FMUL R201, R201, R0 ;  /* 0x00000000c9c97220 */ /* 0x004fc80000400000 */
[----:B------:R1:W-:Y:S01]  /*20310*/  STL [R1], R202 ;  /* 0x000000ca01007387 */ /* 0x0003e20000100800 */
[----:B---3--:R-:W-:-:S03]  /*20320*/  FMUL R200, R200, R0 ;  /* 0x00000000c8c87220 */ /* 0x008fc60000400000 */
[----:B------:R2:W-:Y:S01]  /*20330*/  STL [R1+0x4], R201 ;  /* 0x000004c901007387 */ /* 0x0005e20000100800 */
[----:B----4-:R-:W-:-:S03]  /*20340*/  FMUL R199, R199, R0 ;  /* 0x00000000c7c77220 */ /* 0x010fc60000400000 */
[----:B------:R3:W-:Y:S01]  /*20350*/  STL [R1+0x10], R200 ;  /* 0x000010c801007387 */ /* 0x0007e20000100800 */
[----:B-----5:R-:W-:-:S03]  /*20360*/  FMUL R198, R198, R0 ;  /* 0x00000000c6c67220 */ /* 0x020fc60000400000 */
[----:B------:R4:W-:Y:S01]  /*20370*/  STL [R1+0x14], R199 ;  /* 0x000014c701007387 */ /* 0x0009e20000100800 */
[----:B------:R-:W-:-:S03]  /*20380*/  FMUL R197, R197, R0 ;  /* 0x00000000c5c57220 */ /* 0x000fc60000400000 */
[----:B------:R-:W-:Y:S01]  /*20390*/  STL [R1+0x20], R198 ;  /* 0x000020c601007387 */ /* 0x000fe20000100800 */
        /* <DEDUP_REMOVED lines=113> */
[----:B------:R-:W5:Y:S01]  /*20ab0*/  LDL.LU R205, [R1+0x2e8] ;  /* 0x0002e80001cd7983 */ /* 0x000f620000300800 */
[----:B------:R-:W-:Y:S01]  /*20ac0*/  FSETP.NEU.AND P2, PT, R96, -INF , PT ;  /* 0xff8000006000780b */ /* 0x000fe20003f4d000 */
[----:B------:R-:W-:Y:S02]  /*20ad0*/  FMUL R2, R2, R0 ;  /* 0x0000000002027220 */ /* 0x000fe40000400000 */
[----:B------:R-:W-:Y:S04]  /*20ae0*/  STL [R1+0x1e4], R5 ;  /* 0x0001e40501007387 */ /* 0x000fe80000100800 */
[----:B-1----:R-:W5:Y:S04]  /*20af0*/  LDL.LU R202, [R1+0x2ec] ;  /* 0x0002ec0001ca7983 */ /* 0x002f680000300800 */
[----:B------:R-:W-:Y:S04]  /*20b00*/  STL [R1+0x1f0], R4 ;  /* 0x0001f00401007387 */ /* 0x000fe80000100800 */
[----:B--2---:R-:W2:Y:S04]  /*20b10*/  LDL.LU R201, [R1+0x2f8] ;  /* 0x0002f80001c97983 */ /* 0x004ea80000300800 */
[----:B------:R1:W-:Y:S01]  /*20b20*/  STL [R1+0x1f4], R2 ;  /* 0x0001f40201007387 */ /* 0x0003e20000100800 */
[----:B------:R-:W-:-:S03]  /*20b30*/  FFMA R204, R0, R204, R3 ;  /* 0x000000cc00cc7223 */ /* 0x000fc60000000003 */
[----:B---3--:R-:W3:Y:S04]  /*20b40*/  LDL.LU R200, [R1+0x2fc] ;  /* 0x0002fc0001c87983 */ /* 0x008ee80000300800 */
[----:B----4-:R-:W4:Y:S01]  /*20b50*/  LDL.LU R199, [R1+0x308] ;  /* 0x0003080001c77983 */ /* 0x010f220000300800 */
[----:B-1----:R-:W-:-:S03]  /*20b60*/  FSEL R2, R96, RZ, P2 ;  /* 0x000000ff60027208 */ /* 0x002fc60001000000 */
[----:B------:R-:W4:Y:S02]  /*20b70*/  LDL.LU R198, [R1+0x30c] ;  /* 0x00030c0001c67983 */ /* 0x000f240000300800 */
[C---:B------:R-:W-:Y:S01]  /*20b80*/  FMUL R0, R2.reuse, UR5 ;  /* 0x0000000502007c20 */ /* 0x040fe20008400000 */
[----:B------:R-:W-:Y:S01]  /*20b90*/  FADD R68, -R2, R173 ;  /* 0x000000ad02447221 */ /* 0x000fe20000000100 */
[----:B------:R-:W4:Y:S02]  /*20ba0*/  LDL.LU R197, [R1+0x318] ;  /* 0x0003180001c57983 */ /* 0x000f240000300800 */
[--C-:B------:R-:W-:Y:S01]  /*20bb0*/  FFMA R26, R26, UR5, -R0.reuse ;  /* 0x000000051a1a7c23 */ /* 0x100fe20008000800 */
[--C-:B------:R-:W-:Y:S01]  /*20bc0*/  FFMA R30, R30, UR5, -R0.reuse ;  /* 0x000000051e1e7c23 */ /* 0x100fe20008000800 */
[--C-:B------:R-:W-:Y:S01]  /*20bd0*/  FFMA R31, R31, UR5, -R0.reuse ;  /* 0x000000051f1f7c23 */ /* 0x100fe20008000800 */
[--C-:B------:R-:W-:Y:S01]  /*20be0*/  FFMA R27, R27, UR5, -R0.reuse ;  /* 0x000000051b1b7c23 */ /* 0x100fe20008000800 */
[--C-:B------:R-:W-:Y:S01]  /*20bf0*/  FFMA R34, R34, UR5, -R0.reuse ;  /* 0x0000000522227c23 */ /* 0x100fe20008000800 */
[----:B------:R-:W-:Y:S01]  /*20c00*/  FSETP.GEU.AND P2, PT, R26, -126, PT ;  /* 0xc2fc00001a00780b */ /* 0x000fe20003f4e000 */
        /* <DEDUP_REMOVED lines=9> */
[--C-:B------:R-:W-:Y:S01]  /*20ca0*/  FFMA R46, R46, UR5, -R0.reuse ;  /* 0x000000052e2e7c23 */ /* 0x100fe20008000800 */
[--C-:B------:R-:W-:Y:S01]  /*20cb0*/  FFMA R50, R50, UR5, -R0.reuse ;  /* 0x0000000532327c23 */ /* 0x100fe20008000800 */
[--C-:B------:R-:W-:Y:S01]  /*20cc0*/  FFMA R51, R51, UR5, -R0.reuse ;  /* 0x0000000533337c23 */ /* 0x100fe20008000800 */
[----:B------:R-:W-:Y:S01]  /*20cd0*/  @!P2 FMUL R26, R26, 0.5 ;  /* 0x3f0000001a1aa820 */ /* 0x000fe20000400000 */
[--C-:B------:R-:W-:Y:S01]  /*20ce0*/  FFMA R47, R47, UR5, -R0.reuse ;  /* 0x000000052f2f7c23 */ /* 0x100fe20008000800 */
[----:B------:R-:W-:Y:S01]  /*20cf0*/  @!P4 FMUL R30, R30, 0.5 ;  /* 0x3f0000001e1ec820 */ /* 0x000fe20000400000 */
[--C-:B------:R-:W-:Y:S01]  /*20d00*/  FFMA R54, R54, UR5, -R0.reuse ;  /* 0x0000000536367c23 */ /* 0x100fe20008000800 */
[----:B------:R-:W-:Y:S01]  /*20d10*/  @!P5 FMUL R31, R31, 0.5 ;  /* 0x3f0000001f1fd820 */ /* 0x000fe20000400000 */
[--C-:B------:R-:W-:Y:S01]  /*20d20*/  FFMA R58, R58, UR5, -R0.reuse ;  /* 0x000000053a3a7c23 */ /* 0x100fe20008000800 */
[----:B------:R-:W1:Y:S01]  /*20d30*/  MUFU.EX2 R26, R26 ;  /* 0x0000001a001a7308 */ /* 0x000e620000000800 */
[----:B------:R-:W-:Y:S01]  /*20d40*/  @!P3 FMUL R27, R27, 0.5 ;  /* 0x3f0000001b1bb820 */ /* 0x000fe20000400000 */
[----:B------:R-:W-:Y:S01]  /*20d50*/  @!P6 FMUL R34, R34, 0.5 ;  /* 0x3f0000002222e820 */ /* 0x000fe20000400000 */
[--C-:B------:R-:W-:Y:S01]  /*20d60*/  FFMA R62, R62, UR5, -R0.reuse ;  /* 0x000000053e3e7c23 */ /* 0x100fe20008000800 */
[--C-:B------:R-:W-:Y:S01]  /*20d70*/  FFMA R63, R63, UR5, -R0.reuse ;  /* 0x000000053f3f7c23 */ /* 0x100fe20008000800 */
[--C-:B------:R-:W-:Y:S01]  /*20d80*/  FFMA R59, R59, UR5, -R0.reuse ;  /* 0x000000053b3b7c23 */ /* 0x100fe20008000800 */
[--C-:B------:R-:W-:Y:S01]  /*20d90*/  FFMA R66, R66, UR5, -R0.reuse ;  /* 0x0000000542427c23 */ /* 0x100fe20008000800 */
[--C-:B------:R-:W-:Y:S01]  /*20da0*/  FFMA R67, R67, UR5, -R0.reuse ;  /* 0x0000000543437c23 */ /* 0x100fe20008000800 */
[----:B------:R-:W1:Y:S01]  /*20db0*/  MUFU.EX2 R30, R30 ;  /* 0x0000001e001e7308 */ /* 0x000e620000000800 */
[--C-:B------:R-:W-:Y:S01]  /*20dc0*/  FFMA R74, R74, UR5, -R0.reuse ;  /* 0x000000054a4a7c23 */ /* 0x100fe20008000800 */
[--C-:B------:R-:W-:Y:S01]  /*20dd0*/  FFMA R71, R71, UR5, -R0.reuse ;  /* 0x0000000547477c23 */ /* 0x100fe20008000800 */
        /* <DEDUP_REMOVED lines=13> */
[----:B------:R-:W1:Y:S02]  /*20eb0*/  MUFU.EX2 R85, R27 ;  /* 0x0000001b00557308 */ /* 0x000e640000000800 */
[----:B-1----:R-:W-:Y:S01]  /*20ec0*/  @!P2 FMUL R26, R26, R26 ;  /* 0x0000001a1a1aa220 */ /* 0x002fe20000400000 */
[----:B------:R-:W-:Y:S01]  /*20ed0*/  FSETP.GEU.AND P2, PT, R35, -126, PT ;  /* 0xc2fc00002300780b */ /* 0x000fe20003f4e000 */
[--C-:B------:R-:W-:Y:S01]  /*20ee0*/  FFMA R99, R99, UR5, -R0.reuse ;  /* 0x0000000563637c23 */ /* 0x100fe20008000800 */
[--C-:B------:R-:W-:Y:S01]  /*20ef0*/  FFMA R122, R122, UR5, -R0.reuse ;  /* 0x000000057a7a7c23 */ /* 0x100fe20008000800 */
[--C-:B------:R-:W-:Y:S01]  /*20f00*/  FFMA R102, R102, UR5, -R0.reuse ;  /* 0x0000000566667c23 */ /* 0x100fe20008000800 */
[--C-:B------:R-:W-:Y:S01]  /*20f10*/  FFMA R106, R106, UR5, -R0.reuse ;  /* 0x000000056a6a7c23 */ /* 0x100fe20008000800 */
[--C-:B------:R-:W-:Y:S01]  /*20f20*/  FFMA R103, R103, UR5, -R0.reuse ;  /* 0x0000000567677c23 */ /* 0x100fe20008000800 */
[----:B------:R-:W1:Y:S01]  /*20f30*/  MUFU.EX2 R34, R34 ;  /* 0x0000002200227308 */ /* 0x000e620000000800 */
[----:B------:R-:W-:Y:S01]  /*20f40*/  @!P4 FMUL R30, R30, R30 ;  /* 0x0000001e1e1ec220 */ /* 0x000fe20000400000 */
[----:B------:R-:W-:Y:S01]  /*20f50*/  @!P5 FMUL R13, R13, R13 ;  /* 0x0000000d0d0dd220 */ /* 0x000fe20000400000 */
[----:B------:R-:W-:Y:S01]  /*20f60*/  FSETP.GEU.AND P4, PT, R39, -126, PT ;  /* 0xc2fc00002700780b */ /* 0x000fe20003f8e000 */
[--C-:B------:R-:W-:Y:S01]  /*20f70*/  FFMA R138, R138, UR5, -R0.reuse ;  /* 0x000000058a8a7c23 */ /* 0x100fe20008000800 */
[----:B------:R-:W-:Y:S01]  /*20f80*/  FSETP.GEU.AND P5, PT, R42, -126, PT ;  /* 0xc2fc00002a00780b */ /* 0x000fe20003fae000 */
[--C-:B------:R-:W-:Y:S01]  /*20f90*/  FFMA R139, R139, UR5, -R0.reuse ;  /* 0x000000058b8b7c23 */ /* 0x100fe20008000800 */
[--C-:B------:R-:W-:Y:S01]  /*20fa0*/  FFMA R123, R123, UR5, -R0.reuse ;  /* 0x000000057b7b7c23 */ /* 0x100fe20008000800 */
[--C-:B------:R-:W-:Y:S01]  /*20fb0*/  FFMA R107, R107, UR5, -R0.reuse ;  /* 0x000000056b6b7c23 */ /* 0x100fe20008000800 */
[----:B------:R-:W-:Y:S01]  /*20fc0*/  @!P3 FMUL R85, R85, R85 ;  /* 0x000000555555b220 */ /* 0x000fe20000400000 */
[----:B------:R-:W-:Y:S01]  /*20fd0*/  FSETP.GEU.AND P3, PT, R38, -126, PT ;  /* 0xc2fc00002600780b */ /* 0x000fe20003f6e000 */
[----:B------:R-:W-:Y:S01]  /*20fe0*/  @!P2 FMUL R35, R35, 0.5 ;  /* 0x3f0000002323a820 */ /* 0x000fe20000400000 */
[--C-:B------:R-:W-:Y:S01]  /*20ff0*/  FFMA R126, R126, UR5, -R0.reuse ;  /* 0x000000057e7e7c23 */ /* 0x100fe20008000800 */
[--C-:B------:R-:W-:Y:S01]  /*21000*/  FFMA R110, R110, UR5, -R0.reuse ;  /* 0x000000056e6e7c23 */ /* 0x100fe20008000800 */
[--C-:B------:R-:W-:Y:S01]  /*21010*/  FFMA R114, R114, UR5, -R0.reuse ;  /* 0x0000000572727c23 */ /* 0x100fe20008000800 */
[----:B------:R-:W1:Y:S01]  /*21020*/  MUFU.EX2 R81, R35 ;  /* 0x0000002300517308 */ /* 0x000e620000000800 */
[--C-:B------:R-:W-:Y:S01]  /*21030*/  FFMA R111, R111, UR5, -R0.reuse ;  /* 0x000000056f6f7c23 */ /* 0x100fe20008000800 */
[----:B-1----:R-:W-:Y:S01]  /*21040*/  @!P6 FMUL R34, R34, R34 ;  /* 0x000000222222e220 */ /* 0x002fe20000400000 */
[----:B------:R-:W-:Y:S01]  /*21050*/  FSETP.GEU.AND P6, PT, R43, -126, PT ;  /* 0xc2fc00002b00780b */ /* 0x000fe20003fce000 */
[----:B------:R-:W-:Y:S01]  /*21060*/  @!P4 FMUL R39, R39, 0.5 ;  /* 0x3f0000002727c820 */ /* 0x000fe20000400000 */
[----:B------:R-:W-:Y:S01]  /*21070*/  @!P5 FMUL R42, R42, 0.5 ;  /* 0x3f0000002a2ad820 */ /* 0x000fe20000400000 */
[--C-:B------:R-:W-:Y:S01]  /*21080*/  FFMA R142, R142, UR5, -R0.reuse ;  /* 0x000000058e8e7c23 */ /* 0x100fe20008000800 */
[--C-:B------:R-:W-:Y:S01]  /*21090*/  FFMA R127, R127, UR5, -R0.reuse ;  /* 0x000000057f7f7c23 */ /* 0x100fe20008000800 */
[----:B------:R-:W-:Y:S01]  /*210a0*/  @!P3 FMUL R38, R38, 0.5 ;  /* 0x3f0000002626b820 */ /* 0x000fe20000400000 */
        /* <DEDUP_REMOVED lines=15> */
[----:B------:R-:W-:Y:S01]  /*211a0*/  FFMA R151, R151, UR5, -R0 ;  /* 0x0000000597977c23 */ /* 0x000fe20008000800 */
[----:B------:R-:W1:Y:S01]  /*211b0*/  MUFU.EX2 R38, R38 ;  /* 0x0000002600267308 */ /* 0x000e620000000800 */
[----:B------:R-:W-:Y:S01]  /*211c0*/  @!P2 FMUL R81, R81, R81 ;  /* 0x000000515151a220 */ /* 0x000fe20000400000 */
[----:B------:R-:W-:Y:S01]  /*211d0*/  FSETP.GEU.AND P2, PT, R46, -126, PT ;  /* 0xc2fc00002e00780b */ /* 0x000fe20003f4e000 */
[----:B------:R-:W4:Y:S01]  /*211e0*/  LDL.LU R196, [R1+0x31c] ;  /* 0x00031c0001c47983 */ /* 0x000f220000300800 */
[----:B-1----:R-:W-:-:S04]  /*211f0*/  @!P4 FMUL R12, R12, R12 ;  /* 0x0000000c0c0cc220 */ /* 0x002fc80000400000 */
[----:B------:R-:W1:Y:S01]  /*21200*/  MUFU.EX2 R77, R43 ;  /* 0x0000002b004d7308 */ /* 0x000e620000000800 */
[----:B------:R-:W-:Y:S01]  /*21210*/  FSETP.GEU.AND P4, PT, R50, -126, PT ;  /* 0xc2fc00003200780b */ /* 0x000fe20003f8e000 */
[----:B------:R-:W-:Y:S01]  /*21220*/  @!P5 FMUL R42, R42, R42 ;  /* 0x0000002a2a2ad220 */ /* 0x000fe20000400000 */
[----:B------:R-:W-:Y:S01]  /*21230*/  FSETP.GEU.AND P5, PT, R51, -126, PT ;  /* 0xc2fc00003300780b */ /* 0x000fe20003fae000 */
[----:B------:R-:W4:Y:S01]  /*21240*/  LDL.LU R195, [R1+0x328] ;  /* 0x0003280001c37983 */ /* 0x000f220000300800 */
[----:B------:R-:W-:Y:S01]  /*21250*/  @!P3 FMUL R38, R38, R38 ;  /* 0x000000262626b220 */ /* 0x000fe20000400000 */
[----:B------:R-:W-:Y:S01]  /*21260*/  FSETP.GEU.AND P3, PT, R47, -126, PT ;  /* 0xc2fc00002f00780b */ /* 0x000fe20003f6e000 */
[----:B------:R-:W-:Y:S01]  /*21270*/  @!P2 FMUL R46, R46, 0.5 ;  /* 0x3f0000002e2ea820 */ /* 0x000fe20000400000 */
[----:B------:R-:W4:Y:S06]  /*21280*/  LDL.LU R194, [R1+0x32c] ;  /* 0x00032c0001c27983 */ /* 0x000f2c0000300800 */
[----:B------:R-:W-:Y:S01]  /*21290*/  @!P4 FMUL R50, R50, 0.5 ;  /* 0x3f0000003232c820 */ /* 0x000fe20000400000 */
[----:B-1----:R-:W-:Y:S01]  /*212a0*/  @!P6 FMUL R77, R77, R77 ;  /* 0x0000004d4d4de220 */ /* 0x002fe20000400000 */
[----:B------:R-:W-:Y:S01]  /*212b0*/  FSETP.GEU.AND P6, PT, R54, -126, PT ;  /* 0xc2fc00003600780b */ /* 0x000fe20003fce000 */
[----:B------:R-:W1:Y:S01]  /*212c0*/  MUFU.EX2 R46, R46 ;  /* 0x0000002e002e7308 */ /* 0x000e620000000800 */
[----:B------:R-:W-:Y:S01]  /*212d0*/  @!P5 FMUL R51, R51, 0.5 ;  /* 0x3f0000003333d820 */ /* 0x000fe20000400000 */
[----:B------:R-:W4:Y:S01]  /*212e0*/  LDL.LU R193, [R1+0x338] ;  /* 0x0003380001c17983 */ /* 0x000f220000300800 */
[----:B------:R-:W-:-:S03]  /*212f0*/  @!P3 FMUL R47, R47, 0.5 ;  /* 0x3f0000002f2fb820 */ /* 0x000fc60000400000 */
[----:B------:R-:W4:Y:S02]  /*21300*/  LDL.LU R192, [R1+0x33c] ;  /* 0x00033c0001c07983 */ /* 0x000f240000300800 */
[----:B------:R-:W1:Y:S02]  /*21310*/  MUFU.EX2 R50, R50 ;  /* 0x0000003200327308 */ /* 0x000e640000000800 */
[----:B------:R-:W4:Y:S02]  /*21320*/  LDL.LU R191, [R1+0x348] ;  /* 0x0003480001bf7983 */ /* 0x000f240000300800 */
[----:B------:R-:W-:Y:S02]  /*21330*/  @!P6 FMUL R54, R54, 0.5 ;  /* 0x3f0000003636e820 */ /* 0x000fe40000400000 */
[----:B------:R-:W4:Y:S02]  /*21340*/  LDL.LU R190, [R1+0x34c] ;  /* 0x00034c0001be7983 */ /* 0x000f240000300800 */
[----:B------:R-:W1:Y:S02]  /*21350*/  MUFU.EX2 R73, R51 ;  /* 0x0000003300497308 */ /* 0x000e640000000800 */
[----:B-1----:R-:W-:-:S06]  /*21360*/  @!P2 FMUL R46, R46, R46 ;  /* 0x0000002e2e2ea220 */ /* 0x002fcc0000400000 */
[----:B------:R-:W1:Y:S01]  /*21370*/  MUFU.EX2 R11, R47 ;  /* 0x0000002f000b7308 */ /* 0x000e620000000800 */
[----:B------:R-:W-:Y:S01]  /*21380*/  FSETP.GEU.AND P2, PT, R58, -126, PT ;  /* 0xc2fc00003a00780b */ /* 0x000fe20003f4e000 */
[----:B------:R-:W-:-:S06]  /*21390*/  @!P4 FMUL R50, R50, R50 ;  /* 0x000000323232c220 */ /* 0x000fcc0000400000 */
[----:B------:R-:W1:Y:S01]  /*213a0*/  MUFU.EX2 R54, R54 ;  /* 0x0000003600367308 */ /* 0x000e620000000800 */
[----:B------:R-:W-:Y:S01]  /*213b0*/  @!P5 FMUL R73, R73, R73 ;  /* 0x000000494949d220 */ /* 0x000fe20000400000 */
[----:B------:R-:W-:Y:S01]  /*213c0*/  FSETP.GEU.AND P4, PT, R62, -126, PT ;  /* 0xc2fc00003e00780b */ /* 0x000fe20003f8e000 */
[----:B------:R-:W4:Y:S01]  /*213d0*/  LDL.LU R188, [R1+0x358] ;  /* 0x0003580001bc7983 */ /* 0x000f220000300800 */
[----:B------:R-:W-:Y:S01]  /*213e0*/  FSETP.GEU.AND P5, PT, R63, -126, PT ;  /* 0xc2fc00003f00780b */ /* 0x000fe20003fae000 */
[----:B-1----:R-:W-:Y:S01]  /*213f0*/  @!P3 FMUL R11, R11, R11 ;  /* 0x0000000b0b0bb220 */ /* 0x002fe20000400000 */
[----:B------:R-:W-:Y:S01]  /*21400*/  FSETP.GEU.AND P3, PT, R59, -126, PT ;  /* 0xc2fc00003b00780b */ /* 0x000fe20003f6e000 */
[----:B------:R-:W-:Y:S01]  /*21410*/  @!P2 FMUL R58, R58, 0.5 ;  /* 0x3f0000003a3aa820 */ /* 0x000fe20000400000 */
[----:B------:R-:W4:Y:S01]  /*21420*/  LDL.LU R187, [R1+0x35c] ;  /* 0x00035c0001bb7983 */ /* 0x000f220000300800 */
[----:B------:R-:W-:Y:S01]  /*21430*/  @!P6 FMUL R54, R54, R54 ;  /* 0x000000363636e220 */ /* 0x000fe20000400000 */
[----:B------:R-:W-:-:S05]  /*21440*/  FSETP.GEU.AND P6, PT, R66, -126, PT ;  /* 0xc2fc00004200780b */ /* 0x000fca0003fce000 */
[----:B------:R-:W-:Y:S02]  /*21450*/  @!P4 FMUL R62, R62, 0.5 ;  /* 0x3f0000003e3ec820 */ /* 0x000fe40000400000 */
[----:B------:R-:W-:Y:S01]  /*21460*/  @!P5 FMUL R63, R63, 0.5 ;  /* 0x3f0000003f3fd820 */ /* 0x000fe20000400000 */
[----:B------:R-:W1:Y:S01]  /*21470*/  MUFU.EX2 R58, R58 ;  /* 0x0000003a003a7308 */ /* 0x000e620000000800 */
[----:B------:R-:W4:Y:S01]  /*21480*/  LDL.LU R186, [R1+0x368] ;  /* 0x0003680001ba7983 */ /* 0x000f220000300800 */
[----:B------:R-:W-:-:S03]  /*21490*/  @!P3 FMUL R59, R59, 0.5 ;  /* 0x3f0000003b3bb820 */ /* 0x000fc60000400000 */
[----:B------:R-:W4:Y:S03]  /*214a0*/  LDL.LU R185, [R1+0x36c] ;  /* 0x00036c0001b97983 */ /* 0x000f260000300800 */
[----:B------:R-:W1:Y:S01]  /*214b0*/  MUFU.EX2 R10, R63 ;  /* 0x0000003f000a7308 */ /* 0x000e620000000800 */
[----:B------:R-:W4:Y:S01]  /*214c0*/  LDL.LU R184, [R1+0x378] ;  /* 0x0003780001b87983 */ /* 0x000f220000300800 */
[----:B------:R-:W-:-:S03]  /*214d0*/  @!P6 FMUL R66, R66, 0.5 ;  /* 0x3f0000004242e820 */ /* 0x000fc60000400000 */
[----:B------:R-:W4:Y:S03]  /*214e0*/  LDL.LU R183, [R1+0x37c] ;  /* 0x00037c0001b77983 */ /* 0x000f260000300800 */
[----:B------:R-:W1:Y:S02]  /*214f0*/  MUFU.EX2 R62, R62 ;  /* 0x0000003e003e7308 */ /* 0x000e640000000800 */
[----:B-1----:R-:W-:-:S06]  /*21500*/  @!P2 FMUL R58, R58, R58 ;  /* 0x0000003a3a3aa220 */ /* 0x002fcc0000400000 */
[----:B------:R1:W1:Y:S01]  /*21510*/  MUFU.EX2 R69, R59 ;  /* 0x0000003b00457308 */ /* 0x0002620000000800 */
[----:B------:R-:W-:Y:S01]  /*21520*/  FSETP.GEU.AND P2, PT, R67, -126, PT ;  /* 0xc2fc00004300780b */ /* 0x000fe20003f4e000 */
[----:B------:R-:W-:Y:S01]  /*21530*/  @!P5 FMUL R10, R10, R10 ;  /* 0x0000000a0a0ad220 */ /* 0x000fe20000400000 */
[----:B------:R-:W-:Y:S01]  /*21540*/  FSETP.GEU.AND P5, PT, R74, -126, PT ;  /* 0xc2fc00004a00780b */ /* 0x000fe20003fae000 */
[----:B------:R-:W4:Y:S04]  /*21550*/  LDL.LU R182, [R1+0x388] ;  /* 0x0003880001b67983 */ /* 0x000f280000300800 */
[----:B------:R-:W1:Y:S01]  /*21560*/  MUFU.EX2 R66, R66 ;  /* 0x0000004200427308 */ /* 0x000e620000000800 */
[----:B------:R-:W-:Y:S01]  /*21570*/  @!P4 FMUL R62, R62, R62 ;  /* 0x0000003e3e3ec220 */ /* 0x000fe20000400000 */
[----:B------:R-:W-:Y:S01]  /*21580*/  FSETP.GEU.AND P4, PT, R71, -126, PT ;  /* 0xc2fc00004700780b */ /* 0x000fe20003f8e000 */
[----:B-1----:R-:W-:Y:S01]  /*21590*/  FFMA R59, R87, UR5, -R0 ;  /* 0x00000005573b7c23 */ /* 0x002fe20008000800 */
[----:B------:R-:W4:Y:S01]  /*215a0*/  LDL.LU R181, [R1+0x38c] ;  /* 0x00038c0001b57983 */ /* 0x000f220000300800 */
[----:B------:R-:W-:Y:S01]  /*215b0*/  @!P3 FMUL R69, R69, R69 ;  /* 0x000000454545b220 */ /* 0x000fe20000400000 */
[----:B------:R-:W-:Y:S01]  /*215c0*/  FSETP.GEU.AND P3, PT, R70, -126, PT ;  /* 0xc2fc00004600780b */ /* 0x000fe20003f6e000 */
[----:B------:R-:W-:Y:S01]  /*215d0*/  @!P2 FMUL R67, R67, 0.5 ;  /* 0x3f0000004343a820 */ /* 0x000fe20000400000 */
[----:B------:R-:W-:Y:S01]  /*215e0*/  @!P5 FMUL R74, R74, 0.5 ;  /* 0x3f0000004a4ad820 */ /* 0x000fe20000400000 */
[----:B------:R-:W4:Y:S02]  /*215f0*/  LDL.LU R180, [R1+0x398] ;  /* 0x0003980001b47983 */ /* 0x000f240000300800 */
[----:B------:R-:W1:Y:S01]  /*21600*/  MUFU.EX2 R65, R67 ;  /* 0x0000004300417308 */ /* 0x000e620000000800 */
[----:B------:R-:W-:Y:S01]  /*21610*/  @!P6 FMUL R66, R66, R66 ;  /* 0x000000424242e220 */ /* 0x000fe20000400000 */
[----:B------:R-:W-:-:S02]  /*21620*/  FSETP.GEU.AND P6, PT, R75, -126, PT ;  /* 0xc2fc00004b00780b */ /* 0x000fc40003fce000 */
[----:B------:R-:W-:Y:S01]  /*21630*/  @!P4 FMUL R71, R71, 0.5 ;  /* 0x3f0000004747c820 */ /* 0x000fe20000400000 */
[----:B------:R-:W4:Y:S03]  /*21640*/  LDL.LU R179, [R1+0x39c] ;  /* 0x00039c0001b37983 */ /* 0x000f260000300800 */
[----:B------:R-:W-:Y:S01]  /*21650*/  @!P3 FMUL R70, R70, 0.5 ;  /* 0x3f0000004646b820 */ /* 0x000fe20000400000 */
[----:B------:R-:W1:Y:S01]  /*21660*/  MUFU.EX2 R5, R74 ;  /* 0x0000004a00057308 */ /* 0x000e620000000800 */
[----:B------:R-:W4:Y:S04]  /*21670*/  LDL.LU R178, [R1+0x3a8] ;  /* 0x0003a80001b27983 */ /* 0x000f280000300800 */
[----:B------:R-:W4:Y:S03]  /*21680*/  LDL.LU R177, [R1+0x3ac] ;  /* 0x0003ac0001b17983 */ /* 0x000f260000300800 */
[----:B------:R-:W5:Y:S01]  /*21690*/  MUFU.EX2 R67, R71 ;  /* 0x0000004700437308 */ /* 0x000f620000000800 */
[----:B------:R-:W-:Y:S01]  /*216a0*/  @!P6 FMUL R75, R75, 0.5 ;  /* 0x3f0000004b4be820 */ /* 0x000fe20000400000 */
[----:B-1----:R-:W-:-:S06]  /*216b0*/  @!P2 FMUL R65, R65, R65 ;  /* 0x000000414141a220 */ /* 0x002fcc0000400000 */
[----:B------:R-:W1:Y:S01]  /*216c0*/  MUFU.EX2 R9, R70 ;  /* 0x0000004600097308 */ /* 0x000e620000000800 */
[----:B------:R-:W-:Y:S01]  /*216d0*/  FSETP.GEU.AND P2, PT, R78, -126, PT ;  /* 0xc2fc00004e00780b */ /* 0x000fe20003f4e000 */
[----:B------:R-:W-:Y:S01]  /*216e0*/  @!P5 FMUL R5, R5, R5 ;  /* 0x000000050505d220 */ /* 0x000fe20000400000 */
[----:B------:R-:W-:Y:S01]  /*216f0*/  FSETP.GEU.AND P5, PT, R83, -126, PT ;  /* 0xc2fc00005300780b */ /* 0x000fe20003fae000 */
[----:B------:R-:W4:Y:S04]  /*21700*/  LDL.LU R174, [R1+0x3b8] ;  /* 0x0003b80001ae7983 */ /* 0x000f280000300800 */
[----:B------:R-:W2:Y:S01]  /*21710*/  MUFU.EX2 R61, R75 ;  /* 0x0000004b003d7308 */ /* 0x000ea20000000800 */
[----:B-----5:R-:W-:Y:S01]  /*21720*/  @!P4 FMUL R67, R67, R67 ;  /* 0x000000434343c220 */ /* 0x020fe20000400000 */
[----:B------:R-:W-:Y:S01]  /*21730*/  FSETP.GEU.AND P4, PT, R82, -126, PT ;  /* 0xc2fc00005200780b */ /* 0x000fe20003f8e000 */
[----:B------:R-:W5:Y:S01]  /*21740*/  LDL.LU R149, [R1+0x3bc] ;  /* 0x0003bc0001957983 */ /* 0x000f620000300800 */
[----:B-1----:R-:W-:Y:S01]  /*21750*/  @!P3 FMUL R9, R9, R9 ;  /* 0x000000090909b220 */ /* 0x002fe20000400000 */
[----:B------:R-:W-:Y:S01]  /*21760*/  FSETP.GEU.AND P3, PT, R79, -126, PT ;  /* 0xc2fc00004f00780b */ /* 0x000fe20003f6e000 */
[----:B------:R-:W-:-:S02]  /*21770*/  @!P2 FMUL R78, R78, 0.5 ;  /* 0x3f0000004e4ea820 */ /* 0x000fc40000400000 */
[----:B------:R-:W-:Y:S01]  /*21780*/  @!P5 FMUL R83, R83, 0.5 ;  /* 0x3f0000005353d820 */ /* 0x000fe20000400000 */
[----:B------:R-:W5:Y:S01]  /*21790*/  LDL.LU R145, [R1+0x3c8] ;  /* 0x0003c80001917983 */ /* 0x000f620000300800 */
[----:B------:R-:W1:Y:S01]  /*217a0*/  MUFU.EX2 R4, R78 ;  /* 0x0000004e00047308 */ /* 0x000e620000000800 */
[----:B--2---:R-:W-:Y:S01]  /*217b0*/  @!P6 FMUL R61, R61, R61 ;  /* 0x0000003d3d3de220 */ /* 0x004fe20000400000 */
[----:B------:R-:W-:-:S03]  /*217c0*/  FSETP.GEU.AND P6, PT, R86, -126, PT ;  /* 0xc2fc00005600780b */ /* 0x000fc60003fce000 */
[----:B------:R-:W-:Y:S01]  /*217d0*/  @!P4 FMUL R82, R82, 0.5 ;  /* 0x3f0000005252c820 */ /* 0x000fe20000400000 */
[----:B------:R-:W2:Y:S02]  /*217e0*/  LDL.LU R137, [R1+0x3cc] ;  /* 0x0003cc0001897983 */ /* 0x000ea40000300800 */
[----:B------:R-:W-:Y:S01]  /*217f0*/  @!P3 FMUL R79, R79, 0.5 ;  /* 0x3f0000004f4fb820 */ /* 0x000fe20000400000 */
[----:B------:R-:W3:Y:S01]  /*21800*/  MUFU.EX2 R57, R83 ;  /* 0x0000005300397308 */ /* 0x000ee20000000800 */
[----:B------:R-:W2:Y:S04]  /*21810*/  LDL.LU R129, [R1+0x3d8] ;  /* 0x0003d80001817983 */ /* 0x000ea80000300800 */
[----:B------:R-:W2:Y:S03]  /*21820*/  LDL.LU R121, [R1+0x3dc] ;  /* 0x0003dc0001797983 */ /* 0x000ea60000300800 */
[----:B------:R-:W3:Y:S01]  /*21830*/  MUFU.EX2 R3, R82 ;  /* 0x0000005200037308 */ /* 0x000ee20000000800 */
[----:B------:R-:W-:Y:S01]  /*21840*/  @!P6 FMUL R86, R86, 0.5 ;  /* 0x3f0000005656e820 */ /* 0x000fe20000400000 */
[----:B-1----:R-:W-:-:S06]  /*21850*/  @!P2 FMUL R4, R4, R4 ;  /* 0x000000040404a220 */ /* 0x002fcc0000400000 */
[----:B------:R-:W1:Y:S01]  /*21860*/  MUFU.EX2 R63, R79 ;  /* 0x0000004f003f7308 */ /* 0x000e620000000800 */
[----:B------:R-:W-:Y:S01]  /*21870*/  FSETP.GEU.AND P2, PT, R90, -126, PT ;  /* 0xc2fc00005a00780b */ /* 0x000fe20003f4e000 */
[----:B---3--:R-:W-:Y:S01]  /*21880*/  @!P5 FMUL R57, R57, R57 ;  /* 0x000000393939d220 */ /* 0x008fe20000400000 */
[----:B------:R-:W-:Y:S01]  /*21890*/  FSETP.GEU.AND P5, PT, R95, -126, PT ;  /* 0xc2fc00005f00780b */ /* 0x000fe20003fae000 */
[----:B------:R-:W3:Y:S04]  /*218a0*/  LDL.LU R113, [R1+0x3e8] ;  /* 0x0003e80001717983 */ /* 0x000ee80000300800 */
[----:B------:R-:W1:Y:S01]  /*218b0*/  MUFU.EX2 R2, R86 ;  /* 0x0000005600027308 */ /* 0x000e620000000800 */
[----:B------:R-:W-:Y:S01]  /*218c0*/  @!P4 FMUL R3, R3, R3 ;  /* 0x000000030303c220 */ /* 0x000fe20000400000 */
[----:B------:R-:W-:Y:S01]  /*218d0*/  FSETP.GEU.AND P4, PT, R94, -126, PT ;  /* 0xc2fc00005e00780b */ /* 0x000fe20003f8e000 */
[----:B------:R-:W3:Y:S01]  /*218e0*/  LDL.LU R105, [R1+0x3ec] ;  /* 0x0003ec0001697983 */ /* 0x000ee20000300800 */
[----:B-1----:R-:W-:Y:S01]  /*218f0*/  @!P3 FMUL R63, R63, R63 ;  /* 0x0000003f3f3fb220 */ /* 0x002fe20000400000 */
[----:B------:R-:W-:Y:S01]  /*21900*/  FSETP.GEU.AND P3, PT, R91, -126, PT ;  /* 0xc2fc00005b00780b */ /* 0x000fe20003f6e000 */
[----:B------:R-:W-:-:S02]  /*21910*/  @!P2 FMUL R90, R90, 0.5 ;  /* 0x3f0000005a5aa820 */ /* 0x000fc40000400000 */
[----:B------:R-:W-:Y:S01]  /*21920*/  @!P5 FMUL R95, R95, 0.5 ;  /* 0x3f0000005f5fd820 */ /* 0x000fe20000400000 */
[----:B------:R-:W3:Y:S01]  /*21930*/  LDL.LU R97, [R1+0x3f8] ;  /* 0x0003f80001617983 */ /* 0x000ee20000300800 */
[----:B------:R-:W-:Y:S01]  /*21940*/  @!P6 FMUL R2, R2, R2 ;  /* 0x000000020202e220 */ /* 0x000fe20000400000 */
[----:B------:R-:W-:-:S04]  /*21950*/  FSETP.GEU.AND P6, PT, R98, -126, PT ;  /* 0xc2fc00006200780b */ /* 0x000fc80003fce000 */
[----:B------:R-:W-:Y:S01]  /*21960*/  @!P4 FMUL R94, R94, 0.5 ;  /* 0x3f0000005e5ec820 */ /* 0x000fe20000400000 */
[----:B------:R-:W1:Y:S01]  /*21970*/  MUFU.EX2 R90, R90 ;  /* 0x0000005a005a7308 */ /* 0x000e620000000800 */
[----:B------:R-:W3:Y:S01]  /*21980*/  LDL.LU R89, [R1+0x3fc] ;  /* 0x0003fc0001597983 */ /* 0x000ee20000300800 */
[----:B------:R-:W-:-:S03]  /*21990*/  @!P3 FMUL R91, R91, 0.5 ;  /* 0x3f0000005b5bb820 */ /* 0x000fc60000400000 */
[----:B------:R-:W4:Y:S03]  /*219a0*/  LDL.LU R173, [R1+0x2dc] ;  /* 0x0002dc0001ad7983 */ /* 0x000f260000300800 */
[----:B------:R-:W1:Y:S01]  /*219b0*/  MUFU.EX2 R95, R95 ;  /* 0x0000005f005f7308 */ /* 0x000e620000000800 */
[----:B------:R-:W5:Y:S07]  /*219c0*/  LDL.LU R83, [R1+0x2d8] ;  /* 0x0002d80001537983 */ /* 0x000f6e0000300800 */
[----:B------:R1:W1:Y:S01]  /*219d0*/  MUFU.EX2 R53, R91 ;  /* 0x0000005b00357308 */ /* 0x0002620000000800 */
[----:B------:R-:W-:-:S07]  /*219e0*/  @!P6 FMUL R98, R98, 0.5 ;  /* 0x3f0000006262e820 */ /* 0x000fce0000400000 */
[----:B------:R-:W1:Y:S02]  /*219f0*/  MUFU.EX2 R94, R94 ;  /* 0x0000005e005e7308 */ /* 0x000e640000000800 */
[----:B-1----:R-:W-:Y:S01]  /*21a00*/  @!P2 FMUL R90, R90, R90 ;  /* 0x0000005a5a5aa220 */ /* 0x002fe20000400000 */
[----:B------:R-:W-:Y:S01]  /*21a10*/  FSETP.GEU.AND P2, PT, R99, -126, PT ;  /* 0xc2fc00006300780b */ /* 0x000fe20003f4e000 */
[----:B------:R-:W-:Y:S01]  /*21a20*/  @!P5 FMUL R95, R95, R95 ;  /* 0x0000005f5f5fd220 */ /* 0x000fe20000400000 */
[----:B------:R-:W2:Y:S03]  /*21a30*/  LDL.LU R91, [R1+0x2cc] ;  /* 0x0002cc00015b7983 */ /* 0x000ea60000300800 */
[----:B------:R-:W1:Y:S01]  /*21a40*/  MUFU.EX2 R98, R98 ;  /* 0x0000006200627308 */ /* 0x000e620000000800 */
[----:B------:R-:W-:Y:S01]  /*21a50*/  @!P3 FMUL R53, R53, R53 ;  /* 0x000000353535b220 */ /* 0x000fe20000400000 */
[----:B------:R-:W-:Y:S01]  /*21a60*/  FSETP.GEU.AND P5, PT, R122, -126, PT ;  /* 0xc2fc00007a00780b */ /* 0x000fe20003fae000 */
[----:B------:R-:W-:Y:S01]  /*21a70*/  @!P4 FMUL R94, R94, R94 ;  /* 0x0000005e5e5ec220 */ /* 0x000fe20000400000 */
[----:B------:R-:W-:-:S04]  /*21a80*/  FSETP.GEU.AND P3, PT, R102, -126, PT ;  /* 0xc2fc00006600780b */ /* 0x000fc80003f6e000 */
[----:B------:R-:W-:Y:S01]  /*21a90*/  @!P2 FMUL R99, R99, 0.5 ;  /* 0x3f0000006363a820 */ /* 0x000fe20000400000 */
[----:B------:R-:W-:Y:S01]  /*21aa0*/  FSETP.GEU.AND P4, PT, R106, -126, PT ;  /* 0xc2fc00006a00780b */ /* 0x000fe20003f8e000 */
[----:B------:R-:W-:Y:S01]  /*21ab0*/  FADD R25, R26, R90 ;  /* 0x0000005a1a197221 */ /* 0x000fe20000000000 */
[----:B------:R-:W3:Y:S04]  /*21ac0*/  LDL.LU R87, [R1+0x2c8] ;  /* 0x0002c80001577983 */ /* 0x000ee80000300800 */
[----:B------:R-:W-:Y:S01]  /*21ad0*/  @!P5 FMUL R122, R122, 0.5 ;  /* 0x3f0000007a7ad820 */ /* 0x000fe20000400000 */
[----:B-1----:R-:W-:Y:S01]  /*21ae0*/  @!P6 FMUL R98, R98, R98 ;  /* 0x000000626262e220 */ /* 0x002fe20000400000 */
[----:B------:R-:W-:Y:S01]  /*21af0*/  FSETP.GEU.AND P6, PT, R103, -126, PT ;  /* 0xc2fc00006700780b */ /* 0x000fe20003fce000 */
[----:B------:R1:W1:Y:S01]  /*21b00*/  MUFU.EX2 R49, R99 ;  /* 0x0000006300317308 */ /* 0x0002620000000800 */
[----:B------:R-:W-:-:S03]  /*21b10*/  @!P3 FMUL R102, R102, 0.5 ;  /* 0x3f0000006666b820 */ /* 0x000fc60000400000 */
[----:B------:R-:W-:-:S04]  /*21b20*/  @!P4 FMUL R106, R106, 0.5 ;  /* 0x3f0000006a6ac820 */ /* 0x000fc80000400000 */
[----:B------:R-:W1:Y:S02]  /*21b30*/  MUFU.EX2 R122, R122 ;  /* 0x0000007a007a7308 */ /* 0x000e640000000800 */
[----:B-1----:R-:W4:Y:S06]  /*21b40*/  LDL.LU R99, [R1+0x2bc] ;  /* 0x0002bc0001637983 */ /* 0x002f2c0000300800 */
[----:B------:R-:W1:Y:S01]  /*21b50*/  MUFU.EX2 R102, R102 ;  /* 0x0000006600667308 */ /* 0x000e620000000800 */
[----:B------:R-:W-:-:S07]  /*21b60*/  @!P6 FMUL R103, R103, 0.5 ;  /* 0x3f0000006767e820 */ /* 0x000fce0000400000 */
[----:B------:R-:W1:Y:S01]  /*21b70*/  MUFU.EX2 R106, R106 ;  /* 0x0000006a006a7308 */ /* 0x000e620000000800 */
[----:B------:R-:W-:Y:S01]  /*21b80*/  @!P2 FMUL R49, R49, R49 ;  /* 0x000000313131a220 */ /* 0x000fe20000400000 */
[----:B------:R-:W-:-:S06]  /*21b90*/  FSETP.GEU.AND P2, PT, R138, -126, PT ;  /* 0xc2fc00008a00780b */ /* 0x000fcc0003f4e000 */
[----:B------:R1:W1:Y:S01]  /*21ba0*/  MUFU.EX2 R51, R103 ;  /* 0x0000006700337308 */ /* 0x0002620000000800 */
[----:B------:R-:W-:Y:S01]  /*21bb0*/  @!P5 FMUL R122, R122, R122 ;  /* 0x0000007a7a7ad220 */ /* 0x000fe20000400000 */
[----:B-1----:R-:W-:Y:S01]  /*21bc0*/  @!P3 FMUL R102, R102, R102 ;  /* 0x000000666666b220 */ /* 0x002fe20000400000 */
[----:B------:R-:W-:Y:S02]  /*21bd0*/  FSETP.GEU.AND P5, PT, R139, -126, PT ;  /* 0xc2fc00008b00780b */ /* 0x000fe40003fae000 */
[----:B------:R-:W-:Y:S01]  /*21be0*/  FSETP.GEU.AND P3, PT, R123, -126, PT ;  /* 0xc2fc00007b00780b */ /* 0x000fe20003f6e000 */
[----:B------:R-:W-:Y:S01]  /*21bf0*/  @!P4 FMUL R106, R106, R106 ;  /* 0x0000006a6a6ac220 */ /* 0x000fe20000400000 */
[----:B------:R-:W-:Y:S01]  /*21c00*/  FSETP.GEU.AND P4, PT, R107, -126, PT ;  /* 0xc2fc00006b00780b */ /* 0x000fe20003f8e000 */
[----:B------:R-:W-:Y:S01]  /*21c10*/  @!P2 FMUL R138, R138, 0.5 ;  /* 0x3f0000008a8aa820 */ /* 0x000fe20000400000 */
[----:B------:R-:W5:Y:S01]  /*21c20*/  LDL.LU R103, [R1+0x2b8] ;  /* 0x0002b80001677983 */ /* 0x000f620000300800 */
[----:B------:R-:W-:Y:S01]  /*21c30*/  @!P6 FMUL R51, R51, R51 ;  /* 0x000000333333e220 */ /* 0x000fe20000400000 */
[----:B------:R-:W-:-:S05]  /*21c40*/  FSETP.GEU.AND P6, PT, R126, -126, PT ;  /* 0xc2fc00007e00780b */ /* 0x000fca0003fce000 */
[----:B------:R-:W-:Y:S01]  /*21c50*/  @!P5 FMUL R139, R139, 0.5 ;  /* 0x3f0000008b8bd820 */ /* 0x000fe20000400000 */
[----:B------:R-:W1:Y:S01]  /*21c60*/  MUFU.EX2 R138, R138 ;  /* 0x0000008a008a7308 */ /* 0x000e620000000800 */
[----:B------:R-:W-:Y:S02]  /*21c70*/  @!P3 FMUL R123, R123, 0.5 ;  /* 0x3f0000007b7bb820 */ /* 0x000fe40000400000 */
[----:B------:R-:W-:-:S05]  /*21c80*/  @!P4 FMUL R107, R107, 0.5 ;  /* 0x3f0000006b6bc820 */ /* 0x000fca0000400000 */
[----:B------:R-:W1:Y:S08]  /*21c90*/  MUFU.EX2 R29, R139 ;  /* 0x0000008b001d7308 */ /* 0x000e700000000800 */
[----:B------:R1:W1:Y:S01]  /*21ca0*/  MUFU.EX2 R37, R123 ;  /* 0x0000007b00257308 */ /* 0x0002620000000800 */
[----:B------:R-:W-:-:S07]  /*21cb0*/  @!P6 FMUL R126, R126, 0.5 ;  /* 0x3f0000007e7ee820 */ /* 0x000fce0000400000 */
[----:B------:R-:W1:Y:S02]  /*21cc0*/  MUFU.EX2 R45, R107 ;  /* 0x0000006b002d7308 */ /* 0x000e640000000800 */
[----:B-1----:R-:W-:Y:S01]  /*21cd0*/  @!P2 FMUL R138, R138, R138 ;  /* 0x0000008a8a8aa220 */ /* 0x002fe20000400000 */
[----:B------:R-:W-:Y:S01]  /*21ce0*/  FSETP.GEU.AND P2, PT, R110, -126, PT ;  /* 0xc2fc00006e00780b */ /* 0x000fe20003f4e000 */
[----:B------:R-:W-:Y:S01]  /*21cf0*/  @!P5 FMUL R29, R29, R29 ;  /* 0x0000001d1d1dd220 */ /* 0x000fe20000400000 */
[----:B------:R-:W-:Y:S01]  /*21d00*/  FADD R0, R58, R122 ;  /* 0x0000007a3a007221 */ /* 0x000fe20000000000 */
[----:B------:R-:W2:Y:S02]  /*21d10*/  LDL.LU R123, [R1+0x2ac] ;  /* 0x0002ac00017b7983 */ /* 0x000ea40000300800 */
        /* <DEDUP_REMOVED lines=12> */
[----:B------:R-:W1:Y:S01]  /*21de0*/  MUFU.EX2 R110, R110 ;  /* 0x0000006e006e7308 */ /* 0x000e620000000800 */
[----:B------:R-:W-:-:S03]  /*21df0*/  @!P3 FMUL R111, R111, 0.5 ;  /* 0x3f0000006f6fb820 */ /* 0x000fc60000400000 */
[----:B------:R-:W-:Y:S01]  /*21e00*/  @!P4 FMUL R142, R142, 0.5 ;  /* 0x3f0000008e8ec820 */ /* 0x000fe20000400000 */
[----:B------:R-:W-:-:S03]  /*21e10*/  FADD R25, R42, R106 ;  /* 0x0000006a2a197221 */ /* 0x000fc60000000000 */
[----:B------:R-:W1:Y:S01]  /*21e20*/  MUFU.EX2 R47, R111 ;  /* 0x0000006f002f7308 */ /* 0x000e620000000800 */
[----:B------:R-:W-:Y:S01]  /*21e30*/  FADD R0, R5, R138 ;  /* 0x0000008a05007221 */ /* 0x000fe20000000000 */
[----:B------:R-:W4:Y:S06]  /*21e40*/  LDL.LU R139, [R1+0x29c] ;  /* 0x00029c00018b7983 */ /* 0x000f2c0000300800 */
[----:B------:R-:W1:Y:S01]  /*21e50*/  MUFU.EX2 R114, R114 ;  /* 0x0000007200727308 */ /* 0x000e620000000800 */
[----:B------:R-:W-:-:S07]  /*21e60*/  @!P6 FMUL R127, R127, 0.5 ;  /* 0x3f0000007f7fe820 */ /* 0x000fce0000400000 */
[----:B------:R-:W1:Y:S02]  /*21e70*/  MUFU.EX2 R142, R142 ;  /* 0x0000008e008e7308 */ /* 0x000e640000000800 */
[----:B-1----:R-:W-:Y:S01]  /*21e80*/  @!P2 FMUL R110, R110, R110 ;  /* 0x0000006e6e6ea220 */ /* 0x002fe20000400000 */
[----:B------:R-:W-:Y:S01]  /*21e90*/  FSETP.GEU.AND P2, PT, R115, -126, PT ;  /* 0xc2fc00007300780b */ /* 0x000fe20003f4e000 */
[----:B------:R-:W-:Y:S01]  /*21ea0*/  @!P3 FMUL R47, R47, R47 ;  /* 0x0000002f2f2fb220 */ /* 0x000fe20000400000 */
[----:B------:R-:W-:Y:S01]  /*21eb0*/  FADD R31, R25, R0 ;  /* 0x00000000191f7221 */ /* 0x000fe20000000000 */
[----:B------:R-:W4:Y:S02]  /*21ec0*/  LDL.LU R111, [R1+0x298] ;  /* 0x00029800016f7983 */ /* 0x000f240000300800 */
[----:B------:R-:W1:Y:S01]  /*21ed0*/  MUFU.EX2 R39, R127 ;  /* 0x0000007f00277308 */ /* 0x000e620000000800 */
[----:B------:R-:W-:Y:S01]  /*21ee0*/  FSETP.GEU.AND P3, PT, R143, -126, PT ;  /* 0xc2fc00008f00780b */ /* 0x000fe20003f6e000 */
[----:B------:R-:W-:Y:S01]  /*21ef0*/  @!P5 FMUL R114, R114, R114 ;  /* 0x000000727272d220 */ /* 0x000fe20000400000 */
[----:B------:R-:W-:Y:S01]  /*21f00*/  FSETP.GEU.AND P5, PT, R118, -126, PT ;  /* 0xc2fc00007600780b */ /* 0x000fe20003fae000 */
[----:B------:R-:W-:Y:S01]  /*21f10*/  @!P4 FMUL R142, R142, R142 ;  /* 0x0000008e8e8ec220 */ /* 0x000fe20000400000 */
[----:B------:R-:W-:Y:S01]  /*21f20*/  FSETP.GEU.AND P4, PT, R130, -126, PT ;  /* 0xc2fc00008200780b */ /* 0x000fe20003f8e000 */
[----:B------:R-:W-:Y:S01]  /*21f30*/  FADD R25, R85, R53 ;  /* 0x0000003555197221 */ /* 0x000fe20000000000 */
[----:B------:R-:W-:Y:S01]  /*21f40*/  FADD R0, R69, R37 ;  /* 0x0000002545007221 */ /* 0x000fe20000000000 */
[----:B------:R-:W-:-:S06]  /*21f50*/  @!P2 FMUL R115, R115, 0.5 ;  /* 0x3f0000007373a820 */ /* 0x000fcc0000400000 */
[----:B------:R-:W-:Y:S01]  /*21f60*/  @!P3 FMUL R143, R143, 0.5 ;  /* 0x3f0000008f8fb820 */ /* 0x000fe20000400000 */
[----:B------:R-:W-:Y:S01]  /*21f70*/  FADD R27, R25, R0 ;  /* 0x00000000191b7221 */ /* 0x000fe20000000000 */
[----:B-1----:R-:W-:Y:S01]  /*21f80*/  @!P6 FMUL R39, R39, R39 ;  /* 0x000000272727e220 */ /* 0x002fe20000400000 */
[----:B------:R-:W-:Y:S01]  /*21f90*/  FSETP.GEU.AND P6, PT, R146, -126, PT ;  /* 0xc2fc00009200780b */ /* 0x000fe20003fce000 */
[----:B------:R-:W-:Y:S01]  /*21fa0*/  FADD R25, R77, R45 ;  /* 0x0000002d4d197221 */ /* 0x000fe20000000000 */
[----:B------:R-:W-:Y:S01]  /*21fb0*/  FADD R0, R61, R29 ;  /* 0x0000001d3d007221 */ /* 0x000fe20000000000 */
[----:B------:R-:W-:Y:S01]  /*21fc0*/  @!P5 FMUL R118, R118, 0.5 ;  /* 0x3f0000007676d820 */ /* 0x000fe20000400000 */
[----:B------:R1:W1:Y:S01]  /*21fd0*/  MUFU.EX2 R41, R115 ;  /* 0x0000007300297308 */ /* 0x0002620000000800 */
[----:B------:R-:W-:Y:S01]  /*21fe0*/  FADD R82, R33, R31 ;  /* 0x0000001f21527221 */ /* 0x000fe20000000000 */
[----:B------:R-:W-:Y:S01]  /*21ff0*/  @!P4 FMUL R130, R130, 0.5 ;  /* 0x3f0000008282c820 */ /* 0x000fe20000400000 */
[----:B------:R-:W-:-:S05]  /*22000*/  FADD R0, R25, R0 ;  /* 0x0000000019007221 */ /* 0x000fca0000000000 */
[----:B------:R-:W1:Y:S01]  /*22010*/  MUFU.EX2 R31, R143 ;  /* 0x0000008f001f7308 */ /* 0x000e620000000800 */
[----:B------:R-:W-:Y:S01]  /*22020*/  FADD R80, R27, R0 ;  /* 0x000000001b507221 */ /* 0x000fe20000000000 */
[----:B------:R-:W-:Y:S01]  /*22030*/  FADD R25, R30, R94 ;  /* 0x0000005e1e197221 */ /* 0x000fe20000000000 */
[----:B------:R-:W-:Y:S01]  /*22040*/  FADD R0, R62, R126 ;  /* 0x0000007e3e007221 */ /* 0x000fe20000000000 */
[----:B------:R-:W-:Y:S01]  /*22050*/  @!P6 FMUL R146, R146, 0.5 ;  /* 0x3f0000009292e820 */ /* 0x000fe20000400000 */
[----:B-1----:R-:W4:Y:S03]  /*22060*/  LDL.LU R115, [R1+0x28c] ;  /* 0x00028c0001737983 */ /* 0x002f260000300800 */
[----:B------:R-:W1:Y:S01]  /*22070*/  MUFU.EX2 R118, R118 ;  /* 0x0000007600767308 */ /* 0x000e620000000800 */
[----:B------:R-:W-:Y:S01]  /*22080*/  FADD R27, R25, R0 ;  /* 0x00000000191b7221 */ /* 0x000fe20000000000 */
[----:B------:R-:W-:Y:S01]  /*22090*/  FADD R25, R46, R110 ;  /* 0x0000006e2e197221 */ /* 0x000fe20000000000 */
[----:B------:R-:W-:Y:S01]  /*220a0*/  FADD R0, R4, R142 ;  /* 0x0000008e04007221 */ /* 0x000fe20000000000 */
[----:B------:R-:W-:-:S04]  /*220b0*/  @!P2 FMUL R41, R41, R41 ;  /* 0x000000292929a220 */ /* 0x000fc80000400000 */
[----:B------:R-:W1:Y:S01]  /*220c0*/  MUFU.EX2 R130, R130 ;  /* 0x0000008200827308 */ /* 0x000e620000000800 */
[----:B------:R-:W-:Y:S01]  /*220d0*/  FADD R0, R25, R0 ;  /* 0x0000000019007221 */ /* 0x000fe20000000000 */
[----:B------:R-:W-:Y:S01]  /*220e0*/  FSETP.GEU.AND P2, PT, R134, -126, PT ;  /* 0xc2fc00008600780b */ /* 0x000fe20003f4e000 */
[----:B------:R-:W-:Y:S01]  /*220f0*/  @!P3 FMUL R31, R31, R31 ;  /* 0x0000001f1f1fb220 */ /* 0x000fe20000400000 */
[----:B------:R-:W-:-:S04]  /*22100*/  FSETP.GEU.AND P3, PT, R131, -126, PT ;  /* 0xc2fc00008300780b */ /* 0x000fc80003f6e000 */
[----:B------:R-:W1:Y:S01]  /*22110*/  MUFU.EX2 R146, R146 ;  /* 0x0000009200927308 */ /* 0x000e620000000800 */
[----:B------:R-:W-:Y:S01]  /*22120*/  FADD R79, R27, R0 ;  /* 0x000000001b4f7221 */ /* 0x000fe20000000000 */
[----:B------:R-:W-:Y:S01]  /*22130*/  FADD R25, R13, R95 ;  /* 0x0000005f0d197221 */ /* 0x000fe20000000000 */
[----:B------:R-:W-:Y:S01]  /*22140*/  FADD R0, R10, R39 ;  /* 0x000000270a007221 */ /* 0x000fe20000000000 */
[----:B-1----:R-:W-:Y:S01]  /*22150*/  @!P5 FMUL R118, R118, R118 ;  /* 0x000000767676d220 */ /* 0x002fe20000400000 */
[----:B------:R-:W-:Y:S01]  /*22160*/  FSETP.GEU.AND P5, PT, R150, -126, PT ;  /* 0xc2fc00009600780b */ /* 0x000fe20003fae000 */
[----:B------:R-:W4:Y:S01]  /*22170*/  LDL.LU R127, [R1+0x288] ;  /* 0x00028800017f7983 */ /* 0x000f220000300800 */
[----:B------:R-:W-:Y:S01]  /*22180*/  FADD R43, R25, R0 ;  /* 0x00000000192b7221 */ /* 0x000fe20000000000 */
[----:B------:R-:W-:Y:S01]  /*22190*/  @!P4 FMUL R130, R130, R130 ;  /* 0x000000828282c220 */ /* 0x000fe20000400000 */
[----:B------:R-:W-:Y:S01]  /*221a0*/  FSETP.GEU.AND P4, PT, R147, -126, PT ;  /* 0xc2fc00009300780b */ /* 0x000fe20003f8e000 */
[----:B------:R-:W-:Y:S01]  /*221b0*/  FADD R25, R11, R47 ;  /* 0x0000002f0b197221 */ /* 0x000fe20000000000 */
[----:B------:R-:W-:Y:S01]  /*221c0*/  FADD R0, R63, R31 ;  /* 0x0000001f3f007221 */ /* 0x000fe20000000000 */
[----:B------:R-:W-:Y:S01]  /*221d0*/  @!P2 FMUL R134, R134, 0.5 ;  /* 0x3f0000008686a820 */ /* 0x000fe20000400000 */
[----:B------:R-:W-:Y:S01]  /*221e0*/  @!P3 FMUL R131, R131, 0.5 ;  /* 0x3f0000008383b820 */ /* 0x000fe20000400000 */
[----:B------:R-:W4:Y:S01]  /*221f0*/  LDL.LU R143, [R1+0x27c] ;  /* 0x00027c00018f7983 */ /* 0x000f220000300800 */
[----:B------:R-:W-:Y:S01]  /*22200*/  FADD R35, R25, R0 ;  /* 0x0000000019237221 */ /* 0x000fe20000000000 */
[----:B------:R-:W-:Y:S01]  /*22210*/  FADD R25, R34, R98 ;  /* 0x0000006222197221 */ /* 0x000fe20000000000 */
[----:B------:R-:W-:Y:S01]  /*22220*/  FADD R0, R66, R130 ;  /* 0x0000008242007221 */ /* 0x000fe20000000000 */
[----:B------:R-:W-:Y:S01]  /*22230*/  @!P6 FMUL R146, R146, R146 ;  /* 0x000000929292e220 */ /* 0x000fe20000400000 */
[----:B------:R-:W-:-:S02]  /*22240*/  @!P5 FMUL R150, R150, 0.5 ;  /* 0x3f0000009696d820 */ /* 0x000fc40000400000 */
[----:B------:R-:W-:Y:S01]  /*22250*/  FADD R27, R25, R0 ;  /* 0x00000000191b7221 */ /* 0x000fe20000000000 */
[----:B------:R-:W-:Y:S01]  /*22260*/  FADD R25, R50, R114 ;  /* 0x0000007232197221 */ /* 0x000fe20000000000 */
[----:B------:R1:W1:Y:S01]  /*22270*/  MUFU.EX2 R33, R131 ;  /* 0x0000008300217308 */ /* 0x0002620000000800 */
[----:B------:R-:W-:Y:S01]  /*22280*/  FADD R0, R3, R146 ;  /* 0x0000009203007221 */ /* 0x000fe20000000000 */
[----:B------:R-:W-:-:S06]  /*22290*/  @!P4 FMUL R147, R147, 0.5 ;  /* 0x3f0000009393c820 */ /* 0x000fcc0000400000 */
[----:B------:R-:W1:Y:S01]  /*222a0*/  MUFU.EX2 R134, R134 ;  /* 0x0000008600867308 */ /* 0x000e620000000800 */
[----:B------:R-:W-:Y:S01]  /*222b0*/  FADD R0, R25, R0 ;  /* 0x0000000019007221 */ /* 0x000fe20000000000 */
[----:B------:R-:W-:Y:S01]  /*222c0*/  FSETP.GEU.AND P6, PT, R55, -126, PT ;  /* 0xc2fc00003700780b */ /* 0x000fe20003fce000 */
[----:B------:R-:W-:Y:S01]  /*222d0*/  FADD R78, R43, R35 ;  /* 0x000000232b4e7221 */ /* 0x000fe20000000000 */
[----:B-1----:R-:W4:Y:S04]  /*222e0*/  LDL.LU R131, [R1+0x278] ;  /* 0x0002780001837983 */ /* 0x002f280000300800 */
[----:B------:R-:W1:Y:S08]  /*222f0*/  MUFU.EX2 R25, R147 ;  /* 0x0000009300197308 */ /* 0x000e700000000800 */
[----:B------:R-:W1:Y:S01]  /*22300*/  MUFU.EX2 R150, R150 ;  /* 0x0000009600967308 */ /* 0x000e620000000800 */
[----:B------:R-:W-:Y:S01]  /*22310*/  @!P3 FMUL R33, R33, R33 ;  /* 0x000000212121b220 */ /* 0x000fe20000400000 */
[----:B------:R-:W-:Y:S01]  /*22320*/  @!P2 FMUL R134, R134, R134 ;  /* 0x000000868686a220 */ /* 0x000fe20000400000 */
[----:B------:R-:W-:Y:S01]  /*22330*/  FSETP.GEU.AND P2, PT, R135, -126, PT ;  /* 0xc2fc00008700780b */ /* 0x000fe20003f4e000 */
[----:B------:R-:W-:Y:S01]  /*22340*/  FADD R76, R27, R0 ;  /* 0x000000001b4c7221 */ /* 0x000fe20000000000 */
[----:B------:R-:W-:Y:S01]  /*22350*/  FSETP.GEU.AND P3, PT, R59, -126, PT ;  /* 0xc2fc00003b00780b */ /* 0x000fe20003f6e000 */
[----:B------:R-:W-:Y:S01]  /*22360*/  FADD R27, R81, R49 ;  /* 0x00000031511b7221 */ /* 0x000fe20000000000 */
[----:B------:R-:W-:Y:S01]  /*22370*/  FADD R0, R65, R33 ;  /* 0x0000002141007221 */ /* 0x000fe20000000000 */
[----:B------:R-:W-:Y:S01]  /*22380*/  @!P6 FMUL R55, R55, 0.5 ;  /* 0x3f0000003737e820 */ /* 0x000fe20000400000 */
[----:B-1----:R-:W-:Y:S01]  /*22390*/  @!P4 FMUL R25, R25, R25 ;  /* 0x000000191919c220 */ /* 0x002fe20000400000 */
[----:B------:R-:W-:Y:S01]  /*223a0*/  FSETP.GEU.AND P4, PT, R119, -126, PT ;  /* 0xc2fc00007700780b */ /* 0x000fe20003f8e000 */
[----:B------:R-:W-:Y:S01]  /*223b0*/  FADD R43, R27, R0 ;  /* 0x000000001b2b7221 */ /* 0x000fe20000000000 */
[----:B------:R-:W-:Y:S01]  /*223c0*/  FADD R27, R73, R41 ;  /* 0x00000029491b7221 */ /* 0x000fe20000000000 */
[----:B------:R-:W-:Y:S01]  /*223d0*/  FADD R0, R57, R25 ;  /* 0x0000001939007221 */ /* 0x000fe20000000000 */
[----:B------:R-:W4:Y:S01]  /*223e0*/  LDL.LU R147, [R1+0x26c] ;  /* 0x00026c0001937983 */ /* 0x000f220000300800 */
[----:B------:R-:W-:Y:S01]  /*223f0*/  @!P5 FMUL R150, R150, R150 ;  /* 0x000000969696d220 */ /* 0x000fe20000400000 */
[----:B------:R-:W-:Y:S01]  /*22400*/  FSETP.GEU.AND P5, PT, R151, -126, PT ;  /* 0xc2fc00009700780b */ /* 0x000fe20003fae000 */
[----:B------:R-:W-:Y:S01]  /*22410*/  FADD R0, R27, R0 ;  /* 0x000000001b007221 */ /* 0x000fe20000000000 */
[----:B------:R-:W-:Y:S01]  /*22420*/  @!P2 FMUL R135, R135, 0.5 ;  /* 0x3f0000008787a820 */ /* 0x000fe20000400000 */
[----:B------:R-:W-:Y:S01]  /*22430*/  @!P3 FMUL R59, R59, 0.5 ;  /* 0x3f0000003b3bb820 */ /* 0x000fe20000400000 */
[----:B------:R-:W-:Y:S01]  /*22440*/  FADD R27, R38, R102 ;  /* 0x00000066261b7221 */ /* 0x000fe20000000000 */
[----:B------:R-:W-:Y:S01]  /*22450*/  FADD R74, R43, R0 ;  /* 0x000000002b4a7221 */ /* 0x000fe20000000000 */
[----:B------:R1:W1:Y:S01]  /*22460*/  MUFU.EX2 R35, R135 ;  /* 0x0000008700237308 */ /* 0x0002620000000800 */
[----:B------:R-:W-:Y:S01]  /*22470*/  FADD R0, R9, R134 ;  /* 0x0000008609007221 */ /* 0x000fe20000000000 */
[----:B------:R-:W-:-:S05]  /*22480*/  @!P4 FMUL R119, R119, 0.5 ;  /* 0x3f0000007777c820 */ /* 0x000fca0000400000 */
[----:B------:R-:W-:Y:S01]  /*22490*/  @!P5 FMUL R151, R151, 0.5 ;  /* 0x3f0000009797d820 */ /* 0x000fe20000400000 */
[----:B------:R-:W-:Y:S01]  /*224a0*/  FADD R72, R27, R0 ;  /* 0x000000001b487221 */ /* 0x000fe20000000000 */
[----:B------:R1:W1:Y:S02]  /*224b0*/  MUFU.EX2 R75, R55 ;  /* 0x00000037004b7308 */ /* 0x0002640000000800 */
[----:B-1----:R-:W4:Y:S06]  /*224c0*/  LDL.LU R135, [R1+0x268] ;  /* 0x0002680001877983 */ /* 0x002f2c0000300800 */
[----:B------:R-:W1:Y:S08]  /*224d0*/  MUFU.EX2 R59, R59 ;  /* 0x0000003b003b7308 */ /* 0x000e700000000800 */
[----:B------:R-:W1:Y:S08]  /*224e0*/  MUFU.EX2 R43, R119 ;  /* 0x00000077002b7308 */ /* 0x000e700000000800 */
[----:B------:R-:W1:Y:S01]  /*224f0*/  MUFU.EX2 R27, R151 ;  /* 0x00000097001b7308 */ /* 0x000e620000000800 */
[----:B------:R-:W-:Y:S01]  /*22500*/  FMUL R0, R68, UR5 ;  /* 0x0000000544007c20 */ /* 0x000fe20008400000 */
[----:B------:R-:W-:Y:S01]  /*22510*/  FADD R68, R54, R118 ;  /* 0x0000007636447221 */ /* 0x000fe20000000000 */
[----:B------:R-:W-:Y:S01]  /*22520*/  FADD R55, R2, R150 ;  /* 0x0000009602377221 */ /* 0x000fe20000000000 */
[----:B------:R-:W-:Y:S01]  /*22530*/  @!P2 FMUL R35, R35, R35 ;  /* 0x000000232323a220 */ /* 0x000fe20000400000 */
[----:B------:R-:W-:Y:S01]  /*22540*/  @!P6 FMUL R75, R75, R75 ;  /* 0x0000004b4b4be220 */ /* 0x000fe20000400000 */
[----:B-1----:R-:W-:Y:S01]  /*22550*/  @!P3 FMUL R59, R59, R59 ;  /* 0x0000003b3b3bb220 */ /* 0x002fe20000400000 */
[----:B------:R-:W-:Y:S01]  /*22560*/  FADD R71, R68, R55 ;  /* 0x0000003744477221 */ /* 0x000fe20000000000 */
[----:B------:R-:W-:Y:S01]  /*22570*/  FADD R68, R12, R51 ;  /* 0x000000330c447221 */ /* 0x000fe20000000000 */
[----:B------:R-:W-:Y:S01]  /*22580*/  FADD R55, R67, R35 ;  /* 0x0000002343377221 */ /* 0x000fe20000000000 */
[----:B------:R-:W-:Y:S01]  /*22590*/  @!P4 FMUL R43, R43, R43 ;  /* 0x0000002b2b2bc220 */ /* 0x000fe20000400000 */
[----:B------:R-:W4:Y:S02]  /*225a0*/  LDL.LU R119, [R1+0x25c] ;  /* 0x00025c0001777983 */ /* 0x000f240000300800 */
[----:B------:R-:W-:Y:S01]  /*225b0*/  FADD R70, R68, R55 ;  /* 0x0000003744467221 */ /* 0x000fe20000000000 */
[----:B------:R-:W-:Y:S01]  /*225c0*/  @!P5 FMUL R27, R27, R27 ;  /* 0x0000001b1b1bd220 */ /* 0x000fe20000400000 */
[----:B------:R-:W-:Y:S01]  /*225d0*/  FADD R68, R75, R43 ;  /* 0x0000002b4b447221 */ /* 0x000fe20000000000 */
[----:B------:R-:W4:Y:S02]  /*225e0*/  LDL.LU R151, [R1+0x258] ;  /* 0x0002580001977983 */ /* 0x000f240000300800 */
[----:B------:R-:W-:-:S04]  /*225f0*/  FADD R55, R59, R27 ;  /* 0x0000001b3b377221 */ /* 0x000fc80000000000 */
[----:B------:R-:W-:Y:S01]  /*22600*/  FADD R55, R68, R55 ;  /* 0x0000003744377221 */ /* 0x000fe20000000000 */
[----:B------:R-:W-:-:S03]  /*22610*/  FADD R68, R72, R71 ;  /* 0x0000004748447221 */ /* 0x000fc60000000000 */
[----:B------:R-:W-:Y:S01]  /*22620*/  FADD R55, R70, R55 ;  /* 0x0000003746377221 */ /* 0x000fe20000000000 */
[----:B------:R-:W-:Y:S01]  /*22630*/  FADD R71, R82, R76 ;  /* 0x0000004c52477221 */ /* 0x000fe20000000000 */
[----:B------:R-:W-:Y:S01]  /*22640*/  FADD R68, R79, R68 ;  /* 0x000000444f447221 */ /* 0x000fe20000000000 */
[----:B------:R-:W4:Y:S01]  /*22650*/  LDL.LU R72, [R1+0x24c] ;  /* 0x00024c0001487983 */ /* 0x000f220000300800 */
[----:B------:R-:W-:Y:S01]  /*22660*/  FADD R70, R80, R74 ;  /* 0x0000004a50467221 */ /* 0x000fe20000000000 */
[----:B------:R-:W-:Y:S02]  /*22670*/  FADD R55, R78, R55 ;  /* 0x000000374e377221 */ /* 0x000fe40000000000 */
[----:B------:R-:W4:Y:S01]  /*22680*/  LDL.LU R82, [R1+0x23c] ;  /* 0x00023c0001527983 */ /* 0x000f220000300800 */
[----:B------:R-:W-:Y:S01]  /*22690*/  FADD R68, R71, R68 ;  /* 0x0000004447447221 */ /* 0x000fe20000000000 */
[----:B------:R-:W-:Y:S02]  /*226a0*/  FADD R55, R70, R55 ;  /* 0x0000003746377221 */ /* 0x000fe40000000000 */
[----:B------:R-:W4:Y:S04]  /*226b0*/  LDL.LU R76, [R1+0x248] ;  /* 0x00024800014c7983 */ /* 0x000f280000300800 */
[----:B------:R-:W4:Y:S04]  /*226c0*/  LDL.LU R80, [R1+0x22c] ;  /* 0x00022c0001507983 */ /* 0x000f280000300800 */
[----:B------:R-:W4:Y:S01]  /*226d0*/  LDL.LU R74, [R1+0x238] ;  /* 0x00023800014a7983 */ /* 0x000f220000300800 */
[----:B------:R-:W-:-:S03]  /*226e0*/  FADD R55, R68, R55 ;  /* 0x0000003744377221 */ /* 0x000fc60000000000 */
[----:B------:R-:W4:Y:S04]  /*226f0*/  LDL.LU R78, [R1+0x228] ;  /* 0x00022800014e7983 */ /* 0x000f280000300800 */
[----:B------:R-:W4:Y:S04]  /*22700*/  LDL.LU R79, [R1+0x21c] ;  /* 0x00021c00014f7983 */ /* 0x000f280000300800 */
[----:B------:R-:W4:Y:S04]  /*22710*/  LDL.LU R70, [R1+0x218] ;  /* 0x0002180001467983 */ /* 0x000f280000300800 */
[----:B------:R-:W4:Y:S04]  /*22720*/  LDL.LU R71, [R1+0x20c] ;  /* 0x00020c0001477983 */ /* 0x000f280000300800 */
[----:B------:R-:W4:Y:S01]  /*22730*/  LDL.LU R68, [R1+0x208] ;  /* 0x0002080001447983 */ /* 0x000f220000300800 */
[----:B------:R-:W-:-:S13]  /*22740*/  FSETP.GEU.AND P2, PT, R0, -126, PT ;  /* 0xc2fc00000000780b */ /* 0x000fda0003f4e000 */
[----:B------:R-:W-:-:S06]  /*22750*/  @!P2 FMUL R0, R0, 0.5 ;  /* 0x3f0000000000a820 */ /* 0x000fcc0000400000 */
[----:B------:R-:W1:Y:S02]  /*22760*/  MUFU.EX2 R0, R0 ;  /* 0x0000000000007308 */ /* 0x000e640000000800 */
[----:B-1----:R-:W-:-:S04]  /*22770*/  @!P2 FMUL R0, R0, R0 ;  /* 0x000000000000a220 */ /* 0x002fc80000400000 */
[-C--:B---3--:R-:W-:Y:S01]  /*22780*/  FMUL R107, R107, R0.reuse ;  /* 0x000000006b6b7220 */ /* 0x088fe20000400000 */
[-C--:B--2---:R-:W-:Y:S01]  /*22790*/  FMUL R123, R123, R0.reuse ;  /* 0x000000007b7b7220 */ /* 0x084fe20000400000 */
[-C--:B-----5:R-:W-:Y:S01]  /*227a0*/  FMUL R103, R103, R0.reuse ;  /* 0x0000000067677220 */ /* 0x0a0fe20000400000 */
[-C--:B----4-:R-:W-:Y:S01]  /*227b0*/  FMUL R99, R99, R0.reuse ;  /* 0x0000000063637220 */ /* 0x090fe20000400000 */
        /* <DEDUP_REMOVED lines=75> */
[----:B------:R3:W-:Y:S01]  /*22c70*/  STL [R1+0x31c], R196 ;  /* 0x00031cc401007387 */ /* 0x0007e20000100800 */
[----:B------:R-:W-:-:S03]  /*22c80*/  FMUL R186, R186, R0 ;  /* 0x00000000baba7220 */ /* 0x000fc60000400000 */
        /* <DEDUP_REMOVED lines=32> */
[----:B------:R5:W-:Y:S04]  /*22e90*/  STL [R1+0x3a8], R178 ;  /* 0x0003a8b201007387 */ /* 0x000be80000100800 */
        /* <DEDUP_REMOVED lines=9> */
[----:B------:R5:W-:Y:S04]  /*22f30*/  STL [R1+0x3dc], R121 ;  /* 0x0003dc7901007387 */ /* 0x000be80000100800 */
[----:B------:R5:W-:Y:S04]  /*22f40*/  STL [R1+0x3e8], R113 ;  /* 0x0003e87101007387 */ /* 0x000be80000100800 */
[----:B-1----:R-:W5:Y:S04]  /*22f50*/  LDL.LU R198, [R1+0x8] ;  /* 0x0000080001c67983 */ /* 0x002f680000300800 */
        /* <DEDUP_REMOVED lines=21> */
[----:B------:R-:W-:-:S03]  /*230b0*/  F2FP.BF16.F32.PACK_AB R84, R171, R172 ;  /* 0x000000acab54723e */ /* 0x000fc600000010ff */
[----:B------:R-:W5:Y:S04]  /*230c0*/  LDL.LU R178, [R1+0x9c] ;  /* 0x00009c0001b27983 */ /* 0x000f680000300800 */
[----:B------:R-:W5:Y:S01]  /*230d0*/  LDL.LU R177, [R1+0xa8] ;  /* 0x0000a80001b17983 */ /* 0x000f620000300800 */
[----:B------:R-:W-:-:S03]  /*230e0*/  F2FP.BF16.F32.PACK_AB R86, R168, R170 ;  /* 0x000000aaa856723e */ /* 0x000fc600000010ff */
        /* <DEDUP_REMOVED lines=38> */
[----:B------:R-:W-:-:S03]  /*23350*/  FFMA R203, R0, R203, R55 ;  /* 0x000000cb00cb7223 */ /* 0x000fc60000000037 */
[----:B------:R-:W5:Y:S04]  /*23360*/  LDL.LU R72, [R1+0x1dc] ;  /* 0x0001dc0001487983 */ /* 0x000f680000300800 */
[----:B------:R-:W5:Y:S04]  /*23370*/  LDL.LU R71, [R1+0x1e8] ;  /* 0x0001e80001477983 */ /* 0x000f680000300800 */
[----:B------:R-:W5:Y:S04]  /*23380*/  LDL.LU R70, [R1+0x1ec] ;  /* 0x0001ec0001467983 */ /* 0x000f680000300800 */
[----:B------:R-:W5:Y:S04]  /*23390*/  LDL.LU R68, [R1+0x1f8] ;  /* 0x0001f80001447983 */ /* 0x000f680000300800 */
[----:B------:R-:W5:Y:S01]  /*233a0*/  LDL.LU R55, [R1+0x1fc] ;  /* 0x0001fc0001377983 */ /* 0x000f620000300800 */
[-C--:B------:R-:W-:Y:S01]  /*233b0*/  FMUL R198, R198, R0.reuse ;  /* 0x00000000c6c67220 */ /* 0x080fe20000400000 */
[----:B--2---:R-:W-:-:S04]  /*233c0*/  FMUL R197, R197, R0 ;  /* 0x00000000c5c57220 */ /* 0x004fc80000400000 */
[----:B------:R-:W-:Y:S01]  /*233d0*/  STL [R1+0x8], R198 ;  /* 0x000008c601007387 */ /* 0x000fe20000100800 */
[----:B---3--:R-:W-:-:S03]  /*233e0*/  FMUL R196, R196, R0 ;  /* 0x00000000c4c47220 */ /* 0x008fc60000400000 */
[----:B------:R-:W-:Y:S01]  /*233f0*/  STL [R1+0xc], R197 ;  /* 0x00000cc501007387 */ /* 0x000fe20000100800 */
[----:B----4-:R-:W-:-:S03]  /*23400*/  FMUL R195, R195, R0 ;  /* 0x00000000c3c37220 */ /* 0x010fc60000400000 */
[----:B------:R-:W-:Y:S01]  /*23410*/  STL [R1+0x18], R196 ;  /* 0x000018c401007387 */ /* 0x000fe20000100800 */
[----:B-----5:R-:W-:-:S03]  /*23420*/  FMUL R194, R194, R0 ;  /* 0x00000000c2c27220 */ /* 0x020fc60000400000 */
        /* <DEDUP_REMOVED lines=96> */
[----:B------:R1:W-:Y:S01]  /*23a30*/  STL [R1+0x19c], R87 ;  /* 0x00019c5701007387 */ /* 0x0003e20000100800 */
[----:B------:R-:W-:-:S03]  /*23a40*/  FMUL R82, R82, R0 ;  /* 0x0000000052527220 */ /* 0x000fc60000400000 */
[----:B------:R2:W-:Y:S01]  /*23a50*/  STL [R1+0x1a8], R83 ;  /* 0x0001a85301007387 */ /* 0x0005e20000100800 */
[-C--:B------:R-:W-:Y:S01]  /*23a60*/  FMUL R80, R80, R0.reuse ;  /* 0x0000000050507220 */ /* 0x080fe20000400000 */
[----:B------:R-:W-:Y:S01]  /*23a70*/  ULEA UR6, UR4, UR60, 0x3 ;  /* 0x0000003c04067291 */ /* 0x000fe2000f8e183f */
[-C--:B------:R-:W-:Y:S01]  /*23a80*/  FMUL R79, R79, R0.reuse ;  /* 0x000000004f4f7220 */ /* 0x080fe20000400000 */
[----:B------:R-:W-:Y:S01]  /*23a90*/  STL [R1+0x1ac], R82 ;  /* 0x0001ac5201007387 */ /* 0x000fe20000100800 */
[----:B------:R-:W-:-:S03]  /*23aa0*/  FMUL R78, R78, R0 ;  /* 0x000000004e4e7220 */ /* 0x000fc60000400000 */
[----:B------:R-:W-:Y:S01]  /*23ab0*/  STL [R1+0x1b8], R80 ;  /* 0x0001b85001007387 */ /* 0x000fe20000100800 */
[----:B------:R-:W-:-:S03]  /*23ac0*/  FMUL R76, R76, R0 ;  /* 0x000000004c4c7220 */ /* 0x000fc60000400000 */
        /* <DEDUP_REMOVED lines=9> */
[-C--:B------:R-:W-:Y:S01]  /*23b60*/  FMUL R68, R68, R0.reuse ;  /* 0x0000000044447220 */ /* 0x080fe20000400000 */
[----:B------:R-:W-:Y:S01]  /*23b70*/  FMUL R55, R55, R0 ;  /* 0x0000000037377220 */ /* 0x000fe20000400000 */
[----:B------:R-:W-:Y:S01]  /*23b80*/  SHF.L.U32 R0, R176, 0x1f, RZ ;  /* 0x0000001fb0007819 */ /* 0x000fe200000006ff */
[----:B------:R4:W-:Y:S01]  /*23b90*/  STL [R1+0x1e8], R71 ;  /* 0x0001e84701007387 */ /* 0x0009e20000100800 */
[----:B------:R-:W-:Y:S02]  /*23ba0*/  F2FP.BF16.F32.PACK_AB R85, R85, R26 ;  /* 0x0000001a5555723e */ /* 0x000fe400000010ff */
[----:B------:R3:W4:Y:S01]  /*23bb0*/  SYNCS.PHASECHK.TRANS64.TRYWAIT P2, [UR6+0x160000], R0 ;  /* 0x16000000ff0075a7 */ /* 0x0007220008040146 */
[----:B------:R-:W-:Y:S01]  /*23bc0*/  STL [R1+0x1ec], R70 ;  /* 0x0001ec4601007387 */ /* 0x000fe20000100800 */
[----:B-1----:R-:W-:Y:S02]  /*23bd0*/  F2FP.BF16.F32.PACK_AB R87, R13, R30 ;  /* 0x0000001e0d57723e */ /* 0x002fe400000010ff */
[----:B------:R-:W-:Y:S01]  /*23be0*/  F2FP.BF16.F32.PACK_AB R81, R81, R34 ;  /* 0x000000225151723e */ /* 0x000fe200000010ff */
[----:B------:R1:W-:Y:S01]  /*23bf0*/  STL [R1+0x1f8], R68 ;  /* 0x0001f84401007387 */ /* 0x0003e20000100800 */
[----:B--2---:R-:W-:-:S02]  /*23c00*/  F2FP.BF16.F32.PACK_AB R83, R12, R38 ;  /* 0x000000260c53723e */ /* 0x004fc400000010ff */
[----:B------:R-:W-:Y:S01]  /*23c10*/  F2FP.BF16.F32.PACK_AB R77, R77, R42 ;  /* 0x0000002a4d4d723e */ /* 0x000fe200000010ff */
[----:B------:R2:W-:Y:S01]  /*23c20*/  STL [R1+0x1fc], R55 ;  /* 0x0001fc3701007387 */ /* 0x0005e20000100800 */
[----:B---3--:R-:W-:Y:S02]  /*23c30*/  F2FP.BF16.F32.PACK_AB R79, R11, R46 ;  /* 0x0000002e0b4f723e */ /* 0x008fe400000010ff */
[----:B------:R-:W-:Y:S02]  /*23c40*/  F2FP.BF16.F32.PACK_AB R73, R73, R50 ;  /* 0x000000324949723e */ /* 0x000fe400000010ff */
[----:B------:R-:W-:Y:S02]  /*23c50*/  F2FP.BF16.F32.PACK_AB R75, R75, R54 ;  /* 0x000000364b4b723e */ /* 0x000fe400000010ff */
[----:B------:R-:W-:Y:S02]  /*23c60*/  F2FP.BF16.F32.PACK_AB R69, R69, R58 ;  /* 0x0000003a4545723e */ /* 0x000fe400000010ff */
[----:B----4-:R-:W-:-:S02]  /*23c70*/  F2FP.BF16.F32.PACK_AB R71, R10, R62 ;  /* 0x0000003e0a47723e */ /* 0x010fc400000010ff */
[----:B------:R-:W-:Y:S02]  /*23c80*/  F2FP.BF16.F32.PACK_AB R65, R65, R66 ;  /* 0x000000424141723e */ /* 0x000fe400000010ff */
[----:B------:R-:W-:Y:S02]  /*23c90*/  F2FP.BF16.F32.PACK_AB R80, R167, R169 ;  /* 0x000000a9a750723e */ /* 0x000fe400000010ff */
[----:B------:R-:W-:Y:S02]  /*23ca0*/  F2FP.BF16.F32.PACK_AB R82, R165, R166 ;  /* 0x000000a6a552723e */ /* 0x000fe400000010ff */
[----:B------:R-:W-:Y:S02]  /*23cb0*/  F2FP.BF16.F32.PACK_AB R76, R163, R164 ;  /* 0x000000a4a34c723e */ /* 0x000fe400000010ff */
[----:B------:R-:W-:Y:S02]  /*23cc0*/  F2FP.BF16.F32.PACK_AB R78, R161, R162 ;  /* 0x000000a2a14e723e */ /* 0x000fe400000010ff */
[----:B------:R-:W-:-:S02]  /*23cd0*/  F2FP.BF16.F32.PACK_AB R72, R159, R160 ;  /* 0x000000a09f48723e */ /* 0x000fc400000010ff */
[----:B------:R-:W-:Y:S02]  /*23ce0*/  F2FP.BF16.F32.PACK_AB R74, R157, R158 ;  /* 0x0000009e9d4a723e */ /* 0x000fe400000010ff */
[----:B-1----:R-:W-:Y:S02]  /*23cf0*/  F2FP.BF16.F32.PACK_AB R68, R155, R156 ;  /* 0x0000009c9b44723e */ /* 0x002fe400000010ff */
        /* <DEDUP_REMOVED lines=15> */
[----:B--2---:R-:W-:-:S02]  /*23df0*/  F2FP.BF16.F32.PACK_AB R55, R95, R94 ;  /* 0x0000005e5f37723e */ /* 0x004fc400000010ff */
        /* <DEDUP_REMOVED lines=26> */
[----:B------:R-:W-:Y:S01]  /*23fa0*/  F2FP.BF16.F32.PACK_AB R26, R15, R148 ;  /* 0x000000940f1a723e */ /* 0x000fe200000010ff */
[----:B------:R-:W-:Y:S06]  /*23fb0*/  @!P0 BRA `(.L_x_27) ;  /* 0x0000000000048947 */ /* 0x000fec0003800000 */
[----:B------:R-:W-:Y:S01]  /*23fc0*/  BPT.TRAP 0x1 ;  /* 0x000000040000795c */ /* 0x000fe20000300000 */
.L_x_27:
[----:B------:R-:W-:Y:S05]  /*23fd0*/  @P2 BRA `(.L_x_28) ;  /* 0x0000000000082947 */ /* 0x000fea0003800000 */
[----:B------:R-:W1:Y:S02]  /*23fe0*/  SYNCS.PHASECHK.TRANS64.TRYWAIT P2, [UR6+0x160000], R0 ;  /* 0x16000000ff0075a7 */ /* 0x000e640008040146 */
[----:B-1----:R-:W-:Y:S05]  /*23ff0*/  @!P2 BRA `(.L_x_29) ;  /* 0x000003e00008a947 */ /* 0x002fea0003800000 */
.L_x_28:
        /* <DEDUP_REMOVED lines=89> */
[----:B------:R-:W4:Y:S04]  /*24590*/  LDL.LU.64 R88, [R1] ;  /* 0x0000000001587983 */ /* 0x000f280000300a00 */
[----:B------:R-:W4:Y:S04]  /*245a0*/  LDL.LU.64 R90, [R1+0x8] ;  /* 0x00000800015a7983 */ /* 0x000f280000300a00 */
[----:B------:R-:W4:Y:S04]  /*245b0*/  LDL.LU.64 R92, [R1+0x10] ;  /* 0x00001000015c7983 */ /* 0x000f280000300a00 */
[----:B------:R-:W4:Y:S04]  /*245c0*/  LDL.LU.64 R94, [R1+0x18] ;  /* 0x00001800015e7983 */ /* 0x000f280000300a00 */
[----:B--2---:R-:W2:Y:S04]  /*245d0*/  LDL.LU.64 R96, [R1+0x20] ;  /* 0x0000200001607983 */ /* 0x004ea80000300a00 */
[----:B------:R-:W4:Y:S04]  /*245e0*/  LDL.LU.64 R98, [R1+0x28] ;  /* 0x0000280001627983 */ /* 0x000f280000300a00 */
[----:B------:R-:W2:Y:S04]  /*245f0*/  LDL.LU.64 R100, [R1+0x30] ;  /* 0x0000300001647983 */ /* 0x000ea80000300a00 */
        /* <DEDUP_REMOVED lines=24> */
[----:B---3--:R-:W3:Y:S04]  /*24780*/  LDL.LU.64 R150, [R1+0xf8] ;  /* 0x0000f80001967983 */ /* 0x008ee80000300a00 */
[----:B------:R-:W4:Y:S04]  /*24790*/  LDL.LU.64 R152, [R1+0x100] ;  /* 0x0001000001987983 */ /* 0x000f280000300a00 */
[----:B------:R-:W2:Y:S04]  /*247a0*/  LDL.LU.64 R154, [R1+0x108] ;  /* 0x00010800019a7983 */ /* 0x000ea80000300a00 */
[----:B------:R-:W3:Y:S04]  /*247b0*/  LDL.LU.64 R156, [R1+0x110] ;  /* 0x00011000019c7983 */ /* 0x000ee80000300a00 */
        /* <DEDUP_REMOVED lines=93> */
[----:B--2---:R-:W2:Y:S04]  /*24d90*/  LDL.LU.64 R88, [R1+0x200] ;  /* 0x0002000001587983 */ /* 0x004ea80000300a00 */
        /* <DEDUP_REMOVED lines=63> */
[----:B------:R-:W-:Y:S01]  /*25190*/  ULEA UR6, UR4, UR40, 0xe ;  /* 0x0000002804067291 */ /* 0x000fe2000f8e703f */
[----:B------:R-:W-:-:S02]  /*251a0*/  UMOV UR11, 0x40000040 ;  /* 0x40000040000b7882 */ /* 0x000fc40000000000 */
[----:B------:R-:W-:Y:S04]  /*251b0*/  STL [R1+0x638], R8 ;  /* 0x0006380801007387 */ /* 0x000fe80000100800 */
[----:B------:R-:W-:Y:S01]  /*251c0*/  UMOV UR10, UR6 ;  /* 0x00000006000a7c82 */ /* 0x000fe20008000000 */
[----:B------:R-:W-:Y:S04]  /*251d0*/  STL [R1+0x634], R7 ;  /* 0x0006340701007387 */ /* 0x000fe80000100800 */
[----:B------:R3:W-:Y:S01]  /*251e0*/  STL [R1+0x630], R6 ;  /* 0x0006300601007387 */ /* 0x0007e20000100800 */
[----:B--2---:R-:W-:-:S06]  /*251f0*/  WARPGROUP.ARRIVE ;  /* 0x00000000000079c5 */ /* 0x004fcc0000000000 */
[----:B------:R-:W-:Y:S03]  /*25200*/  HGMMA.64x256x16.F32.BF16 R88, R84, gdesc[UR8].tnspB, R88, gsb0 ;  /* 0x43e0000854587df0 */ /* 0x000fe60008001858 */
[----:B------:R-:W-:Y:S02]  /*25210*/  WARPGROUP.DEPBAR.LE gsb0, 0x0 ;  /* 0x00008000000079c5 */ /* 0x000fe40000010000 */
[----:B------:R-:W-:Y:S01]  /*25220*/  STL.64 [R1+0x200], R88 ;  /* 0x0002005801007387 */ /* 0x000fe20000100a00 */
[----:B-1----:R-:W-:Y:S01]  /*25230*/  IMAD.MOV.U32 R2, RZ, RZ, R214 ;  /* 0x000000ffff027224 */ /* 0x002fe200078e00d6 */
[----:B------:R-:W-:Y:S01]  /*25240*/  MOV R0, R215 ;  /* 0x000000d700007202 */ /* 0x000fe20000000f00 */
[----:B------:R-:W-:Y:S01]  /*25250*/  IMAD.MOV.U32 R4, RZ, RZ, R212 ;  /* 0x000000ffff047224 */ /* 0x000fe200078e00d4 */
[----:B------:R-:W-:Y:S01]  /*25260*/  STL.64 [R1+0x208], R90 ;  /* 0x0002085a01007387 */ /* 0x000fe20000100a00 */
[----:B------:R-:W-:Y:S01]  /*25270*/  MOV R3, R213 ;  /* 0x000000d500037202 */ /* 0x000fe20000000f00 */
[----:B---3--:R-:W-:Y:S01]  /*25280*/  IMAD.MOV.U32 R6, RZ, RZ, R210 ;  /* 0x000000ffff067224 */ /* 0x008fe200078e00d2 */
        /* <DEDUP_REMOVED lines=57> */
[----:B------:R1:W-:Y:S01]  /*25620*/  STL [R1+0x280], R120 ;  /* 0x0002807801007387 */ /* 0x0003e20000100800 */
[----:B------:R-:W-:Y:S01]  /*25630*/  IMAD.MOV.U32 R50, RZ, RZ, R166 ;  /* 0x000000ffff327224 */ /* 0x000fe200078e00a6 */
[----:B------:R-:W-:Y:S01]  /*25640*/  MOV R49, R167 ;  /* 0x000000a700317202 */ /* 0x000fe20000000f00 */
[----:B------:R-:W-:Y:S01]  /*25650*/  IMAD.MOV.U32 R52, RZ, RZ, R164 ;  /* 0x000000ffff347224 */ /* 0x000fe200078e00a4 */
[----:B------:R-:W2:Y:S01]  /*25660*/  LDL.LU.64 R214, [R1+0x22b0] ;  /* 0x0022b00001d67983 */ /* 0x000ea20000300a00 */
[----:B------:R-:W-:Y:S01]  /*25670*/  MOV R51, R165 ;  /* 0x000000a500337202 */ /* 0x000fe20000000f00 */
[----:B------:R-:W-:Y:S01]  /*25680*/  IMAD.MOV.U32 R54, RZ, RZ, R162 ;  /* 0x000000ffff367224 */ /* 0x000fe200078e00a2 */
[----:B------:R-:W-:Y:S01]  /*25690*/  MOV R53, R163 ;  /* 0x000000a300357202 */ /* 0x000fe20000000f00 */
[----:B------:R-:W2:Y:S01]  /*256a0*/  LDL.LU.64 R212, [R1+0x22a8] ;  /* 0x0022a80001d47983 */ /* 0x000ea20000300a00 */
        /* <DEDUP_REMOVED lines=52> */
[----:B------:R-:W-:-:S02]  /*259f0*/  MOV R233, R123 ;  /* 0x0000007b00e97202 */ /* 0x000fc40000000f00 */
[----:B------:R-:W-:Y:S01]  /*25a00*/  MOV R235, R121 ;  /* 0x0000007900eb7202 */ /* 0x000fe20000000f00 */
        /* <DEDUP_REMOVED lines=50> */
[----:B------:R-:W-:Y:S01]  /*25d30*/  UMOV UR11, 0x40000040 ;  /* 0x40000040000b7882 */ /* 0x000fe20000000000 */
[----:B--2---:R-:W-:-:S07]  /*25d40*/  WARPGROUP.ARRIVE ;  /* 0x00000000000079c5 */ /* 0x004fce0000000000 */
        /* <DEDUP_REMOVED lines=184> */
[----:B------:R-:W-:Y:S01]  /*268d0*/  UIADD3 UR10, UR6, 0x80, URZ ;  /* 0x00000080060a7890 */ /* 0x000fe2000fffe03f */
[----:B------:R-:W-:-:S04]  /*268e0*/  UMOV UR11, 0x40000040 ;  /* 0x40000040000b7882 */ /* 0x000fc80000000000 */
        /* <DEDUP_REMOVED lines=268> */
[----:B------:R-:W-:-:S03]  /*279b0*/  IMAD.MOV.U32 R2, RZ, RZ, R214 ;  /* 0x000000ffff027224 */ /* 0x000fc600078e00d6 */
[----:B------:R-:W-:Y:S01]  /*279c0*/  STL.64 [R1+0x248], R106 ;  /* 0x0002486a01007387 */ /* 0x000fe20000100a00 */
[----:B------:R-:W-:-:S03]  /*279d0*/  MOV R0, R215 ;  /* 0x000000d700007202 */ /* 0x000fc60000000f00 */
[----:B------:R-:W-:Y:S01]  /*279e0*/  STL.64 [R1+0x250], R108 ;  /* 0x0002506c01007387 */ /* 0x000fe20000100a00 */
[----:B------:R-:W-:Y:S01]  /*279f0*/  IMAD.MOV.U32 R4, RZ, RZ, R212 ;  /* 0x000000ffff047224 */ /* 0x000fe200078e00d4 */
[----:B------:R-:W-:Y:S02]  /*27a00*/  MOV R3, R213 ;  /* 0x000000d500037202 */ /* 0x000fe40000000f00 */
[----:B------:R-:W-:Y:S01]  /*27a10*/  STL.64 [R1+0x258], R110 ;  /* 0x0002586e01007387 */ /* 0x000fe20000100a00 */
[----:B------:R-:W-:Y:S01]  /*27a20*/  IMAD.MOV.U32 R6, RZ, RZ, R210 ;  /* 0x000000ffff067224 */ /* 0x000fe200078e00d2 */
[----:B------:R-:W-:Y:S02]  /*27a30*/  MOV R5, R211 ;  /* 0x000000d300057202 */ /* 0x000fe40000000f00 */
[----:B------:R1:W-:Y:S01]  /*27a40*/  STL [R1+0x260], R112 ;  /* 0x0002607001007387 */ /* 0x0003e20000100800 */
[----:B------:R-:W-:Y:S01]  /*27a50*/  IMAD.MOV.U32 R8, RZ, RZ, R208 ;  /* 0x000000ffff087224 */ /* 0x000fe200078e00d0 */
[----:B------:R-:W-:-:S02]  /*27a60*/  MOV R7, R209 ;  /* 0x000000d100077202 */ /* 0x000fc40000000f00 */
[----:B------:R-:W2:Y:S01]  /*27a70*/  LDL.LU.64 R214, [R1+0x1f00] ;  /* 0x001f000001d67983 */ /* 0x000ea20000300a00 */
[----:B------:R-:W-:Y:S01]  /*27a80*/  IMAD.MOV.U32 R10, RZ, RZ, R206 ;  /* 0x000000ffff0a7224 */ /* 0x000fe200078e00ce */
[----:B------:R-:W-:Y:S02]  /*27a90*/  MOV R9, R207 ;  /* 0x000000cf00097202 */ /* 0x000fe40000000f00 */
[----:B------:R-:W2:Y:S01]  /*27aa0*/  LDL.LU.64 R212, [R1+0x1ef8] ;  /* 0x001ef80001d47983 */ /* 0x000ea20000300a00 */
[----:B------:R-:W-:Y:S01]  /*27ab0*/  IMAD.MOV.U32 R12, RZ, RZ, R204 ;  /* 0x000000ffff0c7224 */ /* 0x000fe200078e00cc */
[----:B------:R-:W-:Y:S02]  /*27ac0*/  MOV R11, R205 ;  /* 0x000000cd000b7202 */ /* 0x000fe40000000f00 */
[----:B------:R-:W2:Y:S01]  /*27ad0*/  LDL.LU.64 R210, [R1+0x1ef0] ;  /* 0x001ef00001d27983 */ /* 0x000ea20000300a00 */
        /* <DEDUP_REMOVED lines=135> */
[----:B------:R-:W-:-:S03]  /*28350*/  MOV R72, R113 ;  /* 0x0000007100487202 */ /* 0x000fc60000000f00 */
        /* <DEDUP_REMOVED lines=96> */
[----:B------:R-:W-:-:S03]  /*28960*/  IMAD.MOV.U32 R133, RZ, RZ, R72 ;  /* 0x000000ffff857224 */ /* 0x000fc600078e0048 */
[----:B------:R-:W2:Y:S01]  /*28970*/  LDL.LU R129, [R1+0x254] ;  /* 0x0002540001817983 */ /* 0x000ea20000300800 */
[----:B------:R-:W-:-:S03]  /*28980*/  MOV R134, R73 ;  /* 0x0000004900867202 */ /* 0x000fc60000000f00 */
[----:B------:R-:W2:Y:S01]  /*28990*/  LDL.LU R130, [R1+0x258] ;  /* 0x0002580001827983 */ /* 0x000ea20000300800 */
[----:B------:R-:W-:-:S03]  /*289a0*/  IMAD.MOV.U32 R135, RZ, RZ, R74 ;  /* 0x000000ffff877224 */ /* 0x000fc600078e004a */
[----:B------:R-:W2:Y:S01]  /*289b0*/  LDL.LU R131, [R1+0x25c] ;  /* 0x00025c0001837983 */ /* 0x000ea20000300800 */
[----:B------:R-:W-:-:S03]  /*289c0*/  MOV R136, R75 ;  /* 0x0000004b00887202 */ /* 0x000fc60000000f00 */
        /* <DEDUP_REMOVED lines=105> */
[----:B------:R-:W3:Y:S01]  /*29060*/  LDL.LU R68, [R1+0x1cf4] ;  /* 0x001cf40001447983 */ /* 0x000ee20000300800 */
[----:B------:R-:W-:-:S03]  /*29070*/  UMOV UR11, 0x40000040 ;  /* 0x40000040000b7882 */ /* 0x000fc60000000000 */
[----:B------:R-:W3:Y:S04]  /*29080*/  LDL.LU R69, [R1+0x1cf0] ;  /* 0x001cf00001457983 */ /* 0x000ee80000300800 */
        /* <DEDUP_REMOVED lines=192> */
[----:B-1----:R-:W3:Y:S04]  /*29c90*/  LDL.LU.64 R88, [R1+0x200] ;  /* 0x0002000001587983 */ /* 0x002ee80000300a00 */
        /* <DEDUP_REMOVED lines=64> */
[----:B------:R-:W-:Y:S01]  /*2a0a0*/  UMOV UR11, 0x40000040 ;  /* 0x40000040000b7882 */ /* 0x000fe20000000000 */
[----:B---3--:R-:W-:-:S07]  /*2a0b0*/  WARPGROUP.ARRIVE ;  /* 0x00000000000079c5 */ /* 0x008fce0000000000 */
        /* <DEDUP_REMOVED lines=3113> */
[----:B-1----:R-:W2:Y:S04]  /*36350*/  LDL.LU R150, [R1+0x824] ;  /* 0x0008240001967983 */ /* 0x002ea80000300800 */
[----:B--2---:R1:W-:Y:S04]  /*36360*/  STL [R1+0x820], R150 ;  /* 0x0008209601007387 */ /* 0x0043e80000100800 */
        /* <DEDUP_REMOVED lines=59> */
[----:B-1----:R-:W3:Y:S04]  /*36720*/  LDL.LU.64 R150, [R1+0x3d8] ;  /* 0x0003d80001967983 */ /* 0x002ee80000300a00 */
        /* <DEDUP_REMOVED lines=20> */
[----:B------:R-:W-:Y:S04]  /*36870*/  STL [R1+0x3a4], R137 ;  /* 0x0003a48901007387 */ /* 0x000fe80000100800 */
        /* <DEDUP_REMOVED lines=10> */
[----:B------:R2:W-:Y:S04]  /*36920*/  STL.64 [R1+0x3f8], R158 ;  /* 0x0003f89e01007387 */ /* 0x0005e80000100a00 */
[----:B-1----:R-:W3:Y:S04]  /*36930*/  LDL.LU R150, [R1+0x820] ;  /* 0x0008200001967983 */ /* 0x002ee80000300800 */
[----:B--2---:R-:W2:Y:S04]  /*36940*/  LDL.LU R158, [R1+0x3a4] ;  /* 0x0003a400019e7983 */ /* 0x004ea80000300800 */
[----:B------:R-:W4:Y:S04]  /*36950*/  LDL.LU R157, [R1+0x3a8] ;  /* 0x0003a800019d7983 */ /* 0x000f280000300800 */
[----:B------:R-:W3:Y:S04]  /*36960*/  LDL.LU R27, [R1+0x81c] ;  /* 0x00081c00011b7983 */ /* 0x000ee80000300800 */
[----:B------:R-:W4:Y:S01]  /*36970*/  LDL.LU R156, [R1+0x3ac] ;  /* 0x0003ac00019c7983 */ /* 0x000f220000300800 */
[----:B------:R-:W-:-:S03]  /*36980*/  MOV R202, R96 ;  /* 0x0000006000ca7202 */ /* 0x000fc60000000f00 */
[----:B------:R-:W3:Y:S04]  /*36990*/  LDL.LU R96, [R1+0x818] ;  /* 0x0008180001607983 */ /* 0x000ee80000300800 */
        /* <DEDUP_REMOVED lines=11> */
[----:B------:R-:W3:Y:S01]  /*36a50*/  LDL.LU R12, [R1+0x3dc] ;  /* 0x0003dc00010c7983 */ /* 0x000ee20000300800 */
[----:B------:R-:W-:-:S03]  /*36a60*/  IMAD.MOV.U32 R235, RZ, RZ, R57 ;  /* 0x000000ffffeb7224 */ /* 0x000fc600078e0039 */
[----:B------:R-:W3:Y:S01]  /*36a70*/  LDL.LU R11, [R1+0x3e0] ;  /* 0x0003e000010b7983 */ /* 0x000ee20000300800 */
[----:B------:R-:W-:-:S03]  /*36a80*/  MOV R234, R58 ;  /* 0x0000003a00ea7202 */ /* 0x000fc60000000f00 */
[----:B------:R-:W3:Y:S01]  /*36a90*/  LDL.LU R10, [R1+0x3e4] ;  /* 0x0003e400010a7983 */ /* 0x000ee20000300800 */
[----:B------:R-:W-:Y:S01]  /*36aa0*/  IMAD.MOV.U32 R233, RZ, RZ, R59 ;  /* 0x000000ffffe97224 */ /* 0x000fe200078e003b */
[----:B------:R-:W-:Y:S02]  /*36ab0*/  MOV R232, R60 ;  /* 0x0000003c00e87202 */ /* 0x000fe40000000f00 */
[----:B------:R-:W3:Y:S01]  /*36ac0*/  LDL.LU R9, [R1+0x3e8] ;  /* 0x0003e80001097983 */ /* 0x000ee20000300800 */
[----:B------:R-:W-:Y:S01]  /*36ad0*/  IMAD.MOV.U32 R231, RZ, RZ, R61 ;  /* 0x000000ffffe77224 */ /* 0x000fe200078e003d */
[----:B------:R-:W-:Y:S02]  /*36ae0*/  MOV R230, R62 ;  /* 0x0000003e00e67202 */ /* 0x000fe40000000f00 */
[----:B------:R-:W3:Y:S01]  /*36af0*/  LDL.LU R5, [R1+0x3ec] ;  /* 0x0003ec0001057983 */ /* 0x000ee20000300800 */
[----:B------:R-:W-:Y:S01]  /*36b00*/  IMAD.MOV.U32 R229, RZ, RZ, R63 ;  /* 0x000000ffffe57224 */ /* 0x000fe200078e003f */
[----:B------:R-:W-:-:S02]  /*36b10*/  MOV R228, R64 ;  /* 0x0000004000e47202 */ /* 0x000fc40000000f00 */
        /* <DEDUP_REMOVED lines=12> */
[----:B------:R-:W-:Y:S01]  /*36be0*/  STL.64 [R1+0x810], R234 ;  /* 0x000810ea01007387 */ /* 0x000fe20000100a00 */
[----:B------:R-:W-:Y:S01]  /*36bf0*/  IMAD.MOV.U32 R219, RZ, RZ, R73 ;  /* 0x000000ffffdb7224 */ /* 0x000fe200078e0049 */
[----:B------:R-:W-:Y:S02]  /*36c00*/  MOV R218, R74 ;  /* 0x0000004a00da7202 */ /* 0x000fe40000000f00 */
[----:B------:R-:W-:Y:S01]  /*36c10*/  STL.64 [R1+0x808], R232 ;  /* 0x000808e801007387 */ /* 0x000fe20000100a00 */
[----:B------:R-:W-:Y:S01]  /*36c20*/  IMAD.MOV.U32 R217, RZ, RZ, R75 ;  /* 0x000000ffffd97224 */ /* 0x000fe200078e004b */
[----:B------:R-:W-:-:S02]  /*36c30*/  MOV R216, R76 ;  /* 0x0000004c00d87202 */ /* 0x000fc40000000f00 */
[----:B------:R-:W-:Y:S01]  /*36c40*/  STL.64 [R1+0x800], R230 ;  /* 0x000800e601007387 */ /* 0x000fe20000100a00 */
        /* <DEDUP_REMOVED lines=15> */
[----:B------:R-:W-:-:S03]  /*36d40*/  IMAD.MOV.U32 R204, RZ, RZ, R87 ;  /* 0x000000ffffcc7224 */ /* 0x000fc600078e0057 */
        /* <DEDUP_REMOVED lines=42> */
[----:B------:R-:W-:Y:S01]  /*36ff0*/  MOV R177, R120 ;  /* 0x0000007800b17202 */ /* 0x000fe20000000f00 */
[----:B------:R-:W-:Y:S02]  /*37000*/  IMAD.MOV.U32 R175, RZ, RZ, R91 ;  /* 0x000000ffffaf7224 */ /* 0x000fe400078e005b */
        /* <DEDUP_REMOVED lines=24> */
[----:B------:R-:W-:Y:S04]  /*37190*/  STL.64 [R1+0x718], R172 ;  /* 0x000718ac01007387 */ /* 0x000fe80000100a00 */
[----:B------:R-:W-:Y:S04]  /*371a0*/  STL.64 [R1+0x710], R170 ;  /* 0x000710aa01007387 */ /* 0x000fe80000100a00 */
[----:B------:R-:W-:Y:S04]  /*371b0*/  STL.64 [R1+0x708], R168 ;  /* 0x000708a801007387 */ /* 0x000fe80000100a00 */
[----:B------:R-:W-:Y:S04]  /*371c0*/  STL.64 [R1+0x700], R166 ;  /* 0x000700a601007387 */ /* 0x000fe80000100a00 */
[----:B------:R-:W-:Y:S04]  /*371d0*/  STL.64 [R1+0x6f8], R164 ;  /* 0x0006f8a401007387 */ /* 0x000fe80000100a00 */
[----:B------:R-:W-:Y:S04]  /*371e0*/  STL.64 [R1+0x6f0], R162 ;  /* 0x0006f0a201007387 */ /* 0x000fe80000100a00 */
[----:B------:R-:W-:Y:S04]  /*371f0*/  STL.64 [R1+0x6e8], R160 ;  /* 0x0006e8a001007387 */ /* 0x000fe80000100a00 */
[----:B--2---:R-:W-:Y:S04]  /*37200*/  STL.64 [R1+0x6e0], R158 ;  /* 0x0006e09e01007387 */ /* 0x004fe80000100a00 */
[----:B----4-:R-:W-:Y:S04]  /*37210*/  STL.64 [R1+0x6d8], R156 ;  /* 0x0006d89c01007387 */ /* 0x010fe80000100a00 */
[----:B---3--:R1:W-:Y:S04]  /*37220*/  STL [R1+0x6d4], R150 ;  /* 0x0006d49601007387 */ /* 0x0083e80000100800 */
[----:B------:R-:W2:Y:S04]  /*37230*/  LDL.LU.64 R108, [R1] ;  /* 0x00000000016c7983 */ /* 0x000ea80000300a00 */
        /* <DEDUP_REMOVED lines=65> */
[----:B------:R-:W-:Y:S01]  /*37650*/  MOV R6, R94 ;  /* 0x0000005e00067202 */ /* 0x000fe20000000f00 */
[----:B------:R-:W-:Y:S01]  /*37660*/  IMAD.MOV.U32 R7, RZ, RZ, R93 ;  /* 0x000000ffff077224 */ /* 0x000fe200078e005d */
[----:B------:R-:W-:Y:S01]  /*37670*/  MOV R8, R92 ;  /* 0x0000005c00087202 */ /* 0x000fe20000000f00 */
[----:B--2---:R-:W-:-:S06]  /*37680*/  WARPGROUP.ARRIVE ;  /* 0x00000000000079c5 */ /* 0x004fcc0000000000 */
[----:B------:R-:W-:Y:S03]  /*37690*/  HGMMA.64x256x16.F32.BF16 R108, R28, gdesc[UR8].tnspB, R108, gsb0 ;  /* 0x43e000081c6c7df0 */ /* 0x000fe6000800186c */
[----:B------:R-:W-:Y:S02]  /*376a0*/  WARPGROUP.DEPBAR.LE gsb0, 0x0 ;  /* 0x00008000000079c5 */ /* 0x000fe40000010000 */
[----:B------:R-:W-:Y:S04]  /*376b0*/  STL [R1+0x110], R176 ;  /* 0x000110b001007387 */ /* 0x000fe80000100800 */
[----:B------:R-:W-:Y:S04]  /*376c0*/  STL [R1+0x144], R189 ;  /* 0x000144bd01007387 */ /* 0x000fe80000100800 */
        /* <DEDUP_REMOVED lines=41> */
[----:B------:R-:W-:-:S03]  /*37960*/  IMAD.MOV.U32 R28, RZ, RZ, R108 ;  /* 0x000000ffff1c7224 */ /* 0x000fc600078e006c */
[----:B------:R-:W4:Y:S01]  /*37970*/  LDL.LU.64 R198, [R1+0x780] ;  /* 0x0007800001c67983 */ /* 0x000f220000300a00 */
[----:B------:R-:W-:-:S03]  /*37980*/  MOV R108, R188 ;  /* 0x000000bc006c7202 */ /* 0x000fc60000000f00 */
[----:B------:R-:W4:Y:S01]  /*37990*/  LDL.LU.64 R196, [R1+0x778] ;  /* 0x0007780001c47983 */ /* 0x000f220000300a00 */
[----:B------:R-:W-:-:S03]  /*379a0*/  MOV R106, R186 ;  /* 0x000000ba006a7202 */ /* 0x000fc60000000f00 */
[----:B------:R-:W4:Y:S01]  /*379b0*/  LDL.LU.64 R194, [R1+0x770] ;  /* 0x0007700001c27983 */ /* 0x000f220000300a00 */
[----:B------:R-:W-:-:S03]  /*379c0*/  IMAD.MOV.U32 R107, RZ, RZ, R187 ;  /* 0x000000ffff6b7224 */ /* 0x000fc600078e00bb */
        /* <DEDUP_REMOVED lines=14> */
[----:B------:R-:W4:Y:S01]  /*37ab0*/  LDL.LU.64 R182, [R1+0x740] ;  /* 0x0007400001b67983 */ /* 0x000f220000300a00 */
[----:B------:R-:W-:Y:S01]  /*37ac0*/  IMAD.MOV.U32 R94, RZ, RZ, R174 ;  /* 0x000000ffff5e7224 */ /* 0x000fe200078e00ae */
[----:B------:R-:W-:Y:S02]  /*37ad0*/  MOV R95, R175 ;  /* 0x000000af005f7202 */ /* 0x000fe40000000f00 */
[----:B------:R-:W4:Y:S01]  /*37ae0*/  LDL.LU.64 R180, [R1+0x738] ;  /* 0x0007380001b47983 */ /* 0x000f220000300a00 */
[----:B------:R-:W-:Y:S01]  /*37af0*/  IMAD.MOV.U32 R92, RZ, RZ, R172 ;  /* 0x000000ffff5c7224 */ /* 0x000fe200078e00ac */
[----:B------:R-:W-:Y:S02]  /*37b00*/  MOV R93, R173 ;  /* 0x000000ad005d7202 */ /* 0x000fe40000000f00 */
[----:B------:R-:W4:Y:S01]  /*37b10*/  LDL.LU.64 R178, [R1+0x730] ;  /* 0x0007300001b27983 */ /* 0x000f220000300a00 */
[----:B------:R-:W-:Y:S01]  /*37b20*/  IMAD.MOV.U32 R90, RZ, RZ, R170 ;  /* 0x000000ffff5a7224 */ /* 0x000fe200078e00aa */
[----:B------:R-:W-:-:S02]  /*37b30*/  MOV R91, R171 ;  /* 0x000000ab005b7202 */ /* 0x000fc40000000f00 */
        /* <DEDUP_REMOVED lines=9> */
[----:B------:R-:W2:Y:S01]  /*37bd0*/  LDL.LU.64 R170, [R1+0x710] ;  /* 0x0007100001aa7983 */ /* 0x000ea20000300a00 */
[----:B------:R-:W-:Y:S01]  /*37be0*/  IMAD.MOV.U32 R82, RZ, RZ, R162 ;  /* 0x000000ffff527224 */ /* 0x000fe200078e00a2 */
[----:B------:R-:W-:Y:S02]  /*37bf0*/  MOV R83, R163 ;  /* 0x000000a300537202 */ /* 0x000fe40000000f00 */
[----:B------:R-:W3:Y:S01]  /*37c00*/  LDL.LU.64 R168, [R1+0x708] ;  /* 0x0007080001a87983 */ /* 0x000ee20000300a00 */
        /* <DEDUP_REMOVED lines=9> */
[----:B------:R-:W-:-:S03]  /*37ca0*/  IMAD.MOV.U32 R70, RZ, RZ, R150 ;  /* 0x000000ffff467224 */ /* 0x000fc600078e0096 */
[----:B------:R-:W4:Y:S04]  /*37cb0*/  LDL.LU.64 R160, [R1+0x6e8] ;  /* 0x0006e80001a07983 */ /* 0x000f280000300a00 */
[----:B------:R-:W4:Y:S04]  /*37cc0*/  LDL.LU.64 R158, [R1+0x6e0] ;  /* 0x0006e000019e7983 */ /* 0x000f280000300a00 */
[----:B------:R-:W4:Y:S04]  /*37cd0*/  LDL.LU.64 R156, [R1+0x6d8] ;  /* 0x0006d800019c7983 */ /* 0x000f280000300a00 */
[----:B------:R-:W2:Y:S01]  /*37ce0*/  LDL.LU R150, [R1+0x6d4] ;  /* 0x0006d40001967983 */ /* 0x000ea20000300800 */
[----:B------:R-:W-:Y:S01]  /*37cf0*/  MOV R29, R109 ;  /* 0x0000006d001d7202 */ /* 0x000fe20000000f00 */
[----:B------:R-:W-:Y:S01]  /*37d00*/  IMAD.MOV.U32 R30, RZ, RZ, R110 ;  /* 0x000000ffff1e7224 */ /* 0x000fe200078e006e */
[----:B------:R-:W-:Y:S01]  /*37d10*/  MOV R31, R111 ;  /* 0x0000006f001f7202 */ /* 0x000fe20000000f00 */
[----:B------:R-:W3:Y:S01]  /*37d20*/  LDL.LU R109, [R1+0x144] ;  /* 0x00014400016d7983 */ /* 0x000ee20000300800 */
[----:B------:R-:W-:Y:S01]  /*37d30*/  IMAD.MOV.U32 R32, RZ, RZ, R112 ;  /* 0x000000ffff207224 */ /* 0x000fe200078e0070 */
[----:B------:R-:W-:-:S02]  /*37d40*/  MOV R33, R113 ;  /* 0x0000007100217202 */ /* 0x000fc40000000f00 */
[----:B------:R-:W4:Y:S01]  /*37d50*/  LDL.LU R110, [R1+0x148] ;  /* 0x00014800016e7983 */ /* 0x000f220000300800 */
[----:B------:R-:W-:-:S03]  /*37d60*/  IMAD.MOV.U32 R34, RZ, RZ, R114 ;  /* 0x000000ffff227224 */ /* 0x000fc600078e0072 */
[----:B------:R-:W4:Y:S01]  /*37d70*/  LDL.LU R111, [R1+0x14c] ;  /* 0x00014c00016f7983 */ /* 0x000f220000300800 */
[----:B------:R-:W-:-:S03]  /*37d80*/  MOV R35, R115 ;  /* 0x0000007300237202 */ /* 0x000fc60000000f00 */
[----:B------:R-:W3:Y:S01]  /*37d90*/  LDL.LU R112, [R1+0x150] ;  /* 0x0001500001707983 */ /* 0x000ee20000300800 */
[----:B------:R-:W-:-:S03]  /*37da0*/  IMAD.MOV.U32 R36, RZ, RZ, R116 ;  /* 0x000000ffff247224 */ /* 0x000fc600078e0074 */
[----:B------:R-:W3:Y:S01]  /*37db0*/  LDL.LU R113, [R1+0x154] ;  /* 0x0001540001717983 */ /* 0x000ee20000300800 */
[----:B------:R-:W-:-:S03]  /*37dc0*/  MOV R37, R117 ;  /* 0x0000007500257202 */ /* 0x000fc60000000f00 */
        /* <DEDUP_REMOVED lines=33> */
[----:B------:R-:W-:Y:S01]  /*37fe0*/  MOV R53, R133 ;  /* 0x0000008500357202 */ /* 0x000fe20000000f00 */
[----:B------:R-:W-:Y:S02]  /*37ff0*/  IMAD.MOV.U32 R25, RZ, RZ, R55 ;  /* 0x000000ffff197224 */ /* 0x000fe400078e0037 */
[----:B------:R-:W4:Y:S01]  /*38000*/  LDL.LU R131, [R1+0x19c] ;  /* 0x00019c0001837983 */ /* 0x000f220000300800 */
[----:B------:R-:W-:Y:S01]  /*38010*/  IMAD.MOV.U32 R54, RZ, RZ, R134 ;  /* 0x000000ffff367224 */ /* 0x000fe200078e0086 */
[----:B------:R-:W-:Y:S02]  /*38020*/  MOV R26, R56 ;  /* 0x00000038001a7202 */ /* 0x000fe40000000f00 */
[----:B------:R-:W3:Y:S01]  /*38030*/  LDL.LU R132, [R1+0x1a0] ;  /* 0x0001a00001847983 */ /* 0x000ee20000300800 */
[----:B------:R-:W-:Y:S01]  /*38040*/  MOV R55, R135 ;  /* 0x0000008700377202 */ /* 0x000fe20000000f00 */
[----:B------:R-:W-:-:S02]  /*38050*/  IMAD.MOV.U32 R56, RZ, RZ, R136 ;  /* 0x000000ffff387224 */ /* 0x000fc400078e0088 */
        /* <DEDUP_REMOVED lines=27> */
[----:B------:R-:W-:-:S03]  /*38210*/  MOV R71, R151 ;  /* 0x0000009700477202 */ /* 0x000fc60000000f00 */
[----:B------:R-:W4:Y:S01]  /*38220*/  LDL.LU R147, [R1+0x1dc] ;  /* 0x0001dc0001937983 */ /* 0x000f220000300800 */
[----:B------:R-:W-:-:S03]  /*38230*/  IMAD.MOV.U32 R72, RZ, RZ, R152 ;  /* 0x000000ffff487224 */ /* 0x000fc600078e0098 */
[----:B------:R-:W3:Y:S01]  /*38240*/  LDL.LU R148, [R1+0x1e0] ;  /* 0x0001e00001947983 */ /* 0x000ee20000300800 */
[----:B------:R-:W-:-:S03]  /*38250*/  MOV R73, R153 ;  /* 0x0000009900497202 */ /* 0x000fc60000000f00 */
[----:B------:R-:W3:Y:S01]  /*38260*/  LDL.LU R149, [R1+0x1e4] ;  /* 0x0001e40001957983 */ /* 0x000ee20000300800 */
[----:B------:R-:W-:-:S03]  /*38270*/  IMAD.MOV.U32 R74, RZ, RZ, R154 ;  /* 0x000000ffff4a7224 */ /* 0x000fc600078e009a */
[----:B------:R-:W4:Y:S01]  /*38280*/  LDL.LU R151, [R1+0x1ec] ;  /* 0x0001ec0001977983 */ /* 0x000f220000300800 */
[----:B------:R-:W-:-:S03]  /*38290*/  MOV R75, R155 ;  /* 0x0000009b004b7202 */ /* 0x000fc60000000f00 */
[----:B------:R-:W3:Y:S04]  /*382a0*/  LDL.LU R152, [R1+0x1f0] ;  /* 0x0001f00001987983 */ /* 0x000ee80000300800 */
[----:B------:R-:W3:Y:S04]  /*382b0*/  LDL.LU R153, [R1+0x1f4] ;  /* 0x0001f40001997983 */ /* 0x000ee80000300800 */
[----:B------:R-:W4:Y:S04]  /*382c0*/  LDL.LU R154, [R1+0x1f8] ;  /* 0x0001f800019a7983 */ /* 0x000f280000300800 */
[----:B------:R-:W4:Y:S04]  /*382d0*/  LDL.LU R155, [R1+0x1fc] ;  /* 0x0001fc00019b7983 */ /* 0x000f280000300800 */
[----:B------:R1:W-:Y:S04]  /*382e0*/  STL [R1+0x42c], R96 ;  /* 0x00042c6001007387 */ /* 0x0003e80000100800 */
[----:B-1----:R-:W3:Y:S01]  /*382f0*/  LDL.LU R96, [R1+0x110] ;  /* 0x0001100001607983 */ /* 0x002ee20000300800 */
[----:B--2---:R-:W-:-:S03]  /*38300*/  F2FP.BF16.F32.PACK_AB R27, R27, R150 ;  /* 0x000000961b1b723e */ /* 0x004fc600000010ff */
[----:B------:R-:W2:Y:S04]  /*38310*/  LDL.LU R150, [R1+0x1e8] ;  /* 0x0001e80001967983 */ /* 0x000ea80000300800 */
[----:B----4-:R-:W-:Y:S04]  /*38320*/  STL.64 [R1+0x628], R154 ;  /* 0x0006289a01007387 */ /* 0x010fe80000100a00 */
[----:B---3--:R-:W-:Y:S04]  /*38330*/  STL.64 [R1+0x620], R152 ;  /* 0x0006209801007387 */ /* 0x008fe80000100a00 */
[----:B--2---:R-:W-:Y:S04]  /*38340*/  STL.64 [R1+0x618], R150 ;  /* 0x0006189601007387 */ /* 0x004fe80000100a00 */
        /* <DEDUP_REMOVED lines=184> */
[----:B------:R-:W-:Y:S01]  /*38ed0*/  MOV R171, R0 ;  /* 0x0000000000ab7202 */ /* 0x000fe20000000f00 */
[----:B------:R-:W-:Y:S01]  /*38ee0*/  UMOV UR11, 0x40000040 ;  /* 0x40000040000b7882 */ /* 0x000fe20000000000 */
[----:B------:R1:W5:Y:S04]  /*38ef0*/  LDL.LU R235, [R1+0x6c4] ;  /* 0x0006c40001eb7983 */ /* 0x0003680000300800 */
        /* <DEDUP_REMOVED lines=36> */
[----:B------:R1:W5:Y:S01]  /*39140*/  LDL.LU R6, [R1+0x630] ;  /* 0x0006300001067983 */ /* 0x0003620000300800 */
[----:B--2---:R-:W-:-:S06]  /*39150*/  WARPGROUP.ARRIVE ;  /* 0x00000000000079c5 */ /* 0x004fcc0000000000 */
[----:B------:R-:W-:Y:S01]  /*39160*/  HGMMA.64x256x16.F32.BF16 R44, R24, gdesc[UR8].tnspB, R44, gsb0 ;  /* 0x43e00008182c7df0 */ /* 0x000fe2000800182c */
        /* <DEDUP_REMOVED lines=207> */
[----:B--2---:R1:W5:Y:S01]  /*39e60*/  LDL.LU R96, [R1+0x42c] ;  /* 0x00042c0001607983 */ /* 0x0043620000300800 */
[----:B------:R-:W-:Y:S05]  /*39e70*/  @!P0 BRA `(.L_x_30) ;  /* 0x0000000000048947 */ /* 0x000fea0003800000 */
[----:B------:R-:W-:Y:S01]  /*39e80*/  BPT.TRAP 0x1 ;  /* 0x000000040000795c */ /* 0x000fe20000300000 */
.L_x_30:
[----:B------:R-:W-:-:S04]  /*39e90*/  ULEA UR6, UR7, UR60, 0x3 ;  /* 0x0000003c07067291 */ /* 0x000fc8000f8e183f */
[----:B------:R-:W-:-:S04]  /*39ea0*/  UIADD3 UR6, UR6, 0x160028, URZ ;  /* 0x0016002806067890 */ /* 0x000fc8000fffe03f */
[----:B------:R-:W-:-:S09]  /*39eb0*/  UPRMT UR6, URZ, 0x654, UR6 ;  /* 0x000006543f067896 */ /* 0x000fd20008000006 */
[----:B------:R-:W-:Y:S01]  /*39ec0*/  SYNCS.ARRIVE.TRANS64.RED.A1T0 RZ, [UR6], RZ ;  /* 0x000000ffffff79a7 */ /* 0x000fe20008100406 */
[----:B------:R-:W-:Y:S05]  /*39ed0*/  @P1 BRA `(.L_x_31) ;  /* 0x0000000000041947 */ /* 0x000fea0003800000 */
[----:B------:R-:W-:Y:S01]  /*39ee0*/  BPT.TRAP 0x1 ;  /* 0x000000040000795c */ /* 0x000fe20000300000 */
.L_x_31:
[----:B------:R-:W-:-:S04]  /*39ef0*/  UIADD3 UR6, UR7, 0x1, URZ ;  /* 0x0000000107067890 */ /* 0x000fc8000fffe03f */
[----:B------:R-:W-:-:S04]  /*39f00*/  UISETP.NE.AND UP0, UPT, UR6, 0x5, UPT ;  /* 0x000000050600788c */ /* 0x000fc8000bf05270 */
[----:B------:R-:W-:Y:S01]  /*39f10*/  USEL UR6, UR6, URZ, UP0 ;  /* 0x0000003f06067287 */ /* 0x000fe20008000000 */
[----:B------:R-:W-:Y:S11]  /*39f20*/  @!P0 BRA `(.L_x_32) ;  /* 0x0000000000048947 */ /* 0x000ff60003800000 */
[----:B------:R-:W-:Y:S01]  /*39f30*/  BPT.TRAP 0x1 ;  /* 0x000000040000795c */ /* 0x000fe20000300000 */
.L_x_32:
[----:B------:R-:W-:-:S04]  /*39f40*/  ULEA UR7, UR6, UR60, 0x3 ;  /* 0x0000003c06077291 */ /* 0x000fc8000f8e183f */
[----:B------:R-:W-:-:S04]  /*39f50*/  UIADD3 UR7, UR7, 0x160028, URZ ;  /* 0x0016002807077890 */ /* 0x000fc8000fffe03f */
[----:B------:R-:W-:-:S09]  /*39f60*/  UPRMT UR7, URZ, 0x654, UR7 ;  /* 0x000006543f077896 */ /* 0x000fd20008000007 */
[----:B------:R-:W-:Y:S01]  /*39f70*/  SYNCS.ARRIVE.TRANS64.RED.A1T0 RZ, [UR7], RZ ;  /* 0x000000ffffff79a7 */ /* 0x000fe20008100407 */
[----:B------:R-:W-:Y:S05]  /*39f80*/  @P1 BRA `(.L_x_33) ;  /* 0x0000000000041947 */ /* 0x000fea0003800000 */
[----:B------:R-:W-:Y:S01]  /*39f90*/  BPT.TRAP 0x1 ;  /* 0x000000040000795c */ /* 0x000fe20000300000 */
.L_x_33:
[----:B------:R-:W-:Y:S01]  /*39fa0*/  UIADD3 UR4, UR4, 0x1, URZ ;  /* 0x0000000104047890 */ /* 0x000fe2000fffe03f */
[C---:B-----5:R-:W-:Y:S01]  /*39fb0*/  ISETP.GT.AND P2, PT, R175.reuse, 0x2, PT ;  /* 0x00000002af00780c */ /* 0x060fe20003f44270 */
[----:B------:R-:W-:Y:S01]  /*39fc0*/  UIADD3 UR6, UR6, 0x1, URZ ;  /* 0x0000000106067890 */ /* 0x000fe2000fffe03f */
[----:B------:R-:W-:Y:S01]  /*39fd0*/  VIADD R3, R175, 0xffffffff ;  /* 0xffffffffaf037836 */ /* 0x000fe20000000000 */
[----:B------:R-:W-:Y:S01]  /*39fe0*/  UISETP.NE.AND UP2, UPT, UR4, 0x5, UPT ;  /* 0x000000050400788c */ /* 0x000fe2000bf45270 */
[----:B------:R-:W-:Y:S01]  /*39ff0*/  IADD3 R6, R6, 0x100, RZ ;  /* 0x0000010006067810 */ /* 0x000fe20007ffe0ff */
[----:B------:R-:W-:Y:S01]  /*3a000*/  UISETP.NE.AND UP0, UPT, UR6, 0x5, UPT ;  /* 0x000000050600788c */ /* 0x000fe2000bf05270 */
[----:B------:R-:W-:Y:S01]  /*3a010*/  IMAD.MOV.U32 R2, RZ, RZ, R189 ;  /* 0x000000ffff027224 */ /* 0x000fe200078e00bd */
[----:B------:R-:W-:Y:S01]  /*3a020*/  USEL UR7, URZ, 0x1, UP2 ;  /* 0x000000013f077887 */ /* 0x000fe20009000000 */
[----:B------:R-:W-:Y:S01]  /*3a030*/  MOV R173, R96 ;  /* 0x0000006000ad7202 */ /* 0x000fe20000000f00 */
[----:B------:R-:W-:Y:S01]  /*3a040*/  USEL UR4, UR4, URZ, UP2 ;  /* 0x0000003f04047287 */ /* 0x000fe20009000000 */
[----:B------:R-:W-:-:S03]  /*3a050*/  IMAD.MOV.U32 R175, RZ, RZ, R3 ;  /* 0x000000ffffaf7224 */ /* 0x000fc600078e0003 */
[----:B------:R-:W-:Y:S01]  /*3a060*/  LOP3.LUT R0, R176, UR7, RZ, 0x3c, !PT ;  /* 0x00000007b0007c12 */ /* 0x000fe2000f8e3cff */
[----:B------:R-:W-:Y:S01]  /*3a070*/  USEL UR7, UR6, URZ, UP0 ;  /* 0x0000003f06077287 */ /* 0x000fe20008000000 */
[----:B------:R-:W-:Y:S11]  /*3a080*/  @P2 BRA `(.L_x_34) ;  /* 0xfffffe1c00ac2947 */ /* 0x000ff6000383ffff */
[----:B------:R-:W-:-:S07]  /*3a090*/  MOV R200, R3 ;  /* 0x0000000300c87202 */ /* 0x000fce0000000f00 */
.L_x_23:
[----:B------:R-:W-:-:S13]  /*3a0a0*/  ISETP.GE.AND P2, PT, R200, 0x1, PT ;  /* 0x00000001c800780c */ /* 0x000fda0003f46270 */
[----:B------:R-:W-:Y:S05]  /*3a0b0*/  @!P2 BRA `(.L_x_35) ;  /* 0x000001f800bca947 */ /* 0x000fea0003800000 */
[----:B------:R-:W-:Y:S01]  /*3a0c0*/  IMAD.MOV.U32 R4, RZ, RZ, R189 ;  /* 0x000000ffff047224 */ /* 0x000fe200078e00bd */
[----:B------:R-:W-:Y:S01]  /*3a0d0*/  MOV R199, R96 ;  /* 0x0000006000c77202 */ /* 0x000fe20000000f00 */
[----:B------:R-:W-:-:S06]  /*3a0e0*/  ULDC UR5, c[0x0][0x604] ;  /* 0x0001810000057ab9 */ /* 0x000fcc0000000800 */
.L_x_46:
[----:B------:R-:W-:Y:S05]  /*3a0f0*/  @!P0 BRA `(.L_x_36) ;  /* 0x0000000000048947 */ /* 0x000fea0003800000 */
[----:B------:R-:W-:Y:S01]  /*3a100*/  BPT.TRAP 0x1 ;  /* 0x000000040000795c */ /* 0x000fe20000300000 */
.L_x_36:
[----:B------:R-:W-:Y:S01]  /*3a110*/  ULEA UR6, UR4, UR60, 0x3 ;  /* 0x0000003c04067291 */ /* 0x000fe2000f8e183f */
[----:B------:R-:W-:-:S08]  /*3a120*/  SHF.L.U32 R2, R0, 0x1f, RZ ;  /* 0x0000001f00027819 */ /* 0x000fd000000006ff */
[----:B------:R-:W2:Y:S02]  /*3a130*/  SYNCS.PHASECHK.TRANS64.TRYWAIT P2, [UR6+0x160000], R2 ;  /* 0x16000002ff0075a7 */ /* 0x000ea40008040146 */
[----:B--2---:R-:W-:Y:S05]  /*3a140*/  @!P2 BRA `(.L_x_37) ;  /* 0x0000027c00cca947 */ /* 0x004fea0003800000 */
.L_x_134:
[----:B------:R-:W3:Y:S04]  /*3a150*/  LDL.64 R18, [R1+0x420] ;  /* 0x0004200001127983 */ /* 0x000ee80000100a00 */
[----:B------:R-:W4:Y:S01]  /*3a160*/  LDL.64 R16, [R1+0x418] ;  /* 0x0004180001107983 */ /* 0x000f220000100a00 */
[----:B------:R-:W-:Y:S01]  /*3a170*/  ULEA UR6, UR4, UR41, 0xe ;  /* 0x0000002904067291 */ /* 0x000fe2000f8e703f */
[----:B-1----:R-:W-:Y:S01]  /*3a180*/  WARPGROUP.ARRIVE ;  /* 0x00000000000079c5 */ /* 0x002fe20000000000 */
[----:B------:R-:W-:Y:S01]  /*3a190*/  UMOV UR51, 0x40000040 ;  /* 0x4000004000337882 */ /* 0x000fe20000000000 */
[----:B------:R-:W5:Y:S04]  /*3a1a0*/  LDL.64 R14, [R1+0x410] ;  /* 0x00041000010e7983 */ /* 0x000f680000100a00 */
[----:B------:R-:W-:Y:S01]  /*3a1b0*/  UMOV UR50, UR6 ;  /* 0x0000000600327c82 */ /* 0x000fe20008000000 */
[----:B------:R-:W-:Y:S01]  /*3a1c0*/  UIADD3 UR10, UR6, 0x2, URZ ;  /* 0x00000002060a7890 */ /* 0x000fe2000fffe03f */
[----:B------:R-:W2:Y:S04]  /*3a1d0*/  LDL.64 R12, [R1+0x408] ;  /* 0x00040800010c7983 */ /* 0x000ea80000100a00 */
[----:B------:R-:W2:Y:S01]  /*3a1e0*/  LDL.64 R10, [R1+0x400] ;  /* 0x00040000010a7983 */ /* 0x000ea20000100a00 */
[----:B------:R-:W-:Y:S01]  /*3a1f0*/  UMOV UR11, 0x40000040 ;  /* 0x40000040000b7882 */ /* 0x000fe20000000000 */
        /* <DEDUP_REMOVED lines=8> */
[----:B------:R-:W-:-:S04]  /*3a280*/  UIADD3 UR4, UR4, 0x1, URZ ;  /* 0x0000000104047890 */ /* 0x000fc8000fffe03f */
[----:B------:R-:W-:-:S04]  /*3a290*/  UISETP.NE.AND UP0, UPT, UR4, 0x5, UPT ;  /* 0x000000050400788c */ /* 0x000fc8000bf05270 */
[----:B------:R-:W-:Y:S01]  /*3a2a0*/  USEL UR4, UR4, URZ, UP0 ;  /* 0x0000003f04047287 */ /* 0x000fe20008000000 */
[----:B---3--:R-:W-:Y:S02]  /*3a2b0*/  R2UR UR48, R18 ;  /* 0x00000000123072ca */ /* 0x008fe400000e0000 */
[----:B------:R-:W-:-:S13]  /*3a2c0*/  R2UR UR49, R19 ;  /* 0x00000000133172ca */ /* 0x000fda00000e0000 */
[----:B------:R-:W-:Y:S01]  /*3a2d0*/  HGMMA.64x256x16.F32.BF16 R24, gdesc[UR48], RZ, !UPT, gsb0 ;  /* 0x03e00000301879f0 */ /* 0x000fe2000c0018ff */
[----:B----4-:R-:W-:Y:S01]  /*3a2e0*/  R2UR UR48, R16 ;  /* 0x00000000103072ca */ /* 0x010fe200000e0000 */
        /* <DEDUP_REMOVED lines=8> */
[----:B-----5:R-:W-:Y:S01]  /*3a370*/  R2UR UR48, R14 ;  /* 0x000000000e3072ca */ /* 0x020fe200000e0000 */
        /* <DEDUP_REMOVED lines=8> */
[----:B--2---:R-:W-:Y:S01]  /*3a400*/  R2UR UR48, R12 ;  /* 0x000000000c3072ca */ /* 0x004fe200000e0000 */
        /* <DEDUP_REMOVED lines=161> */
[----:B------:R-:W-:Y:S01]  /*3ae20*/  UMOV UR50, UR10 ;  /* 0x0000000a00327c82 */ /* 0x000fe20008000000 */
[----:B------:R-:W-:Y:S01]  /*3ae30*/  UMOV UR51, 0x40000040 ;  /* 0x4000004000337882 */ /* 0x000fe20000000000 */
[----:B------:R-:W-:Y:S01]  /*3ae40*/  UMOV UR48, UR52 ;  /* 0x0000003400307c82 */ /* 0x000fe20008000000 */
[----:B------:R-:W-:Y:S01]  /*3ae50*/  UMOV UR49, UR53 ;  /* 0x0000003500317c82 */ /* 0x000fe20008000000 */
[----:B------:R-:W-:Y:S01]  /*3ae60*/  UIADD3 UR10, UR6, 0x2804, URZ ;  /* 0x00002804060a7890 */ /* 0x000fe2000fffe03f */
[----:B------:R-:W-:Y:S02]  /*3ae70*/  WARPGROUP.DEPBAR.LE gsb0, 0x0 ;  /* 0x00008000000079c5 */ /* 0x000fe40000010000 */
[----:B------:R-:W-:-:S15]  /*3ae80*/  WARPGROUP.ARRIVE ;  /* 0x00000000000079c5 */ /* 0x000fde0000000000 */
[----:B------:R-:W-:-:S05]  /*3ae90*/  NOP ;  /* 0x0000000000007918 */ /* 0x000fca0000000000 */
[----:B------:R-:W-:Y:S01]  /*3aea0*/  HGMMA.64x256x16.F32.BF16 R24, gdesc[UR48], R24, gsb0 ;  /* 0x03e00000301879f0 */ /* 0x000fe20008001818 */
[----:B------:R-:W-:Y:S01]  /*3aeb0*/  UMOV UR51, 0x40000040 ;  /* 0x4000004000337882 */ /* 0x000fe20000000000 */
[----:B------:R-:W-:Y:S01]  /*3aec0*/  UMOV UR48, UR56 ;  /* 0x0000003800307c82 */ /* 0x000fe20008000000 */
[----:B------:R-:W-:Y:S01]  /*3aed0*/  UMOV UR49, UR57 ;  /* 0x0000003900317c82 */ /* 0x000fe20008000000 */
[----:B------:R-:W-:Y:S02]  /*3aee0*/  WARPGROUP.DEPBAR.LE gsb0, 0x0 ;  /* 0x00008000000079c5 */ /* 0x000fe40000010000 */
[----:B------:R-:W-:-:S15]  /*3aef0*/  WARPGROUP.ARRIVE ;  /* 0x00000000000079c5 */ /* 0x000fde0000000000 */
[----:B------:R-:W-:-:S07]  /*3af00*/  NOP ;  /* 0x0000000000007918 */ /* 0x000fce0000000000 */
        /* <DEDUP_REMOVED lines=59> */
.L_x_38:
[----:B------:R-:W-:Y:S01]  /*3b2c0*/  LOP3.LUT R3, R3, 0xefffffff, RZ, 0xc0, !PT ;  /* 0xefffffff03037812 */ /* 0x000fe200078ec0ff */
[C---:B------:R-:W-:Y:S01]  /*3b2d0*/  VIADD R5, R6.reuse, 0x1 ;  /* 0x0000000106057836 */ /* 0x040fe20000000000 */
[----:B------:R-:W2:Y:S02]  /*3b2e0*/  LDL.LU R205, [R1+0x3f4] ;  /* 0x0003f40001cd7983 */ /* 0x000ea40000300800 */
[----:B------:R-:W-:Y:S02]  /*3b2f0*/  @P0 LOP3.LUT R3, R3, 0x10000000, RZ, 0xfc, !PT ;  /* 0x1000000003030812 */ /* 0x000fe400078efcff */
[----:B------:R-:W-:Y:S01]  /*3b300*/  ISETP.GE.AND P0, PT, R7, R5, PT ;  /* 0x000000050700720c */ /* 0x000fe20003f06270 */
[C---:B------:R-:W-:Y:S01]  /*3b310*/  VIADD R17, R6.reuse, 0x11 ;  /* 0x0000001106117836 */ /* 0x040fe20000000000 */
[----:B------:R-:W-:Y:S02]  /*3b320*/  LOP3.LUT R3, R3, 0xf7ffffff, RZ, 0xc0, !PT ;  /* 0xf7ffffff03037812 */ /* 0x000fe400078ec0ff */
[C---:B------:R-:W-:Y:S01]  /*3b330*/  IADD3 R16, R6.reuse, 0x18, RZ ;  /* 0x0000001806107810 */ /* 0x040fe20007ffe0ff */
[----:B------:R-:W-:Y:S01]  /*3b340*/  VIADD R15, R6, 0x19 ;  /* 0x00000019060f7836 */ /* 0x000fe20000000000 */
[----:B------:R-:W-:-:S02]  /*3b350*/  @P1 LOP3.LUT R3, R3, 0x8000000, RZ, 0xfc, !PT ;  /* 0x0800000003031812 */ /* 0x000fc400078efcff */
[C---:B------:R-:W-:Y:S01]  /*3b360*/  IADD3 R14, R6.reuse, 0x20, RZ ;  /* 0x00000020060e7810 */ /* 0x040fe20007ffe0ff */
[----:B------:R-:W-:Y:S01]  /*3b370*/  VIADD R13, R6, 0x21 ;  /* 0x00000021060d7836 */ /* 0x000fe20000000000 */
[----:B------:R-:W-:Y:S02]  /*3b380*/  ISETP.GE.AND P4, PT, R8, R5, PT ;  /* 0x000000050800720c */ /* 0x000fe40003f86270 */
[C---:B------:R-:W-:Y:S01]  /*3b390*/  IADD3 R12, R6.reuse, 0x28, RZ ;  /* 0x00000028060c7810 */ /* 0x040fe20007ffe0ff */
[C---:B------:R-:W-:Y:S01]  /*3b3a0*/  VIADD R11, R6.reuse, 0x29 ;  /* 0x00000029060b7836 */ /* 0x040fe20000000000 */
[----:B------:R-:W-:Y:S02]  /*3b3b0*/  LOP3.LUT R3, R3, 0xfbffffff, RZ, 0xc0, !PT ;  /* 0xfbffffff03037812 */ /* 0x000fe400078ec0ff */
[C---:B------:R-:W-:Y:S01]  /*3b3c0*/  IADD3 R10, R6.reuse, 0x30, RZ ;  /* 0x00000030060a7810 */ /* 0x040fe20007ffe0ff */
[C---:B------:R-:W-:Y:S01]  /*3b3d0*/  VIADD R9, R6.reuse, 0x31 ;  /* 0x0000003106097836 */ /* 0x040fe20000000000 */
[----:B------:R-:W-:-:S02]  /*3b3e0*/  IADD3 R5, R6, 0x8, RZ ;  /* 0x0000000806057810 */ /* 0x000fc40007ffe0ff */
[----:B------:R-:W-:Y:S01]  /*3b3f0*/  LOP3.LUT R2, R2, 0x7fffffff, RZ, 0xc0, !PT ;  /* 0x7fffffff02027812 */ /* 0x000fe200078ec0ff */
[C---:B------:R-:W-:Y:S01]  /*3b400*/  VIADD R190, R6.reuse, 0xd9 ;  /* 0x000000d906be7836 */ /* 0x040fe20000000000 */
[----:B------:R-:W-:Y:S02]  /*3b410*/  @P0 LOP3.LUT R3, R3, 0x4000000, RZ, 0xfc, !PT ;  /* 0x0400000003030812 */ /* 0x000fe400078efcff */
[C---:B------:R-:W-:Y:S01]  /*3b420*/  IADD3 R191, R6.reuse, 0xe0, RZ ;  /* 0x000000e006bf7810 */ /* 0x040fe20007ffe0ff */
[C---:B------:R-:W-:Y:S01]  /*3b430*/  VIADD R192, R6.reuse, 0xe1 ;  /* 0x000000e106c07836 */ /* 0x040fe20000000000 */
[-C--:B------:R-:W-:Y:S02]  /*3b440*/  ISETP.GE.AND P0, PT, R7, R5.reuse, PT ;  /* 0x000000050700720c */ /* 0x080fe40003f06270 */
[C---:B------:R-:W-:Y:S01]  /*3b450*/  IADD3 R193, R6.reuse, 0xe8, RZ ;  /* 0x000000e806c17810 */ /* 0x040fe20007ffe0ff */
[----:B------:R-:W-:Y:S01]  /*3b460*/  VIADD R194, R6, 0xe9 ;  /* 0x000000e906c27836 */ /* 0x000fe20000000000 */
[----:B------:R-:W-:Y:S01]  /*3b470*/  ISETP.GE.AND P2, PT, R8, R5, PT ;  /* 0x000000050800720c */ /* 0x000fe20003f46270 */
[----:B------:R-:W-:Y:S01]  /*3b480*/  VIADD R5, R6, 0x9 ;  /* 0x0000000906057836 */ /* 0x000fe20000000000 */
[----:B------:R-:W-:-:S02]  /*3b490*/  LOP3.LUT R3, R3, 0xfdffffff, RZ, 0xc0, !PT ;  /* 0xfdffffff03037812 */ /* 0x000fc400078ec0ff */
[C---:B------:R-:W-:Y:S01]  /*3b4a0*/  IADD3 R195, R6.reuse, 0xf0, RZ ;  /* 0x000000f006c37810 */ /* 0x040fe20007ffe0ff */
[C---:B------:R-:W-:Y:S01]  /*3b4b0*/  VIADD R196, R6.reuse, 0xf1 ;  /* 0x000000f106c47836 */ /* 0x040fe20000000000 */
[C---:B------:R-:W-:Y:S01]  /*3b4c0*/  IADD3 R198, R6.reuse, 0xf8, RZ ;  /* 0x000000f806c67810 */ /* 0x040fe20007ffe0ff */
[----:B------:R-:W-:Y:S01]  /*3b4d0*/  VIADD R197, R6, 0xf9 ;  /* 0x000000f906c57836 */ /* 0x000fe20000000000 */
[----:B------:R-:W-:Y:S01]  /*3b4e0*/  LOP3.LUT R0, R0, 0xefffffff, RZ, 0xc0, !PT ;  /* 0xefffffff00007812 */ /* 0x000fe200078ec0ff */
[----:B------:R1:W-:Y:S01]  /*3b4f0*/  STL [R1+0x42c], R200 ;  /* 0x00042cc801007387 */ /* 0x0003e20000100800 */
[----:B------:R-:W-:Y:S02]  /*3b500*/  @P0 LOP3.LUT R3, R3, 0x2000000, RZ, 0xfc, !PT ;  /* 0x0200000003030812 */ /* 0x000fe400078efcff */
[-C--:B------:R-:W-:Y:S02]  /*3b510*/  ISETP.GE.AND P0, PT, R7, R5.reuse, PT ;  /* 0x000000050700720c */ /* 0x080fe40003f06270 */
[----:B------:R-:W-:-:S02]  /*3b520*/  ISETP.GE.AND P3, PT, R8, R5, PT ;  /* 0x000000050800720c */ /* 0x000fc40003f66270 */
[----:B------:R-:W-:Y:S02]  /*3b530*/  LOP3.LUT R3, R3, 0xfeffffff, RZ, 0xc0, !PT ;  /* 0xfeffffff03037812 */ /* 0x000fe400078ec0ff */
[----:B------:R-:W-:Y:S01]  /*3b540*/  IADD3 R5, R6, 0x10, RZ ;  /* 0x0000001006057810 */ /* 0x000fe20007ffe0ff */
[----:B-1----:R-:W3:Y:S01]  /*3b550*/  LDL.LU R200, [R1+0x3f0] ;  /* 0x0003f00001c87983 */ /* 0x002ee20000300800 */
[----:B------:R-:W-:Y:S02]  /*3b560*/  FSEL R174, R28, -INF , P2 ;  /* 0xff8000001cae7808 */ /* 0x000fe40001000000 */
[----:B------:R-:W-:Y:S02]  /*3b570*/  ISETP.GE.AND P2, PT, R8, R5, PT ;  /* 0x000000050800720c */ /* 0x000fe40003f46270 */
[----:B------:R-:W-:Y:S02]  /*3b580*/  FSEL R173, R29, -INF , P3 ;  /* 0xff8000001dad7808 */ /* 0x000fe40001800000 */
[----:B------:R-:W-:-:S02]  /*3b590*/  @P0 LOP3.LUT R3, R3, 0x1000000, RZ, 0xfc, !PT ;  /* 0x0100000003030812 */ /* 0x000fc400078efcff */
[----:B------:R-:W-:Y:S02]  /*3b5a0*/  ISETP.GE.AND P0, PT, R7, R5, PT ;  /* 0x000000050700720c */ /* 0x000fe40003f06270 */
[----:B------:R-:W-:Y:S02]  /*3b5b0*/  LOP3.LUT R3, R3, 0xff7fffff, RZ, 0xc0, !PT ;  /* 0xff7fffff03037812 */ /* 0x000fe400078ec0ff */
[----:B------:R-:W-:Y:S02]  /*3b5c0*/  IADD3 R5, R6, 0x38, RZ ;  /* 0x0000003806057810 */ /* 0x000fe40007ffe0ff */
[----:B------:R-:W-:Y:S02]  /*3b5d0*/  FSEL R172, R32, -INF , P2 ;  /* 0xff80000020ac7808 */ /* 0x000fe40001000000 */
[----:B------:R-:W-:Y:S02]  /*3b5e0*/  ISETP.GE.AND P2, PT, R8, R17, PT ;  /* 0x000000110800720c */ /* 0x000fe40003f46270 */
[----:B------:R-:W-:-:S02]  /*3b5f0*/  FSEL R175, R25, -INF , P4 ;  /* 0xff80000019af7808 */ /* 0x000fc40002000000 */
[----:B------:R-:W-:Y:S02]  /*3b600*/  FSEL R171, R33, -INF , P2 ;  /* 0xff80000021ab7808 */ /* 0x000fe40001000000 */
[----:B------:R-:W-:Y:S02]  /*3b610*/  @P0 LOP3.LUT R3, R3, 0x800000, RZ, 0xfc, !PT ;  /* 0x0080000003030812 */ /* 0x000fe400078efcff */
[----:B------:R-:W-:Y:S01]  /*3b620*/  ISETP.GE.AND P0, PT, R7, R17, PT ;  /* 0x000000110700720c */ /* 0x000fe20003f06270 */
[----:B------:R-:W-:Y:S01]  /*3b630*/  VIADD R17, R6, 0x39 ;  /* 0x0000003906117836 */ /* 0x000fe20000000000 */
[----:B------:R-:W-:Y:S02]  /*3b640*/  LOP3.LUT R3, R3, 0xffbfffff, RZ, 0xc0, !PT ;  /* 0xffbfffff03037812 */ /* 0x000fe400078ec0ff */
[----:B------:R-:W-:-:S04]  /*3b650*/  ISETP.GE.AND P2, PT, R8, R16, PT ;  /* 0x000000100800720c */ /* 0x000fc80003f46270 */
[----:B------:R-:W-:Y:S02]  /*3b660*/  FSEL R170, R36, -INF , P2 ;  /* 0xff80000024aa7808 */ /* 0x000fe40001000000 */
[----:B------:R-:W-:-:S03]  /*3b670*/  ISETP.GE.AND P2, PT, R8, R15, PT ;  /* 0x0000000f0800720c */ /* 0x000fc60003f46270 */
[----:B------:R-:W-:Y:S02]  /*3b680*/  @P0 LOP3.LUT R3, R3, 0x400000, RZ, 0xfc, !PT ;  /* 0x0040000003030812 */ /* 0x000fe400078efcff */
[----:B------:R-:W-:Y:S02]  /*3b690*/  ISETP.GE.AND P0, PT, R7, R16, PT ;  /* 0x000000100700720c */ /* 0x000fe40003f06270 */
[----:B------:R-:W-:Y:S02]  /*3b6a0*/  LOP3.LUT R3, R3, 0xffdfffff, RZ, 0xc0, !PT ;  /* 0xffdfffff03037812 */ /* 0x000fe400078ec0ff */
[----:B------:R-:W-:Y:S02]  /*3b6b0*/  IADD3 R16, R6, 0x40, RZ ;  /* 0x0000004006107810 */ /* 0x000fe40007ffe0ff */
[----:B------:R-:W-:Y:S02]  /*3b6c0*/  FSEL R169, R37, -INF , P2 ;  /* 0xff80000025a97808 */ /* 0x000fe40001000000 */
[----:B------:R-:W-:-:S04]  /*3b6d0*/  ISETP.GE.AND P2, PT, R8, R14, PT ;  /* 0x0000000e0800720c */ /* 0x000fc80003f46270 */
        /* <DEDUP_REMOVED lines=130> */
[----:B------:R-:W-:-:S04]  /*3bf00*/  LOP3.LUT R3, R3, 0xfffffffb, RZ, 0xc0, !PT ;  /* 0xfffffffb03037812 */ /* 0x000fc800078ec0ff */
[----:B------:R-:W-:-:S04]  /*3bf10*/  ISETP.GE.AND P2, PT, R8, R17, PT ;  /* 0x000000110800720c */ /* 0x000fc80003f46270 */
[----:B------:R-:W-:-:S03]  /*3bf20*/  FSEL R48, R93, -INF , P2 ;  /* 0xff8000005d307808 */ /* 0x000fc60001000000 */
[----:B------:R-:W-:Y:S02]  /*3bf30*/  @P0 LOP3.LUT R3, R3, 0x4, RZ, 0xfc, !PT ;  /* 0x0000000403030812 */ /* 0x000fe400078efcff */
[----:B------:R-:W-:Y:S02]  /*3bf40*/  ISETP.GE.AND P0, PT, R7, R16, PT ;  /* 0x000000100700720c */ /* 0x000fe40003f06270 */
[----:B------:R-:W-:Y:S02]  /*3bf50*/  LOP3.LUT R3, R3, 0xfffffffd, RZ, 0xc0, !PT ;  /* 0xfffffffd03037812 */ /* 0x000fe400078ec0ff */
[----:B------:R-:W-:-:S04]  /*3bf60*/  IADD3 R16, R6, 0x90, RZ ;  /* 0x0000009006107810 */ /* 0x000fc80007ffe0ff */
        /* <DEDUP_REMOVED lines=10> */
[----:B------:R-:W-:-:S04]  /*3c010*/  IADD3 R14, R6, 0x98, RZ ;  /* 0x00000098060e7810 */ /* 0x000fc80007ffe0ff */
[----:B------:R-:W-:-:S04]  /*3c020*/  ISETP.GE.AND P2, PT, R8, R14, PT ;  /* 0x0000000e0800720c */ /* 0x000fc80003f46270 */
[----:B------:R-:W-:-:S03]  /*3c030*/  FSEL R41, R100, -INF , P2 ;  /* 0xff80000064297808 */ /* 0x000fc60001000000 */
        /* <DEDUP_REMOVED lines=97> */
[----:B------:R-:W-:Y:S02]  /*3c650*/  ISETP.GE.AND P0, PT, R7, R17, PT ;  /* 0x000000110700720c */ /* 0x000fe40003f06270 */
[----:B------:R-:W-:Y:S02]  /*3c660*/  LOP3.LUT R2, R2, 0xffffbfff, RZ, 0xc0, !PT ;  /* 0xffffbfff02027812 */ /* 0x000fe400078ec0ff */
[----:B------:R-:W-:-:S04]  /*3c670*/  ISETP.GE.AND P2, PT, R8, R190, PT ;  /* 0x000000be0800720c */ /* 0x000fc80003f46270 */
[----:B------:R-:W-:Y:S02]  /*3c680*/  FSEL R133, R133, -INF , P2 ;  /* 0xff80000085857808 */ /* 0x000fe40001000000 */
[----:B------:R-:W-:-:S03]  /*3c690*/  ISETP.GE.AND P2, PT, R8, R191, PT ;  /* 0x000000bf0800720c */ /* 0x000fc60003f46270 */
[----:B------:R-:W-:Y:S02]  /*3c6a0*/  @P0 LOP3.LUT R2, R2, 0x4000, RZ, 0xfc, !PT ;  /* 0x0000400002020812 */ /* 0x000fe400078efcff */
[----:B------:R-:W-:Y:S02]  /*3c6b0*/  ISETP.GE.AND P0, PT, R7, R16, PT ;  /* 0x000000100700720c */ /* 0x000fe40003f06270 */
[----:B------:R-:W-:Y:S02]  /*3c6c0*/  LOP3.LUT R2, R2, 0xffffdfff, RZ, 0xc0, !PT ;  /* 0xffffdfff02027812 */ /* 0x000fe400078ec0ff */
[----:B------:R-:W-:Y:S02]  /*3c6d0*/  FSEL R136, R136, -INF , P2 ;  /* 0xff80000088887808 */ /* 0x000fe40001000000 */
[----:B------:R-:W-:-:S04]  /*3c6e0*/  ISETP.GE.AND P2, PT, R8, R192, PT ;  /* 0x000000c00800720c */ /* 0x000fc80003f46270 */
[----:B------:R-:W-:Y:S02]  /*3c6f0*/  FSEL R137, R137, -INF , P2 ;  /* 0xff80000089897808 */ /* 0x000fe40001000000 */
[----:B------:R-:W-:Y:S02]  /*3c700*/  ISETP.GE.AND P2, PT, R8, R193, PT ;  /* 0x000000c10800720c */ /* 0x000fe40003f46270 */
[----:B------:R-:W-:Y:S02]  /*3c710*/  @P0 LOP3.LUT R2, R2, 0x2000, RZ, 0xfc, !PT ;  /* 0x0000200002020812 */ /* 0x000fe400078efcff */
[----:B------:R-:W-:Y:S02]  /*3c720*/  ISETP.GE.AND P0, PT, R7, R15, PT ;  /* 0x0000000f0700720c */ /* 0x000fe40003f06270 */
[----:B------:R-:W-:Y:S02]  /*3c730*/  LOP3.LUT R2, R2, 0xffffefff, RZ, 0xc0, !PT ;  /* 0xffffefff02027812 */ /* 0x000fe400078ec0ff */
[----:B------:R-:W-:-:S02]  /*3c740*/  FSEL R140, R140, -INF , P2 ;  /* 0xff8000008c8c7808 */ /* 0x000fc40001000000 */
        /* <DEDUP_REMOVED lines=15> */
[----:B------:R-:W-:-:S03]  /*3c840*/  FSEL R149, R149, -INF , P2 ;  /* 0xff80000095957808 */ /* 0x000fc60001000000 */
[----:B------:R-:W-:Y:S02]  /*3c850*/  @P0 LOP3.LUT R2, R2, 0x400, RZ, 0xfc, !PT ;  /* 0x0000040002020812 */ /* 0x000fe400078efcff */
[----:B------:R-:W-:Y:S02]  /*3c860*/  ISETP.GE.AND P0, PT, R7, R12, PT ;  /* 0x0000000c0700720c */ /* 0x000fe40003f06270 */
[----:B------:R-:W-:-:S11]  /*3c870*/  LOP3.LUT R2, R2, 0xfffffdff, RZ, 0xc0, !PT ;  /* 0xfffffdff02027812 */ /* 0x000fd600078ec0ff */
        /* <DEDUP_REMOVED lines=11> */
[----:B------:R-:W-:Y:S02]  /*3c930*/  FMNMX R5, R152, R4, !PT ;  /* 0x0000000498057209 */ /* 0x000fe40007800000 */
[----:B------:R-:W-:Y:S02]  /*3c940*/  LOP3.LUT R2, R2, 0xffffffef, RZ, 0xc0, !PT ;  /* 0xffffffef02027812 */ /* 0x000fe400078ec0ff */
[----:B------:R-:W-:-:S04]  /*3c950*/  FMNMX R5, R175, R5, !PT ;  /* 0x00000005af057209 */ /* 0x000fc80007800000 */
[----:B------:R-:W-:-:S03]  /*3c960*/  FMNMX R5, R174, R5, !PT ;  /* 0x00000005ae057209 */ /* 0x000fc60007800000 */
[----:B------:R-:W-:Y:S02]  /*3c970*/  @P0 LOP3.LUT R2, R2, 0x10, RZ, 0xfc, !PT ;  /* 0x0000001002020812 */ /* 0x000fe400078efcff */
[----:B------:R-:W-:Y:S02]  /*3c980*/  FMNMX R5, R173, R5, !PT ;  /* 0x00000005ad057209 */ /* 0x000fe40007800000 */
        /* <DEDUP_REMOVED lines=15> */
[----:B------:R-:W-:Y:S01]  /*3ca80*/  FMNMX R5, R164, R5, !PT ;  /* 0x00000005a4057209 */ /* 0x000fe20007800000 */
[----:B------:R-:W4:Y:S03]  /*3ca90*/  LDL.LU R192, [R1+0x3e4] ;  /* 0x0003e40001c07983 */ /* 0x000f260000300800 */
        /* <DEDUP_REMOVED lines=77> */
[----:B------:R-:W-:Y:S01]  /*3cf70*/  @!P2 FMUL R117, R117, 0.5 ;  /* 0x3f0000007575a820 */ /* 0x000fe20000400000 */
        /* <DEDUP_REMOVED lines=20> */
[----:B-1----:R-:W-:Y:S01]  /*3d0c0*/  @!P2 FMUL R188, R188, R188 ;  /* 0x000000bcbcbca220 */ /* 0x002fe20000400000 */
        /* <DEDUP_REMOVED lines=30> */
[----:B------:R-:W-:Y:S01]  /*3d2b0*/  FFMA R5, R149, UR5, -R5 ;  /* 0x0000000595057c23 */ /* 0x000fe20008000805 */
[----:B-1----:R-:W-:Y:S01]  /*3d2c0*/  @!P2 FMUL R159, R159, R159 ;  /* 0x0000009f9f9fa220 */ /* 0x002fe20000400000 */
[----:B------:R-:W-:-:S13]  /*3d2d0*/  FSETP.GEU.AND P2, PT, R113, -126, PT ;  /* 0xc2fc00007100780b */ /* 0x000fda0003f4e000 */
[----:B------:R-:W-:-:S04]  /*3d2e0*/  @!P2 FMUL R113, R113, 0.5 ;  /* 0x3f0000007171a820 */ /* 0x000fc80000400000 */
[----:B------:R-:W1:Y:S02]  /*3d2f0*/  MUFU.EX2 R158, R113 ;  /* 0x00000071009e7308 */ /* 0x000e640000000800 */
[----:B-1----:R-:W-:Y:S01]  /*3d300*/  @!P2 FMUL R158, R158, R158 ;  /* 0x0000009e9e9ea220 */ /* 0x002fe20000400000 */
[----:B------:R-:W-:-:S13]  /*3d310*/  FSETP.GEU.AND P2, PT, R112, -126, PT ;  /* 0xc2fc00007000780b */ /* 0x000fda0003f4e000 */
[----:B------:R-:W-:-:S06]  /*3d320*/  @!P2 FMUL R112, R112, 0.5 ;  /* 0x3f0000007070a820 */ /* 0x000fcc0000400000 */
        /* <DEDUP_REMOVED lines=19> */
[----:B------:R-:W-:-:S04]  /*3d460*/  @!P2 FMUL R101, R101, 0.5 ;  /* 0x3f0000006565a820 */ /* 0x000fc80000400000 */
        /* <DEDUP_REMOVED lines=180> */
[----:B------:R-:W1:Y:S01]  /*3dfb0*/  MUFU.EX2 R117, R18 ;  /* 0x0000001200757308 */ /* 0x000e620000000800 */
[----:B------:R-:W-:Y:S01]  /*3dfc0*/  LOP3.LUT R3, R3, 0xdfffffff, RZ, 0xc0, !PT ;  /* 0xdfffffff03037812 */ /* 0x000fe200078ec0ff */
[----:B-1----:R-:W-:Y:S01]  /*3dfd0*/  @!P2 FMUL R117, R117, R117 ;  /* 0x000000757575a220 */ /* 0x002fe20000400000 */
[----:B------:R-:W-:Y:S02]  /*3dfe0*/  FSETP.GEU.AND P2, PT, R17, -126, PT ;  /* 0xc2fc00001100780b */ /* 0x000fe40003f4e000 */
[----:B------:R-:W-:-:S04]  /*3dff0*/  @P0 LOP3.LUT R3, R3, 0x20000000, RZ, 0xfc, !PT ;  /* 0x2000000003030812 */ /* 0x000fc800078efcff */
[----:B------:R-:W-:-:S07]  /*3e000*/  LOP3.LUT P0, RZ, R3, 0x4, RZ, 0xc0, !PT ;  /* 0x0000000403ff7812 */ /* 0x000fce000780c0ff */
[----:B------:R-:W-:-:S04]  /*3e010*/  @!P2 FMUL R17, R17, 0.5 ;  /* 0x3f0000001111a820 */ /* 0x000fc80000400000 */
[----:B------:R-:W1:Y:S02]  /*3e020*/  MUFU.EX2 R164, R17 ;  /* 0x0000001100a47308 */ /* 0x000e640000000800 */
[----:B------:R-:W-:Y:S02]  /*3e030*/  @P0 LOP3.LUT R0, R0, 0x10000000, RZ, 0xfc, !PT ;  /* 0x1000000000000812 */ /* 0x000fe400078efcff */
[----:B------:R-:W-:Y:S02]  /*3e040*/  LOP3.LUT P0, RZ, R3, 0x200, RZ, 0xc0, !PT ;  /* 0x0000020003ff7812 */ /* 0x000fe4000780c0ff */
[----:B------:R-:W-:Y:S01]  /*3e050*/  LOP3.LUT R0, R0, 0xdfffffff, RZ, 0xc0, !PT ;  /* 0xdfffffff00007812 */ /* 0x000fe200078ec0ff */
[----:B-1----:R-:W-:Y:S01]  /*3e060*/  @!P2 FMUL R164, R164, R164 ;  /* 0x000000a4a4a4a220 */ /* 0x002fe20000400000 */
[----:B------:R-:W-:-:S09]  /*3e070*/  FSETP.GEU.AND P2, PT, R16, -126, PT ;  /* 0xc2fc00001000780b */ /* 0x000fd20003f4e000 */
[----:B------:R-:W-:Y:S02]  /*3e080*/  @P0 LOP3.LUT R0, R0, 0x20000000, RZ, 0xfc, !PT ;  /* 0x2000000000000812 */ /* 0x000fe400078efcff */
[----:B------:R-:W-:Y:S02]  /*3e090*/  LOP3.LUT P0, RZ, R3, 0x400, RZ, 0xc0, !PT ;  /* 0x0000040003ff7812 */ /* 0x000fe4000780c0ff */
[----:B------:R-:W-:-:S04]  /*3e0a0*/  @!P2 FMUL R16, R16, 0.5 ;  /* 0x3f0000001010a820 */ /* 0x000fc80000400000 */
[----:B------:R-:W1:Y:S01]  /*3e0b0*/  MUFU.EX2 R116, R16 ;  /* 0x0000001000747308 */ /* 0x000e620000000800 */
[----:B------:R-:W-:-:S06]  /*3e0c0*/  LOP3.LUT R0, R0, 0xbfffffff, RZ, 0xc0, !PT ;  /* 0xbfffffff00007812 */ /* 0x000fcc00078ec0ff */
[----:B------:R-:W-:Y:S02]  /*3e0d0*/  @P0 LOP3.LUT R0, R0, 0x40000000, RZ, 0xfc, !PT ;  /* 0x4000000000000812 */ /* 0x000fe400078efcff */
[----:B------:R-:W-:Y:S02]  /*3e0e0*/  LOP3.LUT P0, RZ, R3, 0x800, RZ, 0xc0, !PT ;  /* 0x0000080003ff7812 */ /* 0x000fe4000780c0ff */
[----:B------:R-:W-:Y:S01]  /*3e0f0*/  LOP3.LUT R0, R0, 0x7fffffff, RZ, 0xc0, !PT ;  /* 0x7fffffff00007812 */ /* 0x000fe200078ec0ff */
[----:B-1----:R-:W-:Y:S01]  /*3e100*/  @!P2 FMUL R116, R116, R116 ;  /* 0x000000747474a220 */ /* 0x002fe20000400000 */
[----:B------:R-:W-:-:S09]  /*3e110*/  FSETP.GEU.AND P2, PT, R15, -126, PT ;  /* 0xc2fc00000f00780b */ /* 0x000fd20003f4e000 */
[----:B------:R-:W-:Y:S02]  /*3e120*/  @P0 LOP3.LUT R0, R0, 0x80000000, RZ, 0xfc, !PT ;  /* 0x8000000000000812 */ /* 0x000fe400078efcff */
[----:B------:R-:W-:Y:S02]  /*3e130*/  LOP3.LUT P0, RZ, R3, 0x1000, RZ, 0xc0, !PT ;  /* 0x0000100003ff7812 */ /* 0x000fe4000780c0ff */
[----:B------:R-:W-:Y:S01]  /*3e140*/  LOP3.LUT R4, R4, 0xfffffffe, RZ, 0xc0, !PT ;  /* 0xfffffffe04047812 */ /* 0x000fe200078ec0ff */
[----:B------:R-:W-:-:S04]  /*3e150*/  @!P2 FMUL R15, R15, 0.5 ;  /* 0x3f0000000f0fa820 */ /* 0x000fc80000400000 */
[----:B------:R-:W1:Y:S06]  /*3e160*/  MUFU.EX2 R163, R15 ;  /* 0x0000000f00a37308 */ /* 0x000e6c0000000800 */
[----:B------:R-:W-:Y:S02]  /*3e170*/  @P0 LOP3.LUT R4, R4, 0x1, RZ, 0xfc, !PT ;  /* 0x0000000104040812 */ /* 0x000fe400078efcff */
[----:B------:R-:W-:Y:S02]  /*3e180*/  LOP3.LUT P0, RZ, R3, 0x2000, RZ, 0xc0, !PT ;  /* 0x0000200003ff7812 */ /* 0x000fe4000780c0ff */
[----:B------:R-:W-:-:S11]  /*3e190*/  LOP3.LUT R4, R4, 0xfffffffd, RZ, 0xc0, !PT ;  /* 0xfffffffd04047812 */ /* 0x000fd600078ec0ff */
[----:B------:R-:W-:Y:S01]  /*3e1a0*/  @P0 LOP3.LUT R4, R4, 0x2, RZ, 0xfc, !PT ;  /* 0x0000000204040812 */ /* 0x000fe200078efcff */
[----:B-1----:R-:W-:Y:S01]  /*3e1b0*/  @!P2 FMUL R163, R163, R163 ;  /* 0x000000a3a3a3a220 */ /* 0x002fe20000400000 */
[----:B------:R-:W-:Y:S02]  /*3e1c0*/  LOP3.LUT P0, RZ, R3, 0x4000, RZ, 0xc0, !PT ;  /* 0x0000400003ff7812 */ /* 0x000fe4000780c0ff */
[----:B------:R-:W-:Y:S02]  /*3e1d0*/  FSETP.GEU.AND P2, PT, R14, -126, PT ;  /* 0xc2fc00000e00780b */ /* 0x000fe40003f4e000 */
[----:B------:R-:W-:-:S09]  /*3e1e0*/  LOP3.LUT R4, R4, 0xfffffffb, RZ, 0xc0, !PT ;  /* 0xfffffffb04047812 */ /* 0x000fd200078ec0ff */
[----:B------:R-:W-:Y:S02]  /*3e1f0*/  @P0 LOP3.LUT R4, R4, 0x4, RZ, 0xfc, !PT ;  /* 0x0000000404040812 */ /* 0x000fe400078efcff */
[----:B------:R-:W-:Y:S01]  /*3e200*/  LOP3.LUT P0, RZ, R3, 0x8000, RZ, 0xc0, !PT ;  /* 0x0000800003ff7812 */ /* 0x000fe2000780c0ff */
[----:B------:R-:W-:-:S04]  /*3e210*/  @!P2 FMUL R14, R14, 0.5 ;  /* 0x3f0000000e0ea820 */ /* 0x000fc80000400000 */
[----:B------:R-:W1:Y:S01]  /*3e220*/  MUFU.EX2 R113, R14 ;  /* 0x0000000e00717308 */ /* 0x000e620000000800 */
[----:B------:R-:W-:-:S07]  /*3e230*/  LOP3.LUT R4, R4, 0xfffffff7, RZ, 0xc0, !PT ;  /* 0xfffffff704047812 */ /* 0x000fce00078ec0ff */
        /* <DEDUP_REMOVED lines=12> */
[----:B------:R-:W-:Y:S01]  /*3e300*/  LOP3.LUT R4, R4, 0xffffffbf, RZ, 0xc0, !PT ;  /* 0xffffffbf04047812 */ /* 0x000fe200078ec0ff */
[----:B-1----:R-:W-:-:S10]  /*3e310*/  @!P2 FMUL R162, R162, R162 ;  /* 0x000000a2a2a2a220 */ /* 0x002fd40000400000 */
[----:B------:R-:W-:Y:S02]  /*3e320*/  @P0 LOP3.LUT R4, R4, 0x40, RZ, 0xfc, !PT ;  /* 0x0000004004040812 */ /* 0x000fe400078efcff */
        /* <DEDUP_REMOVED lines=37> */
[----:B------:R-:W-:-:S04]  /*3e580*/  ISETP.GE.AND P0, PT, R7, R6, PT ;  /* 0x000000060700720c */ /* 0x000fc80003f06270 */
[----:B------:R-:W-:Y:S02]  /*3e590*/  FSEL R26, R26, -INF , P0 ;  /* 0xff8000001a1a7808 */ /* 0x000fe40000000000 */
[----:B------:R-:W-:Y:S01]  /*3e5a0*/  LOP3.LUT P0, RZ, R4, 0x4000, RZ, 0xc0, !PT ;  /* 0x0000400004ff7812 */ /* 0x000fe2000780c0ff */
[----:B------:R-:W-:-:S03]  /*3e5b0*/  @!P2 FMUL R9, R9, 0.5 ;  /* 0x3f0000000909a820 */ /* 0x000fc60000400000 */
[----:B------:R-:W-:Y:S01]  /*3e5c0*/  FSEL R73, R27, -INF , P0 ;  /* 0xff8000001b497808 */ /* 0x000fe20000000000 */
[----:B------:R1:W2:Y:S01]  /*3e5d0*/  MUFU.EX2 R160, R9 ;  /* 0x0000000900a07308 */ /* 0x0002a20000000800 */
[----:B------:R-:W-:-:S04]  /*3e5e0*/  LOP3.LUT P0, RZ, R4, 0x2000, RZ, 0xc0, !PT ;  /* 0x0000200004ff7812 */ /* 0x000fc8000780c0ff */
[----:B------:R-:W-:Y:S02]  /*3e5f0*/  FSEL R45, R30, -INF , P0 ;  /* 0xff8000001e2d7808 */ /* 0x000fe40000000000 */
[----:B------:R-:W-:Y:S02]  /*3e600*/  LOP3.LUT P0, RZ, R4, 0x1000, RZ, 0xc0, !PT ;  /* 0x0000100004ff7812 */ /* 0x000fe4000780c0ff */
[----:B------:R-:W-:Y:S01]  /*3e610*/  ISETP.GE.AND P3, PT, R7, R195, PT ;  /* 0x000000c30700720c */ /* 0x000fe20003f66270 */
[----:B-1----:R-:W-:Y:S01]  /*3e620*/  FADD R9, R188, R175 ;  /* 0x000000afbc097221 */ /* 0x002fe20000000000 */
[----:B------:R-:W-:Y:S02]  /*3e630*/  FSEL R44, R31, -INF , P0 ;  /* 0xff8000001f2c7808 */ /* 0x000fe40000000000 */
[----:B------:R-:W-:-:S04]  /*3e640*/  LOP3.LUT P0, RZ, R4, 0x800, RZ, 0xc0, !PT ;  /* 0x0000080004ff7812 */ /* 0x000fc8000780c0ff */
[----:B------:R-:W-:Y:S01]  /*3e650*/  FSEL R72, R34, -INF , P0 ;  /* 0xff80000022487808 */ /* 0x000fe20000000000 */
[----:B--2---:R-:W-:Y:S01]  /*3e660*/  @!P2 FMUL R160, R160, R160 ;  /* 0x000000a0a0a0a220 */ /* 0x004fe20000400000 */
[C---:B------:R-:W-:Y:S02]  /*3e670*/  LOP3.LUT P0, RZ, R4.reuse, 0x400, RZ, 0xc0, !PT ;  /* 0x0000040004ff7812 */ /* 0x040fe4000780c0ff */
[----:B------:R-:W-:Y:S02]  /*3e680*/  FSETP.GEU.AND P2, PT, R5, -126, PT ;  /* 0xc2fc00000500780b */ /* 0x000fe40003f4e000 */
[----:B------:R-:W-:Y:S02]  /*3e690*/  FSEL R69, R35, -INF , P0 ;  /* 0xff80000023457808 */ /* 0x000fe40000000000 */
[----:B------:R-:W-:-:S04]  /*3e6a0*/  LOP3.LUT P0, RZ, R4, 0x200, RZ, 0xc0, !PT ;  /* 0x0000020004ff7812 */ /* 0x000fc8000780c0ff */
[----:B------:R-:W-:Y:S02]  /*3e6b0*/  FSEL R41, R38, -INF , P0 ;  /* 0xff80000026297808 */ /* 0x000fe40000000000 */
[----:B------:R-:W-:-:S03]  /*3e6c0*/  LOP3.LUT P0, RZ, R4, 0x100, RZ, 0xc0, !PT ;  /* 0x0000010004ff7812 */ /* 0x000fc6000780c0ff */
[----:B------:R-:W-:Y:S01]  /*3e6d0*/  @!P2 FMUL R5, R5, 0.5 ;  /* 0x3f0000000505a820 */ /* 0x000fe20000400000 */
[----:B------:R-:W-:Y:S02]  /*3e6e0*/  FSEL R40, R39, -INF , P0 ;  /* 0xff80000027287808 */ /* 0x000fe40000000000 */
[----:B------:R-:W-:Y:S01]  /*3e6f0*/  LOP3.LUT P0, RZ, R4, 0x80, RZ, 0xc0, !PT ;  /* 0x0000008004ff7812 */ /* 0x000fe2000780c0ff */
[----:B------:R1:W2:Y:S03]  /*3e700*/  MUFU.EX2 R97, R5 ;  /* 0x0000000500617308 */ /* 0x0002a60000000800 */
[----:B------:R-:W-:Y:S02]  /*3e710*/  FSEL R39, R42, -INF , P0 ;  /* 0xff8000002a277808 */ /* 0x000fe40000000000 */
[----:B------:R-:W-:Y:S02]  /*3e720*/  LOP3.LUT P0, RZ, R4, 0x40, RZ, 0xc0, !PT ;  /* 0x0000004004ff7812 */ /* 0x000fe4000780c0ff */
[----:B------:R-:W-:-:S02]  /*3e730*/  ISETP.GE.AND P4, PT, R7, R196, PT ;  /* 0x000000c40700720c */ /* 0x000fc40003f86270 */
[----:B------:R-:W-:Y:S01]  /*3e740*/  LOP3.LUT R0, R0, 0xfffffffe, RZ, 0xc0, !PT ;  /* 0xfffffffe00007812 */ /* 0x000fe200078ec0ff */
[----:B-1----:R-:W-:Y:S01]  /*3e750*/  FADD R5, R183, R167 ;  /* 0x000000a7b7057221 */ /* 0x002fe20000000000 */
[----:B------:R-:W-:Y:S02]  /*3e760*/  FSEL R38, R43, -INF , P0 ;  /* 0xff8000002b267808 */ /* 0x000fe40000000000 */
[----:B------:R-:W-:Y:S01]  /*3e770*/  LOP3.LUT P0, RZ, R4, 0x20, RZ, 0xc0, !PT ;  /* 0x0000002004ff7812 */ /* 0x000fe2000780c0ff */
[----:B------:R-:W-:Y:S01]  /*3e780*/  FADD R10, R9, R5 ;  /* 0x00000005090a7221 */ /* 0x000fe20000000000 */
[----:B------:R-:W-:Y:S01]  /*3e790*/  @P3 LOP3.LUT R0, R0, 0x1, RZ, 0xfc, !PT ;  /* 0x0000000100003812 */ /* 0x000fe200078efcff */
[----:B------:R-:W-:Y:S01]  /*3e7a0*/  FADD R9, R187, R171 ;  /* 0x000000abbb097221 */ /* 0x000fe20000000000 */
[----:B------:R-:W-:Y:S01]  /*3e7b0*/  FSEL R37, R46, -INF , P0 ;  /* 0xff8000002e257808 */ /* 0x000fe20000000000 */
[----:B--2---:R-:W-:Y:S01]  /*3e7c0*/  @!P2 FMUL R97, R97, R97 ;  /* 0x000000616161a220 */ /* 0x004fe20000400000 */
[----:B------:R-:W-:Y:S01]  /*3e7d0*/  ISETP.GE.AND P5, PT, R7, R198, PT ;  /* 0x000000c60700720c */ /* 0x000fe20003fa6270 */
[----:B------:R-:W-:Y:S01]  /*3e7e0*/  FADD R5, R179, R163 ;  /* 0x000000a3b3057221 */ /* 0x000fe20000000000 */
[----:B------:R-:W-:-:S02]  /*3e7f0*/  LOP3.LUT P0, RZ, R4, 0x10, RZ, 0xc0, !PT ;  /* 0x0000001004ff7812 */ /* 0x000fc4000780c0ff */
[----:B------:R-:W-:Y:S01]  /*3e800*/  ISETP.GE.AND P1, PT, R7, R193, PT ;  /* 0x000000c10700720c */ /* 0x000fe20003f26270 */
[----:B------:R-:W-:Y:S01]  /*3e810*/  FADD R5, R9, R5 ;  /* 0x0000000509057221 */ /* 0x000fe20000000000 */
[----:B------:R-:W-:Y:S01]  /*3e820*/  LOP3.LUT R0, R0, 0xfffffffd, RZ, 0xc0, !PT ;  /* 0xfffffffd00007812 */ /* 0x000fe200078ec0ff */
[----:B------:R-:W-:Y:S01]  /*3e830*/  FADD R9, R159, R137 ;  /* 0x000000899f097221 */ /* 0x000fe20000000000 */
[----:B------:R-:W-:Y:S01]  /*3e840*/  FSEL R36, R47, -INF , P0 ;  /* 0xff8000002f247808 */ /* 0x000fe20000000000 */
[----:B------:R-:W-:Y:S01]  /*3e850*/  FADD R89, R10, R5 ;  /* 0x000000050a597221 */ /* 0x000fe20000000000 */
[----:B------:R-:W-:Y:S01]  /*3e860*/  @P4 LOP3.LUT R0, R0, 0x2, RZ, 0xfc, !PT ;  /* 0x0000000200004812 */ /* 0x000fe200078efcff */
[----:B------:R-:W-:Y:S01]  /*3e870*/  FADD R5, R153, R121 ;  /* 0x0000007999057221 */ /* 0x000fe20000000000 */
[----:B------:R-:W-:Y:S01]  /*3e880*/  LOP3.LUT P0, RZ, R4, 0x8, RZ, 0xc0, !PT ;  /* 0x0000000804ff7812 */ /* 0x000fe2000780c0ff */
[----:B------:R-:W2:Y:S01]  /*3e890*/  LDL.LU R193, [R1+0x3e0] ;  /* 0x0003e00001c17983 */ /* 0x000ea20000300800 */
[----:B------:R-:W-:Y:S01]  /*3e8a0*/  ISETP.GE.AND P6, PT, R7, R197, PT ;  /* 0x000000c50700720c */ /* 0x000fe20003fc6270 */
[----:B------:R-:W-:Y:S01]  /*3e8b0*/  FADD R10, R9, R5 ;  /* 0x00000005090a7221 */ /* 0x000fe20000000000 */
[----:B------:R-:W-:Y:S01]  /*3e8c0*/  LOP3.LUT R0, R0, 0xfffffffb, RZ, 0xc0, !PT ;  /* 0xfffffffb00007812 */ /* 0x000fe200078ec0ff */
[----:B------:R-:W-:Y:S01]  /*3e8d0*/  FADD R9, R157, R129 ;  /* 0x000000819d097221 */ /* 0x000fe20000000000 */
[----:B------:R-:W-:Y:S01]  /*3e8e0*/  FSEL R35, R50, -INF , P0 ;  /* 0xff80000032237808 */ /* 0x000fe20000000000 */
[----:B------:R-:W-:Y:S01]  /*3e8f0*/  FADD R5, R145, R113 ;  /* 0x0000007191057221 */ /* 0x000fe20000000000 */
[----:B------:R-:W-:-:S02]  /*3e900*/  LOP3.LUT R3, R3, 0xbfffffff, RZ, 0xc0, !PT ;  /* 0xbfffffff03037812 */ /* 0x000fc400078ec0ff */
[----:B------:R-:W-:Y:S01]  /*3e910*/  ISETP.GE.AND P2, PT, R7, R194, PT ;  /* 0x000000c20700720c */ /* 0x000fe20003f46270 */
[----:B------:R-:W-:Y:S01]  /*3e920*/  FADD R5, R9, R5 ;  /* 0x0000000509057221 */ /* 0x000fe20000000000 */
[----:B------:R-:W-:Y:S02]  /*3e930*/  LOP3.LUT P0, RZ, R4, 0x4, RZ, 0xc0, !PT ;  /* 0x0000000404ff7812 */ /* 0x000fe4000780c0ff */
[----:B------:R-:W-:Y:S01]  /*3e940*/  @P5 LOP3.LUT R0, R0, 0x4, RZ, 0xfc, !PT ;  /* 0x0000000400005812 */ /* 0x000fe200078efcff */
[----:B------:R-:W-:Y:S01]  /*3e950*/  FADD R92, R10, R5 ;  /* 0x000000050a5c7221 */ /* 0x000fe20000000000 */
[----:B------:R-:W-:Y:S01]  /*3e960*/  @P1 LOP3.LUT R3, R3, 0x40000000, RZ, 0xfc, !PT ;  /* 0x4000000003031812 */ /* 0x000fe200078efcff */
[----:B------:R-:W3:Y:S01]  /*3e970*/  LDL.LU R194, [R1+0x3d4] ;  /* 0x0003d40001c27983 */ /* 0x000ee20000300800 */
[----:B------:R-:W-:Y:S02]  /*3e980*/  FSEL R34, R51, -INF , P0 ;  /* 0xff80000033227808 */ /* 0x000fe40000000000 */
[----:B------:R-:W-:-:S02]  /*3e990*/  LOP3.LUT P0, RZ, R4, 0x2, RZ, 0xc0, !PT ;  /* 0x0000000204ff7812 */ /* 0x000fc4000780c0ff */
[----:B------:R-:W-:Y:S01]  /*3e9a0*/  LOP3.LUT R0, R0, 0xfffffff7, RZ, 0xc0, !PT ;  /* 0xfffffff700007812 */ /* 0x000fe200078ec0ff */
[----:B------:R-:W-:Y:S01]  /*3e9b0*/  FADD R9, R158, R174 ;  /* 0x000000ae9e097221 */ /* 0x000fe20000000000 */
[C---:B------:R-:W-:Y:S01]  /*3e9c0*/  LOP3.LUT P1, RZ, R3.reuse, 0x8, RZ, 0xc0, !PT ;  /* 0x0000000803ff7812 */ /* 0x040fe2000782c0ff */
[----:B------:R-:W-:Y:S01]  /*3e9d0*/  FADD R5, R182, R166 ;  /* 0x000000a6b6057221 */ /* 0x000fe20000000000 */
[----:B------:R-:W-:Y:S01]  /*3e9e0*/  LOP3.LUT R3, R3, 0x7fffffff, RZ, 0xc0, !PT ;  /* 0x7fffffff03037812 */ /* 0x000fe200078ec0ff */
[----:B------:R-:W4:Y:S01]  /*3e9f0*/  LDL.LU R195, [R1+0x3d0] ;  /* 0x0003d00001c37983 */ /* 0x000f220000300800 */
[----:B------:R-:W-:Y:S02]  /*3ea00*/  FSEL R33, R54, -INF , P0 ;  /* 0xff80000036217808 */ /* 0x000fe40000000000 */
[----:B------:R-:W-:Y:S02]  /*3ea10*/  LOP3.LUT P0, RZ, R4, 0x1, RZ, 0xc0, !PT ;  /* 0x0000000104ff7812 */ /* 0x000fe4000780c0ff */
[----:B------:R-:W-:Y:S01]  /*3ea20*/  @P6 LOP3.LUT R0, R0, 0x8, RZ, 0xfc, !PT ;  /* 0x0000000800006812 */ /* 0x000fe200078efcff */
[----:B------:R-:W-:Y:S01]  /*3ea30*/  FADD R10, R9, R5 ;  /* 0x00000005090a7221 */ /* 0x000fe20000000000 */
[----:B------:R-:W-:Y:S01]  /*3ea40*/  @P2 LOP3.LUT R3, R3, 0x80000000, RZ, 0xfc, !PT ;  /* 0x8000000003032812 */ /* 0x000fe200078efcff */
[----:B------:R-:W2:Y:S01]  /*3ea50*/  LDL.LU R196, [R1+0x3c4] ;  /* 0x0003c40001c47983 */ /* 0x000ea20000300800 */
[----:B------:R-:W-:-:S02]  /*3ea60*/  FSEL R32, R55, -INF , P0 ;  /* 0xff80000037207808 */ /* 0x000fc40000000000 */
[----:B------:R-:W-:Y:S01]  /*3ea70*/  LOP3.LUT P0, RZ, R0, 0x80000000, RZ, 0xc0, !PT ;  /* 0x8000000000ff7812 */ /* 0x000fe2000780c0ff */
[----:B------:R-:W-:Y:S01]  /*3ea80*/  FADD R9, R186, R170 ;  /* 0x000000aaba097221 */ /* 0x000fe20000000000 */
[----:B------:R-:W-:Y:S01]  /*3ea90*/  LOP3.LUT P6, RZ, R3, 0x100, RZ, 0xc0, !PT ;  /* 0x0000010003ff7812 */ /* 0x000fe200078cc0ff */
[----:B------:R-:W-:Y:S01]  /*3eaa0*/  FADD R5, R178, R162 ;  /* 0x000000a2b2057221 */ /* 0x000fe20000000000 */
[----:B------:R-:W-:Y:S01]  /*3eab0*/  FSEL R31, R58, -INF , P0 ;  /* 0xff8000003a1f7808 */ /* 0x000fe20000000000 */
[----:B------:R-:W3:Y:S01]  /*3eac0*/  LDL.LU R198, [R1+0x3c0] ;  /* 0x0003c00001c67983 */ /* 0x000ee20000300800 */
[----:B------:R-:W-:Y:S02]  /*3ead0*/  LOP3.LUT P0, RZ, R0, 0x40000000, RZ, 0xc0, !PT ;  /* 0x4000000000ff7812 */ /* 0x000fe4000780c0ff */
[----:B------:R-:W-:Y:S01]  /*3eae0*/  FSEL R28, R63, -INF , P6 ;  /* 0xff8000003f1c7808 */ /* 0x000fe20003000000 */
[----:B------:R-:W-:Y:S01]  /*3eaf0*/  FADD R5, R9, R5 ;  /* 0x0000000509057221 */ /* 0x000fe20000000000 */
[----:B------:R-:W-:Y:S01]  /*3eb00*/  LOP3.LUT P6, RZ, R2, 0x200, RZ, 0xc0, !PT ;  /* 0x0000020002ff7812 */ /* 0x000fe200078cc0ff */
[----:B------:R-:W4:Y:S01]  /*3eb10*/  LDL.LU R197, [R1+0x3b4] ;  /* 0x0003b40001c57983 */ /* 0x000f220000300800 */
[----:B------:R-:W-:-:S02]  /*3eb20*/  FSEL R30, R59, -INF , P0 ;  /* 0xff8000003b1e7808 */ /* 0x000fc40000000000 */
[----:B------:R-:W-:-:S04]  /*3eb30*/  LOP3.LUT P0, RZ, R0, 0x20000000, RZ, 0xc0, !PT ;  /* 0x2000000000ff7812 */ /* 0x000fc8000780c0ff */
[----:B------:R-:W-:Y:S02]  /*3eb40*/  FSEL R29, R62, -INF , P0 ;  /* 0xff8000003e1d7808 */ /* 0x000fe40000000000 */
[C---:B------:R-:W-:Y:S02]  /*3eb50*/  LOP3.LUT P0, RZ, R0.reuse, 0x10000000, RZ, 0xc0, !PT ;  /* 0x1000000000ff7812 */ /* 0x040fe4000780c0ff */
[----:B------:R-:W-:-:S04]  /*3eb60*/  LOP3.LUT R0, R0, 0xffffffef, RZ, 0xc0, !PT ;  /* 0xffffffef00007812 */ /* 0x000fc800078ec0ff */
[----:B------:R-:W-:Y:S02]  /*3eb70*/  @P6 LOP3.LUT R0, R0, 0x10, RZ, 0xfc, !PT ;  /* 0x0000001000006812 */ /* 0x000fe400078efcff */
[----:B------:R-:W-:Y:S02]  /*3eb80*/  LOP3.LUT P6, RZ, R2, 0x400, RZ, 0xc0, !PT ;  /* 0x0000040002ff7812 */ /* 0x000fe400078cc0ff */
[----:B------:R-:W-:-:S11]  /*3eb90*/  LOP3.LUT R0, R0, 0xffffffdf, RZ, 0xc0, !PT ;  /* 0xffffffdf00007812 */ /* 0x000fd600078ec0ff */
        /* <DEDUP_REMOVED lines=67> */
[----:B------:R-:W-:-:S04]  /*3efd0*/  LOP3.LUT P6, RZ, R3, 0x2, RZ, 0xc0, !PT ;  /* 0x0000000203ff7812 */ /* 0x000fc800078cc0ff */
[----:B------:R-:W-:Y:S02]  /*3efe0*/  FSEL R21, R78, -INF , P6 ;  /* 0xff8000004e157808 */ /* 0x000fe40003000000 */
[----:B------:R-:W-:Y:S01]  /*3eff0*/  LOP3.LUT P6, RZ, R0, 0x8000000, RZ, 0xc0, !PT ;  /* 0x0800000000ff7812 */ /* 0x000fe200078cc0ff */
[----:B------:R-:W-:-:S03]  /*3f000*/  FADD R190, R10, R5 ;  /* 0x000000050abe7221 */ /* 0x000fc60000000000 */
[----:B------:R-:W-:Y:S02]  /*3f010*/  FSEL R20, R79, -INF , P6 ;  /* 0xff8000004f147808 */ /* 0x000fe40003000000 */
[----:B------:R-:W-:Y:S01]  /*3f020*/  LOP3.LUT P6, RZ, R0, 0x4000000, RZ, 0xc0, !PT ;  /* 0x0400000000ff7812 */ /* 0x000fe200078cc0ff */
[----:B------:R-:W-:Y:S01]  /*3f030*/  FADD R9, R112, R136 ;  /* 0x0000008870097221 */ /* 0x000fe20000000000 */
[----:B------:R-:W-:Y:S02]  /*3f040*/  FADD R5, R152, R120 ;  /* 0x0000007898057221 */ /* 0x000fe40000000000 */
[----:B------:R-:W-:Y:S02]  /*3f050*/  FSEL R19, R82, -INF , P6 ;  /* 0xff80000052137808 */ /* 0x000fe40003000000 */
[----:B------:R-:W-:Y:S01]  /*3f060*/  LOP3.LUT P6, RZ, R0, 0x2000000, RZ, 0xc0, !PT ;  /* 0x0200000000ff7812 */ /* 0x000fe200078cc0ff */
[----:B------:R-:W-:Y:S01]  /*3f070*/  FADD R10, R9, R5 ;  /* 0x00000005090a7221 */ /* 0x000fe20000000000 */
[----:B------:R-:W-:Y:S01]  /*3f080*/  FADD R9, R156, R128 ;  /* 0x000000809c097221 */ /* 0x000fe20000000000 */
[----:B------:R-:W-:Y:S01]  /*3f090*/  FADD R5, R144, R101 ;  /* 0x0000006590057221 */ /* 0x000fe20000000000 */
[----:B------:R-:W-:-:S02]  /*3f0a0*/  FSEL R18, R83, -INF , P6 ;  /* 0xff80000053127808 */ /* 0x000fc40003000000 */
[----:B------:R-:W-:Y:S01]  /*3f0b0*/  LOP3.LUT P6, RZ, R0, 0x1000000, RZ, 0xc0, !PT ;  /* 0x0100000000ff7812 */ /* 0x000fe200078cc0ff */
[----:B------:R-:W-:-:S03]  /*3f0c0*/  FADD R5, R9, R5 ;  /* 0x0000000509057221 */ /* 0x000fc60000000000 */
[----:B------:R-:W-:Y:S01]  /*3f0d0*/  FSEL R17, R86, -INF , P6 ;  /* 0xff80000056117808 */ /* 0x000fe20003000000 */
[----:B------:R-:W-:Y:S01]  /*3f0e0*/  FADD R191, R10, R5 ;  /* 0x000000050abf7221 */ /* 0x000fe20000000000 */
[C---:B------:R-:W-:Y:S01]  /*3f0f0*/  LOP3.LUT P6, RZ, R0.reuse, 0x800000, RZ, 0xc0, !PT ;  /* 0x0080000000ff7812 */ /* 0x040fe200078cc0ff */
[----:B------:R-:W-:Y:S01]  /*3f100*/  FADD R9, R109, R173 ;  /* 0x000000ad6d097221 */ /* 0x000fe20000000000 */
[----:B------:R-:W-:Y:S01]  /*3f110*/  FADD R5, R181, R165 ;  /* 0x000000a5b5057221 */ /* 0x000fe20000000000 */
[----:B------:R-:W-:Y:S01]  /*3f120*/  LOP3.LUT P5, RZ, R3, 0x80, RZ, 0xc0, !PT ;  /* 0x0000008003ff7812 */ /* 0x000fe200078ac0ff */
[----:B------:R-:W2:Y:S01]  /*3f130*/  LDL.LU R86, [R1+0x3b0] ;  /* 0x0003b00001567983 */ /* 0x000ea20000300800 */
[----:B------:R-:W-:Y:S01]  /*3f140*/  FSEL R65, R87, -INF , P6 ;  /* 0xff80000057417808 */ /* 0x000fe20003000000 */
[----:B------:R-:W-:Y:S01]  /*3f150*/  FADD R10, R9, R5 ;  /* 0x00000005090a7221 */ /* 0x000fe20000000000 */
[----:B------:R-:W-:Y:S01]  /*3f160*/  LOP3.LUT P6, RZ, R0, 0x400000, RZ, 0xc0, !PT ;  /* 0x0040000000ff7812 */ /* 0x000fe200078cc0ff */
[----:B------:R-:W-:Y:S01]  /*3f170*/  FADD R9, R185, R169 ;  /* 0x000000a9b9097221 */ /* 0x000fe20000000000 */
[----:B------:R-:W-:-:S02]  /*3f180*/  FADD R5, R177, R161 ;  /* 0x000000a1b1057221 */ /* 0x000fc40000000000 */
[----:B------:R-:W-:Y:S02]  /*3f190*/  FSEL R16, R90, -INF , P6 ;  /* 0xff8000005a107808 */ /* 0x000fe40003000000 */
[----:B------:R-:W-:Y:S01]  /*3f1a0*/  LOP3.LUT P6, RZ, R0, 0x200000, RZ, 0xc0, !PT ;  /* 0x0020000000ff7812 */ /* 0x000fe200078cc0ff */
[----:B------:R-:W-:Y:S01]  /*3f1b0*/  FADD R5, R9, R5 ;  /* 0x0000000509057221 */ /* 0x000fe20000000000 */
[----:B------:R-:W-:Y:S02]  /*3f1c0*/  FADD R9, R108, R133 ;  /* 0x000000856c097221 */ /* 0x000fe40000000000 */
[----:B------:R-:W-:Y:S01]  /*3f1d0*/  FSEL R15, R91, -INF , P6 ;  /* 0xff8000005b0f7808 */ /* 0x000fe20003000000 */
[----:B------:R-:W-:Y:S01]  /*3f1e0*/  FADD R76, R10, R5 ;  /* 0x000000050a4c7221 */ /* 0x000fe20000000000 */
[----:B------:R-:W-:Y:S01]  /*3f1f0*/  LOP3.LUT P6, RZ, R0, 0x100000, RZ, 0xc0, !PT ;  /* 0x0010000000ff7812 */ /* 0x000fe200078cc0ff */
[----:B------:R-:W-:-:S03]  /*3f200*/  FADD R5, R149, R117 ;  /* 0x0000007595057221 */ /* 0x000fc60000000000 */
[----:B------:R-:W-:Y:S01]  /*3f210*/  FSEL R14, R94, -INF , P6 ;  /* 0xff8000005e0e7808 */ /* 0x000fe20003000000 */
[----:B------:R-:W-:Y:S01]  /*3f220*/  FADD R10, R9, R5 ;  /* 0x00000005090a7221 */ /* 0x000fe20000000000 */
[C---:B------:R-:W-:Y:S01]  /*3f230*/  LOP3.LUT P6, RZ, R0.reuse, 0x80000, RZ, 0xc0, !PT ;  /* 0x0008000000ff7812 */ /* 0x040fe200078cc0ff */
[----:B------:R-:W-:Y:S01]  /*3f240*/  FADD R9, R155, R125 ;  /* 0x0000007d9b097221 */ /* 0x000fe20000000000 */
[----:B------:R-:W-:Y:S02]  /*3f250*/  FADD R5, R141, R100 ;  /* 0x000000648d057221 */ /* 0x000fe40000000000 */
[----:B------:R-:W-:Y:S02]  /*3f260*/  FSEL R13, R95, -INF , P6 ;  /* 0xff8000005f0d7808 */ /* 0x000fe40003000000 */
[----:B------:R-:W-:Y:S01]  /*3f270*/  FADD R5, R9, R5 ;  /* 0x0000000509057221 */ /* 0x000fe20000000000 */
[----:B------:R-:W-:Y:S01]  /*3f280*/  LOP3.LUT P6, RZ, R0, 0x40000, RZ, 0xc0, !PT ;  /* 0x0004000000ff7812 */ /* 0x000fe200078cc0ff */
[----:B------:R-:W-:-:S02]  /*3f290*/  FADD R9, R105, R172 ;  /* 0x000000ac69097221 */ /* 0x000fc40000000000 */
[----:B------:R-:W-:Y:S01]  /*3f2a0*/  FADD R84, R10, R5 ;  /* 0x000000050a547221 */ /* 0x000fe20000000000 */
[----:B------:R-:W-:Y:S01]  /*3f2b0*/  FSEL R12, R98, -INF , P6 ;  /* 0xff800000620c7808 */ /* 0x000fe20003000000 */
[----:B------:R-:W-:Y:S01]  /*3f2c0*/  FADD R5, R180, R164 ;  /* 0x000000a4b4057221 */ /* 0x000fe20000000000 */
[----:B------:R-:W-:Y:S01]  /*3f2d0*/  LOP3.LUT P6, RZ, R0, 0x20000, RZ, 0xc0, !PT ;  /* 0x0002000000ff7812 */ /* 0x000fe200078cc0ff */
[----:B------:R-:W3:Y:S02]  /*3f2e0*/  LDL.LU R98, [R1+0x3a4] ;  /* 0x0003a40001627983 */ /* 0x000ee40000300800 */
[----:B------:R-:W-:Y:S01]  /*3f2f0*/  FADD R10, R9, R5 ;  /* 0x00000005090a7221 */ /* 0x000fe20000000000 */
[----:B------:R-:W-:Y:S01]  /*3f300*/  FSEL R11, R99, -INF , P6 ;  /* 0xff800000630b7808 */ /* 0x000fe20003000000 */
[----:B------:R-:W-:Y:S01]  /*3f310*/  FADD R9, R184, R168 ;  /* 0x000000a8b8097221 */ /* 0x000fe20000000000 */
[----:B------:R-:W-:Y:S01]  /*3f320*/  FADD R5, R176, R160 ;  /* 0x000000a0b0057221 */ /* 0x000fe20000000000 */
[----:B------:R-:W-:Y:S01]  /*3f330*/  LOP3.LUT P6, RZ, R0, 0x10000, RZ, 0xc0, !PT ;  /* 0x0001000000ff7812 */ /* 0x000fe200078cc0ff */
[----:B------:R-:W4:Y:S02]  /*3f340*/  LDL.LU R99, [R1+0x3a0] ;  /* 0x0003a00001637983 */ /* 0x000f240000300800 */
[----:B------:R-:W-:Y:S01]  /*3f350*/  FADD R5, R9, R5 ;  /* 0x0000000509057221 */ /* 0x000fe20000000000 */
[----:B------:R-:W-:-:S02]  /*3f360*/  FSEL R52, R102, -INF , P6 ;  /* 0xff80000066347808 */ /* 0x000fc40003000000 */
[----:B------:R-:W-:Y:S01]  /*3f370*/  LOP3.LUT P6, RZ, R0, 0x8000, RZ, 0xc0, !PT ;  /* 0x0000800000ff7812 */ /* 0x000fe200078cc0ff */
[----:B------:R-:W-:Y:S01]  /*3f380*/  FADD R88, R10, R5 ;  /* 0x000000050a587221 */ /* 0x000fe20000000000 */
[----:B------:R-:W-:Y:S01]  /*3f390*/  FSEL R27, R66, -INF , P5 ;  /* 0xff800000421b7808 */ /* 0x000fe20002800000 */
[----:B------:R-:W-:Y:S01]  /*3f3a0*/  FADD R9, R104, R132 ;  /* 0x0000008468097221 */ /* 0x000fe20000000000 */
[----:B------:R-:W-:Y:S01]  /*3f3b0*/  FADD R5, R148, R116 ;  /* 0x0000007494057221 */ /* 0x000fe20000000000 */
[----:B------:R-:W-:Y:S01]  /*3f3c0*/  FSEL R66, R103, -INF , P6 ;  /* 0xff80000067427808 */ /* 0x000fe20003000000 */
[----:B------:R-:W2:Y:S01]  /*3f3d0*/  LDL.LU R102, [R1+0x394] ;  /* 0x0003940001667983 */ /* 0x000ea20000300800 */
[----:B------:R-:W-:Y:S01]  /*3f3e0*/  LOP3.LUT P6, RZ, R0, 0x4000, RZ, 0xc0, !PT ;  /* 0x0000400000ff7812 */ /* 0x000fe200078cc0ff */
[----:B------:R-:W-:Y:S01]  /*3f3f0*/  FADD R60, R9, R5 ;  /* 0x00000005093c7221 */ /* 0x000fe20000000000 */
[----:B------:R-:W-:Y:S01]  /*3f400*/  FADD R9, R154, R124 ;  /* 0x0000007c9a097221 */ /* 0x000fe20000000000 */
[----:B------:R-:W-:Y:S01]  /*3f410*/  FADD R5, R140, R97 ;  /* 0x000000618c057221 */ /* 0x000fe20000000000 */
[----:B------:R-:W-:Y:S01]  /*3f420*/  FSEL R10, R106, -INF , P6 ;  /* 0xff8000006a0a7808 */ /* 0x000fe20003000000 */
[----:B------:R-:W3:Y:S01]  /*3f430*/  LDL.LU R103, [R1+0x390] ;  /* 0x0003900001677983 */ /* 0x000ee20000300800 */
[----:B------:R-:W-:Y:S01]  /*3f440*/  LOP3.LUT P6, RZ, R0, 0x2000, RZ, 0xc0, !PT ;  /* 0x0000200000ff7812 */ /* 0x000fe200078cc0ff */
[----:B------:R-:W-:Y:S01]  /*3f450*/  FADD R49, R9, R5 ;  /* 0x0000000509317221 */ /* 0x000fe20000000000 */
[----:B------:R-:W-:Y:S01]  /*3f460*/  LOP3.LUT P3, RZ, R3, 0x20, RZ, 0xc0, !PT ;  /* 0x0000002003ff7812 */ /* 0x000fe2000786c0ff */
[----:B------:R-:W4:Y:S01]  /*3f470*/  LDL.LU R106, [R1+0x384] ;  /* 0x00038400016a7983 */ /* 0x000f220000300800 */
[----:B------:R-:W-:-:S02]  /*3f480*/  FSEL R9, R107, -INF , P6 ;  /* 0xff8000006b097808 */ /* 0x000fc40003000000 */
[----:B------:R-:W-:Y:S02]  /*3f490*/  LOP3.LUT P6, RZ, R0, 0x1000, RZ, 0xc0, !PT ;  /* 0x0000100000ff7812 */ /* 0x000fe400078cc0ff */
[C---:B------:R-:W-:Y:S02]  /*3f4a0*/  LOP3.LUT P4, RZ, R3.reuse, 0x40, RZ, 0xc0, !PT ;  /* 0x0000004003ff7812 */ /* 0x040fe4000788c0ff */
[----:B------:R-:W-:Y:S02]  /*3f4b0*/  LOP3.LUT P5, RZ, R2, 0x80, RZ, 0xc0, !PT ;  /* 0x0000008002ff7812 */ /* 0x000fe400078ac0ff */
[----:B------:R-:W-:Y:S02]  /*3f4c0*/  LOP3.LUT P2, RZ, R3, 0x10, RZ, 0xc0, !PT ;  /* 0x0000001003ff7812 */ /* 0x000fe4000784c0ff */
[----:B------:R-:W-:Y:S02]  /*3f4d0*/  FSEL R23, R74, -INF , P1 ;  /* 0xff8000004a177808 */ /* 0x000fe40000800000 */
[----:B------:R-:W-:Y:S01]  /*3f4e0*/  FSEL R22, R75, -INF , P0 ;  /* 0xff8000004b167808 */ /* 0x000fe20000000000 */
[----:B------:R-:W-:Y:S01]  /*3f4f0*/  FADD R82, R60, R49 ;  /* 0x000000313c527221 */ /* 0x000fe20000000000 */
[----:B------:R-:W-:Y:S01]  /*3f500*/  FSEL R51, R110, -INF , P6 ;  /* 0xff8000006e337808 */ /* 0x000fe20003000000 */
[----:B------:R-:W2:Y:S01]  /*3f510*/  LDL.LU R107, [R1+0x380] ;  /* 0x00038000016b7983 */ /* 0x000ea20000300800 */
[----:B------:R-:W-:-:S02]  /*3f520*/  LOP3.LUT P6, RZ, R0, 0x800, RZ, 0xc0, !PT ;  /* 0x0000080000ff7812 */ /* 0x000fc400078cc0ff */
[----:B------:R-:W-:Y:S01]  /*3f530*/  FSEL R67, R67, -INF , P4 ;  /* 0xff80000043437808 */ /* 0x000fe20002000000 */
[----:B------:R-:W3:Y:S01]  /*3f540*/  LDL.LU R110, [R1+0x374] ;  /* 0x00037400016e7983 */ /* 0x000ee20000300800 */
[----:B------:R-:W-:Y:S02]  /*3f550*/  FSEL R53, R111, -INF , P6 ;  /* 0xff8000006f357808 */ /* 0x000fe40003000000 */
[----:B------:R-:W-:Y:S01]  /*3f560*/  LOP3.LUT P6, RZ, R0, 0x400, RZ, 0xc0, !PT ;  /* 0x0000040000ff7812 */ /* 0x000fe200078cc0ff */
[----:B------:R-:W4:Y:S03]  /*3f570*/  LDL.LU R111, [R1+0x370] ;  /* 0x00037000016f7983 */ /* 0x000f260000300800 */
[----:B------:R-:W-:Y:S02]  /*3f580*/  FSEL R56, R114, -INF , P6 ;  /* 0xff80000072387808 */ /* 0x000fe40003000000 */
[----:B------:R-:W-:Y:S01]  /*3f590*/  LOP3.LUT P6, RZ, R0, 0x200, RZ, 0xc0, !PT ;  /* 0x0000020000ff7812 */ /* 0x000fe200078cc0ff */
[----:B------:R-:W2:Y:S03]  /*3f5a0*/  LDL.LU R114, [R1+0x364] ;  /* 0x0003640001727983 */ /* 0x000ea60000300800 */
[----:B------:R-:W-:-:S02]  /*3f5b0*/  FSEL R57, R115, -INF , P6 ;  /* 0xff80000073397808 */ /* 0x000fc40003000000 */
[----:B------:R-:W-:Y:S01]  /*3f5c0*/  LOP3.LUT P6, RZ, R0, 0x100, RZ, 0xc0, !PT ;  /* 0x0000010000ff7812 */ /* 0x000fe200078cc0ff */
[----:B------:R-:W3:Y:S03]  /*3f5d0*/  LDL.LU R115, [R1+0x360] ;  /* 0x0003600001737983 */ /* 0x000ee60000300800 */
[----:B------:R-:W-:Y:S02]  /*3f5e0*/  FSEL R59, R118, -INF , P6 ;  /* 0xff800000763b7808 */ /* 0x000fe40003000000 */
[----:B------:R-:W-:Y:S01]  /*3f5f0*/  LOP3.LUT P6, RZ, R0, 0x80, RZ, 0xc0, !PT ;  /* 0x0000008000ff7812 */ /* 0x000fe200078cc0ff */
[----:B------:R-:W4:Y:S03]  /*3f600*/  LDL.LU R118, [R1+0x354] ;  /* 0x0003540001767983 */ /* 0x000f260000300800 */
[----:B------:R-:W-:-:S02]  /*3f610*/  FSEL R68, R119, -INF , P6 ;  /* 0xff80000077447808 */ /* 0x000fc40003000000 */
[----:B------:R-:W-:Y:S01]  /*3f620*/  LOP3.LUT P6, RZ, R0, 0x40, RZ, 0xc0, !PT ;  /* 0x0000004000ff7812 */ /* 0x000fe200078cc0ff */
[----:B------:R-:W2:Y:S03]  /*3f630*/  LDL.LU R119, [R1+0x350] ;  /* 0x0003500001777983 */ /* 0x000ea60000300800 */
[----:B------:R-:W-:Y:S02]  /*3f640*/  FSEL R5, R122, -INF , P6 ;  /* 0xff8000007a057808 */ /* 0x000fe40003000000 */
[----:B------:R-:W-:Y:S01]  /*3f650*/  LOP3.LUT P6, RZ, R0, 0x20, RZ, 0xc0, !PT ;  /* 0x0000002000ff7812 */ /* 0x000fe200078cc0ff */
[----:B------:R-:W3:Y:S01]  /*3f660*/  LDL.LU R122, [R1+0x344] ;  /* 0x00034400017a7983 */ /* 0x000ee20000300800 */
[----:B------:R-:W-:Y:S02]  /*3f670*/  FSEL R25, R70, -INF , P3 ;  /* 0xff80000046197808 */ /* 0x000fe40001800000 */
[----:B------:R-:W-:-:S02]  /*3f680*/  FSEL R4, R123, -INF , P6 ;  /* 0xff8000007b047808 */ /* 0x000fc40003000000 */
[C---:B------:R-:W-:Y:S01]  /*3f690*/  LOP3.LUT P4, RZ, R2.reuse, 0x40, RZ, 0xc0, !PT ;  /* 0x0000004002ff7812 */ /* 0x040fe2000788c0ff */
[----:B------:R-:W4:Y:S01]  /*3f6a0*/  LDL.LU R123, [R1+0x340] ;  /* 0x00034000017b7983 */ /* 0x000f220000300800 */
[----:B------:R-:W-:Y:S02]  /*3f6b0*/  LOP3.LUT P3, RZ, R2, 0x20, RZ, 0xc0, !PT ;  /* 0x0000002002ff7812 */ /* 0x000fe4000786c0ff */
[----:B------:R-:W-:Y:S02]  /*3f6c0*/  LOP3.LUT P6, RZ, R0, 0x10, RZ, 0xc0, !PT ;  /* 0x0000001000ff7812 */ /* 0x000fe400078cc0ff */
[----:B------:R-:W-:Y:S02]  /*3f6d0*/  FSEL R55, R127, -INF , P5 ;  /* 0xff8000007f377808 */ /* 0x000fe40002800000 */
[----:B------:R-:W-:Y:S02]  /*3f6e0*/  FSEL R50, R126, -INF , P6 ;  /* 0xff8000007e327808 */ /* 0x000fe40003000000 */
[----:B------:R-:W-:Y:S01]  /*3f6f0*/  FSEL R58, R130, -INF , P4 ;  /* 0xff800000823a7808 */ /* 0x000fe20002000000 */
[----:B------:R-:W2:Y:S01]  /*3f700*/  LDL.LU R126, [R1+0x334] ;  /* 0x00033400017e7983 */ /* 0x000ea20000300800 */
[----:B------:R-:W-:-:S02]  /*3f710*/  FSEL R61, R131, -INF , P3 ;  /* 0xff800000833d7808 */ /* 0x000fc40001800000 */
[C---:B------:R-:W-:Y:S01]  /*3f720*/  LOP3.LUT P6, RZ, R0.reuse, 0x8, RZ, 0xc0, !PT ;  /* 0x0000000800ff7812 */ /* 0x040fe200078cc0ff */
[----:B------:R-:W3:Y:S01]  /*3f730*/  LDL.LU R127, [R1+0x330] ;  /* 0x00033000017f7983 */ /* 0x000ee20000300800 */
[C---:B------:R-:W-:Y:S02]  /*3f740*/  LOP3.LUT P5, RZ, R0.reuse, 0x4, RZ, 0xc0, !PT ;  /* 0x0000000400ff7812 */ /* 0x040fe400078ac0ff */
[C---:B------:R-:W-:Y:S01]  /*3f750*/  LOP3.LUT P4, RZ, R0.reuse, 0x2, RZ, 0xc0, !PT ;  /* 0x0000000200ff7812 */ /* 0x040fe2000788c0ff */
[----:B------:R-:W4:Y:S01]  /*3f760*/  LDL.LU R130, [R1+0x324] ;  /* 0x0003240001827983 */ /* 0x000f220000300800 */
[----:B------:R-:W-:Y:S02]  /*3f770*/  LOP3.LUT P3, RZ, R0, 0x1, RZ, 0xc0, !PT ;  /* 0x0000000100ff7812 */ /* 0x000fe4000786c0ff */
[----:B------:R-:W-:Y:S01]  /*3f780*/  FMNMX R0, R26, R199, !PT ;  /* 0x000000c71a007209 */ /* 0x000fe20007800000 */
[----:B------:R-:W2:Y:S03]  /*3f790*/  LDL.LU R131, [R1+0x320] ;  /* 0x0003200001837983 */ /* 0x000ea60000300800 */
        /* <DEDUP_REMOVED lines=20> */
[----:B------:R-:W-:Y:S02]  /*3f8e0*/  FMNMX R0, R67, R0, !PT ;  /* 0x0000000043007209 */ /* 0x000fe40007800000 */
[----:B------:R-:W-:Y:S02]  /*3f8f0*/  FSEL R24, R71, -INF , P2 ;  /* 0xff80000047187808 */ /* 0x000fe40001000000 */
        /* <DEDUP_REMOVED lines=30> */
[----:B------:R-:W-:Y:S02]  /*3fae0*/  LOP3.LUT P2, RZ, R2, 0x10, RZ, 0xc0, !PT ;  /* 0x0000001002ff7812 */ /* 0x000fe4000784c0ff */
[----:B------:R-:W-:Y:S02]  /*3faf0*/  FMNMX R0, R58, R0, !PT ;  /* 0x000000003a007209 */ /* 0x000fe40007800000 */
[----:B------:R-:W-:Y:S02]  /*3fb00*/  LOP3.LUT P1, RZ, R2, 0x8, RZ, 0xc0, !PT ;  /* 0x0000000802ff7812 */ /* 0x000fe4000782c0ff */
[----:B------:R-:W-:Y:S02]  /*3fb10*/  FSEL R64, R134, -INF , P2 ;  /* 0xff80000086407808 */ /* 0x000fe40001000000 */
[----:B------:R-:W-:Y:S01]  /*3fb20*/  FMNMX R0, R61, R0, !PT ;  /* 0x000000003d007209 */ /* 0x000fe20007800000 */
[----:B------:R-:W3:Y:S01]  /*3fb30*/  LDL.LU R134, [R1+0x314] ;  /* 0x0003140001867983 */ /* 0x000ee20000300800 */
[----:B------:R-:W-:-:S02]  /*3fb40*/  LOP3.LUT P0, RZ, R2, 0x4, RZ, 0xc0, !PT ;  /* 0x0000000402ff7812 */ /* 0x000fc4000780c0ff */
[----:B------:R-:W-:Y:S02]  /*3fb50*/  FSEL R70, R135, -INF , P1 ;  /* 0xff80000087467808 */ /* 0x000fe40000800000 */
[----:B------:R-:W-:Y:S01]  /*3fb60*/  FMNMX R0, R64, R0, !PT ;  /* 0x0000000040007209 */ /* 0x000fe20007800000 */
[----:B------:R-:W4:Y:S01]  /*3fb70*/  LDL.LU R135, [R1+0x310] ;  /* 0x0003100001877983 */ /* 0x000f220000300800 */
[----:B------:R-:W-:Y:S02]  /*3fb80*/  FSEL R138, R138, -INF , P0 ;  /* 0xff8000008a8a7808 */ /* 0x000fe40000000000 */
[C---:B------:R-:W-:Y:S02]  /*3fb90*/  LOP3.LUT P0, RZ, R3.reuse, 0x20000000, RZ, 0xc0, !PT ;  /* 0x2000000003ff7812 */ /* 0x040fe4000780c0ff */
[----:B------:R-:W-:Y:S02]  /*3fba0*/  FMNMX R0, R70, R0, !PT ;  /* 0x0000000046007209 */ /* 0x000fe40007800000 */
[----:B------:R-:W-:-:S02]  /*3fbb0*/  LOP3.LUT P1, RZ, R3, 0x40000000, RZ, 0xc0, !PT ;  /* 0x4000000003ff7812 */ /* 0x000fc4000782c0ff */
[----:B------:R-:W-:Y:S02]  /*3fbc0*/  FSEL R2, R139, -INF , P0 ;  /* 0xff8000008b027808 */ /* 0x000fe40000000000 */
[----:B------:R-:W-:Y:S01]  /*3fbd0*/  FMNMX R0, R138, R0, !PT ;  /* 0x000000008a007209 */ /* 0x000fe20007800000 */
[----:B------:R-:W2:Y:S01]  /*3fbe0*/  LDL.LU R139, [R1+0x304] ;  /* 0x00030400018b7983 */ /* 0x000ea20000300800 */
[----:B------:R-:W-:Y:S02]  /*3fbf0*/  LOP3.LUT P2, RZ, R3, 0x80000000, RZ, 0xc0, !PT ;  /* 0x8000000003ff7812 */ /* 0x000fe4000784c0ff */
[----:B------:R-:W-:Y:S02]  /*3fc00*/  FSEL R48, R142, -INF , P1 ;  /* 0xff8000008e307808 */ /* 0x000fe40000800000 */
[----:B------:R-:W-:Y:S01]  /*3fc10*/  FMNMX R0, R2, R0, !PT ;  /* 0x0000000002007209 */ /* 0x000fe20007800000 */
[----:B------:R-:W3:Y:S01]  /*3fc20*/  LDL.LU R142, [R1+0x300] ;  /* 0x00030000018e7983 */ /* 0x000ee20000300800 */
[----:B------:R-:W-:-:S02]  /*3fc30*/  FSEL R54, R143, -INF , P2 ;  /* 0xff8000008f367808 */ /* 0x000fc40001000000 */
[----:B------:R-:W-:Y:S01]  /*3fc40*/  FMNMX R96, R48, R0, !PT ;  /* 0x0000000030607209 */ /* 0x000fe20007800000 */
[----:B------:R-:W4:Y:S01]  /*3fc50*/  LDL.LU R143, [R1+0x2f4] ;  /* 0x0002f400018f7983 */ /* 0x000f220000300800 */
[----:B------:R-:W-:Y:S02]  /*3fc60*/  FSEL R60, R146, -INF , P3 ;  /* 0xff800000923c7808 */ /* 0x000fe40001800000 */
[----:B------:R-:W-:Y:S01]  /*3fc70*/  FMNMX R96, R54, R96, !PT ;  /* 0x0000006036607209 */ /* 0x000fe20007800000 */
[----:B------:R-:W2:Y:S01]  /*3fc80*/  LDL.LU R146, [R1+0x2f0] ;  /* 0x0002f00001927983 */ /* 0x000ea20000300800 */
[----:B------:R-:W-:Y:S02]  /*3fc90*/  FSEL R63, R147, -INF , P4 ;  /* 0xff800000933f7808 */ /* 0x000fe40002000000 */
[----:B------:R-:W-:Y:S01]  /*3fca0*/  FMNMX R96, R60, R96, !PT ;  /* 0x000000603c607209 */ /* 0x000fe20007800000 */
[----:B------:R-:W3:Y:S01]  /*3fcb0*/  LDL.LU R147, [R1+0x2e4] ;  /* 0x0002e40001937983 */ /* 0x000ee20000300800 */
[----:B------:R-:W-:-:S02]  /*3fcc0*/  FSEL R62, R150, -INF , P5 ;  /* 0xff800000963e7808 */ /* 0x000fc40002800000 */
[----:B------:R-:W-:Y:S01]  /*3fcd0*/  FMNMX R96, R63, R96, !PT ;  /* 0x000000603f607209 */ /* 0x000fe20007800000 */
[----:B------:R-:W4:Y:S01]  /*3fce0*/  LDL.LU R150, [R1+0x2e0] ;  /* 0x0002e00001967983 */ /* 0x000f220000300800 */
[----:B------:R-:W-:Y:S02]  /*3fcf0*/  FSEL R151, R151, -INF , P6 ;  /* 0xff80000097977808 */ /* 0x000fe40003000000 */
        /* <DEDUP_REMOVED lines=8> */
[----:B------:R-:W-:-:S04]  /*3fd80*/  FMUL R0, R49, UR5 ;  /* 0x0000000531007c20 */ /* 0x000fc80008400000 */
[--C-:B------:R-:W-:Y:S01]  /*3fd90*/  FFMA R47, R26, UR5, -R0.reuse ;  /* 0x000000051a2f7c23 */ /* 0x100fe20008000800 */
[--C-:B------:R-:W-:Y:S01]  /*3fda0*/  FFMA R46, R73, UR5, -R0.reuse ;  /* 0x00000005492e7c23 */ /* 0x100fe20008000800 */
[----:B------:R-:W-:-:S03]  /*3fdb0*/  FFMA R45, R45, UR5, -R0 ;  /* 0x000000052d2d7c23 */ /* 0x000fc60008000800 */
[----:B------:R-:W-:Y:S02]  /*3fdc0*/  FSETP.GEU.AND P5, PT, R47, -126, PT ;  /* 0xc2fc00002f00780b */ /* 0x000fe40003fae000 */
[----:B------:R-:W-:Y:S01]  /*3fdd0*/  FSETP.GEU.AND P4, PT, R46, -126, PT ;  /* 0xc2fc00002e00780b */ /* 0x000fe20003f8e000 */
[----:B------:R-:W-:Y:S01]  /*3fde0*/  FFMA R44, R44, UR5, -R0 ;  /* 0x000000052c2c7c23 */ /* 0x000fe20008000800 */
[----:B------:R-:W-:-:S04]  /*3fdf0*/  FSETP.GEU.AND P2, PT, R45, -126, PT ;  /* 0xc2fc00002d00780b */ /* 0x000fc80003f4e000 */
[----:B------:R-:W-:Y:S01]  /*3fe00*/  FSETP.GEU.AND P3, PT, R44, -126, PT ;  /* 0xc2fc00002c00780b */ /* 0x000fe20003f6e000 */
[----:B------:R-:W-:-:S04]  /*3fe10*/  FFMA R43, R72, UR5, -R0 ;  /* 0x00000005482b7c23 */ /* 0x000fc80008000800 */
[----:B------:R-:W-:Y:S02]  /*3fe20*/  @!P5 FMUL R47, R47, 0.5 ;  /* 0x3f0000002f2fd820 */ /* 0x000fe40000400000 */
[----:B------:R-:W-:Y:S02]  /*3fe30*/  @!P4 FMUL R46, R46, 0.5 ;  /* 0x3f0000002e2ec820 */ /* 0x000fe40000400000 */
[----:B------:R-:W1:Y:S01]  /*3fe40*/  MUFU.EX2 R72, R47 ;  /* 0x0000002f00487308 */ /* 0x000e620000000800 */
[----:B------:R-:W-:Y:S01]  /*3fe50*/  @!P2 FMUL R45, R45, 0.5 ;  /* 0x3f0000002d2da820 */ /* 0x000fe20000400000 */
[----:B------:R-:W-:Y:S02]  /*3fe60*/  FSETP.GEU.AND P6, PT, R43, -126, PT ;  /* 0xc2fc00002b00780b */ /* 0x000fe40003fce000 */
[----:B------:R-:W-:-:S04]  /*3fe70*/  @!P3 FMUL R44, R44, 0.5 ;  /* 0x3f0000002c2cb820 */ /* 0x000fc80000400000 */
[----:B------:R-:W1:Y:S08]  /*3fe80*/  MUFU.EX2 R85, R46 ;  /* 0x0000002e00557308 */ /* 0x000e700000000800 */
[----:B------:R-:W1:Y:S01]  /*3fe90*/  MUFU.EX2 R46, R45 ;  /* 0x0000002d002e7308 */ /* 0x000e620000000800 */
[--C-:B------:R-:W-:Y:S01]  /*3fea0*/  FFMA R42, R69, UR5, -R0.reuse ;  /* 0x00000005452a7c23 */ /* 0x100fe20008000800 */
[----:B------:R-:W-:-:S06]  /*3feb0*/  FFMA R41, R41, UR5, -R0 ;  /* 0x0000000529297c23 */ /* 0x000fcc0008000800 */
[----:B------:R-:W1:Y:S01]  /*3fec0*/  MUFU.EX2 R87, R44 ;  /* 0x0000002c00577308 */ /* 0x000e620000000800 */
[--C-:B------:R-:W-:Y:S01]  /*3fed0*/  FFMA R40, R40, UR5, -R0.reuse ;  /* 0x0000000528287c23 */ /* 0x100fe20008000800 */
[----:B-1----:R-:W-:Y:S01]  /*3fee0*/  @!P5 FMUL R72, R72, R72 ;  /* 0x000000484848d220 */ /* 0x002fe20000400000 */
[----:B------:R-:W-:Y:S01]  /*3fef0*/  FSETP.GEU.AND P5, PT, R42, -126, PT ;  /* 0xc2fc00002a00780b */ /* 0x000fe20003fae000 */
[----:B------:R-:W-:Y:S01]  /*3ff00*/  @!P6 FMUL R43, R43, 0.5 ;  /* 0x3f0000002b2be820 */ /* 0x000fe20000400000 */
[----:B------:R-:W-:Y:S01]  /*3ff10*/  @!P4 FMUL R85, R85, R85 ;  /* 0x000000555555c220 */ /* 0x000fe20000400000 */
[----:B------:R-:W-:Y:S01]  /*3ff20*/  FSETP.GEU.AND P4, PT, R41, -126, PT ;  /* 0xc2fc00002900780b */ /* 0x000fe20003f8e000 */
[----:B------:R-:W-:Y:S01]  /*3ff30*/  FFMA R39, R39, UR5, -R0 ;  /* 0x0000000527277c23 */ /* 0x000fe20008000800 */
[----:B------:R-:W1:Y:S01]  /*3ff40*/  MUFU.EX2 R44, R43 ;  /* 0x0000002b002c7308 */ /* 0x000e620000000800 */
[----:B------:R-:W-:Y:S01]  /*3ff50*/  @!P2 FMUL R46, R46, R46 ;  /* 0x0000002e2e2ea220 */ /* 0x000fe20000400000 */
[----:B------:R-:W-:Y:S01]  /*3ff60*/  FSETP.GEU.AND P2, PT, R40, -126, PT ;  /* 0xc2fc00002800780b */ /* 0x000fe20003f4e000 */
[----:B------:R-:W-:Y:S01]  /*3ff70*/  @!P3 FMUL R87, R87, R87 ;  /* 0x000000575757b220 */ /* 0x000fe20000400000 */
[----:B------:R-:W-:-:S04]  /*3ff80*/  FSETP.GEU.AND P3, PT, R39, -126, PT ;  /* 0xc2fc00002700780b */ /* 0x000fc80003f6e000 */
[----:B------:R-:W-:-:S03]  /*3ff90*/  @!P5 FMUL R42, R42, 0.5 ;  /* 0x3f0000002a2ad820 */ /* 0x000fc60000400000 */
[----:B------:R-:W-:Y:S01]  /*3ffa0*/  @!P4 FMUL R41, R41, 0.5 ;  /* 0x3f0000002929c820 */ /* 0x000fe20000400000 */
[----:B------:R-:W-:-:S03]  /*3ffb0*/  FFMA R38, R38, UR5, -R0 ;  /* 0x0000000526267c23 */ /* 0x000fc60008000800 */
[----:B------:R-:W-:Y:S01]  /*3ffc0*/  @!P2 FMUL R40, R40, 0.5 ;  /* 0x3f0000002828a820 */ /* 0x000fe20000400000 */
[----:B------:R-:W-:Y:S01]  /*3ffd0*/  MUFU.EX2 R81, R42 ;  /* 0x0000002a00517308 */ /* 0x000fe20000000800 */
[----:B-1----:R-:W-:Y:S01]  /*3ffe0*/  @!P6 FMUL R44, R44, R44 ;  /* 0x0000002c2c2ce220 */ /* 0x002fe20000400000 */
[----:B------:R-:W-:-:S06]  /*3fff0*/  FSETP.GEU.AND P6, PT, R38, -126, PT ;  /* 0xc2fc00002600780b */ /* 0x000fcc0003fce000 */
[----:B------:R-:W1:Y:S01]  /*40000*/  MUFU.EX2 R42, R41 ;  /* 0x00000029002a7308 */ /* 0x000e620000000800 */
[----:B------:R-:W-:-:S07]  /*40010*/  @!P3 FMUL R39, R39, 0.5 ;  /* 0x3f0000002727b820 */ /* 0x000fce0000400000 */
[----:B------:R-:W1:Y:S01]  /*40020*/  MUFU.EX2 R83, R40 ;  /* 0x0000002800537308 */ /* 0x000e620000000800 */
[--C-:B------:R-:W-:Y:S01]  /*40030*/  FFMA R36, R36, UR5, -R0.reuse ;  /* 0x0000000524247c23 */ /* 0x100fe20008000800 */
[----:B------:R-:W-:-:S06]  /*40040*/  FFMA R37, R37, UR5, -R0 ;  /* 0x0000000525257c23 */ /* 0x000fcc0008000800 */
[----:B------:R-:W1:Y:S01]  /*40050*/  MUFU.EX2 R39, R39 ;  /* 0x0000002700277308 */ /* 0x000e620000000800 */
[--C-:B------:R-:W-:Y:S01]  /*40060*/  FFMA R35, R35, UR5, -R0.reuse ;  /* 0x0000000523237c23 */ /* 0x100fe20008000800 */
[----:B------:R-:W-:Y:S01]  /*40070*/  @!P6 FMUL R38, R38, 0.5 ;  /* 0x3f0000002626e820 */ /* 0x000fe20000400000 */
[----:B-1----:R-:W-:Y:S01]  /*40080*/  @!P4 FMUL R42, R42, R42 ;  /* 0x0000002a2a2ac220 */ /* 0x002fe20000400000 */
[----:B------:R-:W-:Y:S01]  /*40090*/  @!P5 FMUL R81, R81, R81 ;  /* 0x000000515151d220 */ /* 0x000fe20000400000 */
[----:B------:R-:W-:Y:S02]  /*400a0*/  FSETP.GEU.AND P4, PT, R36, -126, PT ;  /* 0xc2fc00002400780b */ /* 0x000fe40003f8e000 */
[----:B------:R-:W-:Y:S01]  /*400b0*/  FSETP.GEU.AND P5, PT, R37, -126, PT ;  /* 0xc2fc00002500780b */ /* 0x000fe20003fae000 */
[----:B------:R-:W1:Y:S01]  /*400c0*/  MUFU.EX2 R77, R38 ;  /* 0x00000026004d7308 */ /* 0x000e620000000800 */
[----:B------:R-:W-:Y:S01]  /*400d0*/  @!P2 FMUL R83, R83, R83 ;  /* 0x000000535353a220 */ /* 0x000fe20000400000 */
[----:B------:R-:W-:Y:S01]  /*400e0*/  FSETP.GEU.AND P2, PT, R35, -126, PT ;  /* 0xc2fc00002300780b */ /* 0x000fe20003f4e000 */
[----:B------:R-:W-:Y:S01]  /*400f0*/  FFMA R34, R34, UR5, -R0 ;  /* 0x0000000522227c23 */ /* 0x000fe20008000800 */
[----:B------:R-:W-:-:S04]  /*40100*/  @!P3 FMUL R39, R39, R39 ;  /* 0x000000272727b220 */ /* 0x000fc80000400000 */
[----:B------:R-:W-:Y:S02]  /*40110*/  FSETP.GEU.AND P3, PT, R34, -126, PT ;  /* 0xc2fc00002200780b */ /* 0x000fe40003f6e000 */
[----:B------:R-:W-:Y:S02]  /*40120*/  @!P4 FMUL R36, R36, 0.5 ;  /* 0x3f0000002424c820 */ /* 0x000fe40000400000 */
[----:B------:R-:W-:Y:S01]  /*40130*/  @!P5 FMUL R37, R37, 0.5 ;  /* 0x3f0000002525d820 */ /* 0x000fe20000400000 */
[----:B------:R-:W-:Y:S02]  /*40140*/  FFMA R33, R33, UR5, -R0 ;  /* 0x0000000521217c23 */ /* 0x000fe40008000800 */
[----:B------:R-:W-:Y:S01]  /*40150*/  @!P2 FMUL R35, R35, 0.5 ;  /* 0x3f0000002323a820 */ /* 0x000fe20000400000 */
[----:B------:R-:W-:Y:S01]  /*40160*/  MUFU.EX2 R79, R36 ;  /* 0x00000024004f7308 */ /* 0x000fe20000000800 */
[----:B-1----:R-:W-:Y:S01]  /*40170*/  @!P6 FMUL R77, R77, R77 ;  /* 0x0000004d4d4de220 */ /* 0x002fe20000400000 */
[----:B------:R-:W-:-:S06]  /*40180*/  FSETP.GEU.AND P6, PT, R33, -126, PT ;  /* 0xc2fc00002100780b */ /* 0x000fcc0003fce000 */
[----:B------:R-:W1:Y:S01]  /*40190*/  MUFU.EX2 R36, R35 ;  /* 0x0000002300247308 */ /* 0x000e620000000800 */
[----:B------:R-:W-:-:S07]  /*401a0*/  @!P3 FMUL R34, R34, 0.5 ;  /* 0x3f0000002222b820 */ /* 0x000fce0000400000 */
[----:B------:R-:W1:Y:S01]  /*401b0*/  MUFU.EX2 R37, R37 ;  /* 0x0000002500257308 */ /* 0x000e620000000800 */
[----:B------:R-:W-:-:S07]  /*401c0*/  FFMA R30, R30, UR5, -R0 ;  /* 0x000000051e1e7c23 */ /* 0x000fce0008000800 */
[----:B------:R-:W1:Y:S01]  /*401d0*/  MUFU.EX2 R73, R34 ;  /* 0x0000002200497308 */ /* 0x000e620000000800 */
[--C-:B------:R-:W-:Y:S01]  /*401e0*/  FFMA R32, R32, UR5, -R0.reuse ;  /* 0x0000000520207c23 */ /* 0x100fe20008000800 */
[----:B------:R-:W-:Y:S01]  /*401f0*/  @!P6 FMUL R33, R33, 0.5 ;  /* 0x3f0000002121e820 */ /* 0x000fe20000400000 */
[--C-:B------:R-:W-:Y:S01]  /*40200*/  FFMA R31, R31, UR5, -R0.reuse ;  /* 0x000000051f1f7c23 */ /* 0x100fe20008000800 */
[----:B-1----:R-:W-:Y:S01]  /*40210*/  @!P2 FMUL R36, R36, R36 ;  /* 0x000000242424a220 */ /* 0x002fe20000400000 */
[----:B------:R-:W-:Y:S01]  /*40220*/  FSETP.GEU.AND P2, PT, R30, -126, PT ;  /* 0xc2fc00001e00780b */ /* 0x000fe20003f4e000 */
[--C-:B------:R-:W-:Y:S02]  /*40230*/  FFMA R29, R29, UR5, -R0.reuse ;  /* 0x000000051d1d7c23 */ /* 0x100fe40008000800 */
[----:B------:R-:W1:Y:S01]  /*40240*/  MUFU.EX2 R34, R33 ;  /* 0x0000002100227308 */ /* 0x000e620000000800 */
[----:B------:R-:W-:Y:S01]  /*40250*/  @!P5 FMUL R37, R37, R37 ;  /* 0x000000252525d220 */ /* 0x000fe20000400000 */
[----:B------:R-:W-:Y:S01]  /*40260*/  FSETP.GEU.AND P5, PT, R32, -126, PT ;  /* 0xc2fc00002000780b */ /* 0x000fe20003fae000 */
[----:B------:R-:W-:Y:S01]  /*40270*/  @!P4 FMUL R79, R79, R79 ;  /* 0x0000004f4f4fc220 */ /* 0x000fe20000400000 */
[----:B------:R-:W-:Y:S01]  /*40280*/  FSETP.GEU.AND P4, PT, R31, -126, PT ;  /* 0xc2fc00001f00780b */ /* 0x000fe20003f8e000 */
[----:B------:R-:W-:Y:S01]  /*40290*/  @!P3 FMUL R73, R73, R73 ;  /* 0x000000494949b220 */ /* 0x000fe20000400000 */
[----:B------:R-:W-:Y:S01]  /*402a0*/  FSETP.GEU.AND P3, PT, R29, -126, PT ;  /* 0xc2fc00001d00780b */ /* 0x000fe20003f6e000 */
[----:B------:R-:W-:-:S03]  /*402b0*/  FFMA R28, R28, UR5, -R0 ;  /* 0x000000051c1c7c23 */ /* 0x000fc60008000800 */
[----:B------:R-:W-:-:S05]  /*402c0*/  @!P2 FMUL R30, R30, 0.5 ;  /* 0x3f0000001e1ea820 */ /* 0x000fca0000400000 */
[----:B------:R-:W-:Y:S01]  /*402d0*/  @!P5 FMUL R32, R32, 0.5 ;  /* 0x3f0000002020d820 */ /* 0x000fe20000400000 */
[----:B------:R-:W1:Y:S01]  /*402e0*/  MUFU.EX2 R69, R30 ;  /* 0x0000001e00457308 */ /* 0x000e620000000800 */
[----:B------:R-:W-:Y:S01]  /*402f0*/  @!P4 FMUL R31, R31, 0.5 ;  /* 0x3f0000001f1fc820 */ /* 0x000fe20000400000 */
[----:B-1----:R-:W-:Y:S01]  /*40300*/  @!P6 FMUL R34, R34, R34 ;  /* 0x000000222222e220 */ /* 0x002fe20000400000 */
[----:B------:R-:W-:-:S05]  /*40310*/  FSETP.GEU.AND P6, PT, R28, -126, PT ;  /* 0xc2fc00001c00780b */ /* 0x000fca0003fce000 */
[----:B------:R-:W1:Y:S01]  /*40320*/  MUFU.EX2 R75, R32 ;  /* 0x00000020004b7308 */ /* 0x000e620000000800 */
[----:B------:R-:W-:-:S07]  /*40330*/  @!P3 FMUL R29, R29, 0.5 ;  /* 0x3f0000001d1db820 */ /* 0x000fce0000400000 */
[----:B------:R-:W1:Y:S01]  /*40340*/  MUFU.EX2 R31, R31 ;  /* 0x0000001f001f7308 */ /* 0x000e620000000800 */
[--C-:B------:R-:W-:Y:S01]  /*40350*/  FFMA R25, R25, UR5, -R0.reuse ;  /* 0x0000000519197c23 */ /* 0x100fe20008000800 */
[----:B------:R-:W-:Y:S01]  /*40360*/  FFMA R27, R27, UR5, -R0 ;  /* 0x000000051b1b7c23 */ /* 0x000fe20008000800 */
[----:B------:R-:W-:-:S05]  /*40370*/  @!P6 FMUL R28, R28, 0.5 ;  /* 0x3f0000001c1ce820 */ /* 0x000fca0000400000 */
[----:B------:R-:W2:Y:S01]  /*40380*/  MUFU.EX2 R29, R29 ;  /* 0x0000001d001d7308 */ /* 0x000ea20000000800 */
[----:B------:R-:W-:Y:S01]  /*40390*/  @!P2 FMUL R69, R69, R69 ;  /* 0x000000454545a220 */ /* 0x000fe20000400000 */
[--C-:B------:R-:W-:Y:S01]  /*403a0*/  FFMA R26, R67, UR5, -R0.reuse ;  /* 0x00000005431a7c23 */ /* 0x100fe20008000800 */
[----:B-1----:R-:W-:Y:S01]  /*403b0*/  @!P5 FMUL R75, R75, R75 ;  /* 0x0000004b4b4bd220 */ /* 0x002fe20000400000 */
[----:B------:R-:W-:Y:S02]  /*403c0*/  FSETP.GEU.AND P2, PT, R25, -126, PT ;  /* 0xc2fc00001900780b */ /* 0x000fe40003f4e000 */
[----:B------:R-:W-:Y:S02]  /*403d0*/  FSETP.GEU.AND P5, PT, R27, -126, PT ;  /* 0xc2fc00001b00780b */ /* 0x000fe40003fae000 */
[----:B------:R-:W1:Y:S01]  /*403e0*/  MUFU.EX2 R71, R28 ;  /* 0x0000001c00477308 */ /* 0x000e620000000800 */
[--C-:B------:R-:W-:Y:S01]  /*403f0*/  FFMA R24, R24, UR5, -R0.reuse ;  /* 0x0000000518187c23 */ /* 0x100fe20008000800 */
[----:B------:R-:W-:Y:S01]  /*40400*/  @!P4 FMUL R31, R31, R31 ;  /* 0x0000001f1f1fc220 */ /* 0x000fe20000400000 */
[----:B------:R-:W-:Y:S01]  /*40410*/  FSETP.GEU.AND P4, PT, R26, -126, PT ;  /* 0xc2fc00001a00780b */ /* 0x000fe20003f8e000 */
[----:B------:R-:W-:Y:S01]  /*40420*/  FFMA R23, R23, UR5, -R0 ;  /* 0x0000000517177c23 */ /* 0x000fe20008000800 */
[----:B--2---:R-:W-:Y:S01]  /*40430*/  @!P3 FMUL R29, R29, R29 ;  /* 0x0000001d1d1db220 */ /* 0x004fe20000400000 */
[----:B------:R-:W-:-:S03]  /*40440*/  FSETP.GEU.AND P3, PT, R24, -126, PT ;  /* 0xc2fc00001800780b */ /* 0x000fc60003f6e000 */
[----:B------:R-:W-:Y:S02]  /*40450*/  @!P2 FMUL R25, R25, 0.5 ;  /* 0x3f0000001919a820 */ /* 0x000fe40000400000 */
[----:B------:R-:W-:-:S05]  /*40460*/  @!P5 FMUL R27, R27, 0.5 ;  /* 0x3f0000001b1bd820 */ /* 0x000fca0000400000 */
[----:B------:R-:W-:Y:S01]  /*40470*/  @!P4 FMUL R26, R26, 0.5 ;  /* 0x3f0000001a1ac820 */ /* 0x000fe20000400000 */
[----:B-1----:R-:W-:Y:S01]  /*40480*/  @!P6 FMUL R71, R71, R71 ;  /* 0x000000474747e220 */ /* 0x002fe20000400000 */
[----:B------:R-:W-:Y:S01]  /*40490*/  FSETP.GEU.AND P6, PT, R23, -126, PT ;  /* 0xc2fc00001700780b */ /* 0x000fe20003fce000 */
[----:B------:R-:W1:Y:S01]  /*404a0*/  MUFU.EX2 R25, R25 ;  /* 0x0000001900197308 */ /* 0x000e620000000800 */
[----:B------:R-:W-:-:S07]  /*404b0*/  @!P3 FMUL R24, R24, 0.5 ;  /* 0x3f0000001818b820 */ /* 0x000fce0000400000 */
[----:B------:R-:W2:Y:S08]  /*404c0*/  MUFU.EX2 R27, R27 ;  /* 0x0000001b001b7308 */ /* 0x000eb00000000800 */
[----:B------:R-:W3:Y:S01]  /*404d0*/  MUFU.EX2 R26, R26 ;  /* 0x0000001a001a7308 */ /* 0x000ee20000000800 */
[----:B------:R-:W-:Y:S01]  /*404e0*/  @!P6 FMUL R23, R23, 0.5 ;  /* 0x3f0000001717e820 */ /* 0x000fe20000400000 */
[----:B------:R-:W-:-:S06]  /*404f0*/  FFMA R20, R20, UR5, -R0 ;  /* 0x0000000514147c23 */ /* 0x000fcc0008000800 */
[----:B------:R-:W4:Y:S01]  /*40500*/  MUFU.EX2 R67, R24 ;  /* 0x0000001800437308 */ /* 0x000f220000000800 */
[--C-:B------:R-:W-:Y:S01]  /*40510*/  FFMA R22, R22, UR5, -R0.reuse ;  /* 0x0000000516167c23 */ /* 0x100fe20008000800 */
[----:B-1----:R-:W-:Y:S01]  /*40520*/  @!P2 FMUL R25, R25, R25 ;  /* 0x000000191919a220 */ /* 0x002fe20000400000 */
[--C-:B------:R-:W-:Y:S01]  /*40530*/  FFMA R21, R21, UR5, -R0.reuse ;  /* 0x0000000515157c23 */ /* 0x100fe20008000800 */
[----:B--2---:R-:W-:Y:S01]  /*40540*/  @!P5 FMUL R27, R27, R27 ;  /* 0x0000001b1b1bd220 */ /* 0x004fe20000400000 */
[----:B------:R-:W-:Y:S01]  /*40550*/  FSETP.GEU.AND P2, PT, R20, -126, PT ;  /* 0xc2fc00001400780b */ /* 0x000fe20003f4e000 */
[--C-:B------:R-:W-:Y:S01]  /*40560*/  FFMA R19, R19, UR5, -R0.reuse ;  /* 0x0000000513137c23 */ /* 0x100fe20008000800 */
[----:B------:R-:W-:Y:S01]  /*40570*/  FSETP.GEU.AND P5, PT, R22, -126, PT ;  /* 0xc2fc00001600780b */ /* 0x000fe20003fae000 */
[----:B------:R-:W1:Y:S01]  /*40580*/  MUFU.EX2 R23, R23 ;  /* 0x0000001700177308 */ /* 0x000e620000000800 */
[----:B---3--:R-:W-:Y:S01]  /*40590*/  @!P4 FMUL R26, R26, R26 ;  /* 0x0000001a1a1ac220 */ /* 0x008fe20000400000 */
[----:B------:R-:W-:Y:S01]  /*405a0*/  FSETP.GEU.AND P4, PT, R21, -126, PT ;  /* 0xc2fc00001500780b */ /* 0x000fe20003f8e000 */
[----:B----4-:R-:W-:Y:S01]  /*405b0*/  @!P3 FMUL R67, R67, R67 ;  /* 0x000000434343b220 */ /* 0x010fe20000400000 */
[----:B------:R-:W-:Y:S01]  /*405c0*/  FSETP.GEU.AND P3, PT, R19, -126, PT ;  /* 0xc2fc00001300780b */ /* 0x000fe20003f6e000 */
[----:B------:R-:W-:-:S05]  /*405d0*/  FFMA R18, R18, UR5, -R0 ;  /* 0x0000000512127c23 */ /* 0x000fca0008000800 */
[----:B------:R-:W-:Y:S02]  /*405e0*/  @!P2 FMUL R20, R20, 0.5 ;  /* 0x3f0000001414a820 */ /* 0x000fe40000400000 */
[----:B------:R-:W-:-:S03]  /*405f0*/  @!P5 FMUL R22, R22, 0.5 ;  /* 0x3f0000001616d820 */ /* 0x000fc60000400000 */
        /* <DEDUP_REMOVED lines=32> */
[----:B------:R-:W-:-:S07]  /*40800*/  @!P6 FMUL R10, R10, 0.5 ;  /* 0x3f0000000a0ae820 */ /* 0x000fce0000400000 */
[----:B------:R-:W4:Y:S01]  /*40810*/  MUFU.EX2 R16, R14 ;  /* 0x0000000e00107308 */ /* 0x000f220000000800 */
[--C-:B------:R-:W-:Y:S01]  /*40820*/  FFMA R13, R13, UR5, -R0.reuse ;  /* 0x000000050d0d7c23 */ /* 0x100fe20008000800 */
[--C-:B------:R-:W-:Y:S01]  /*40830*/  FFMA R5, R5, UR5, -R0.reuse ;  /* 0x0000000505057c23 */ /* 0x100fe20008000800 */
[----:B-1----:R-:W-:Y:S01]  /*40840*/  @!P2 FMUL R15, R15, R15 ;  /* 0x0000000f0f0fa220 */ /* 0x002fe20000400000 */
[--C-:B------:R-:W-:Y:S01]  /*40850*/  FFMA R12, R12, UR5, -R0.reuse ;  /* 0x000000050c0c7c23 */ /* 0x100fe20008000800 */
[----:B--2---:R-:W-:Y:S01]  /*40860*/  @!P5 FMUL R17, R17, R17 ;  /* 0x000000111111d220 */ /* 0x004fe20000400000 */
[----:B------:R-:W-:Y:S02]  /*40870*/  FSETP.GEU.AND P2, PT, R13, -126, PT ;  /* 0xc2fc00000d00780b */ /* 0x000fe40003f4e000 */
[----:B------:R-:W1:Y:S01]  /*40880*/  MUFU.EX2 R30, R10 ;  /* 0x0000000a001e7308 */ /* 0x000e620000000800 */
[C---:B------:R-:W-:Y:S02]  /*40890*/  LOP3.LUT P0, RZ, R3.reuse, 0x10000000, RZ, 0xc0, !PT ;  /* 0x1000000003ff7812 */ /* 0x040fe4000780c0ff */
[----:B------:R-:W-:Y:S01]  /*408a0*/  LOP3.LUT P1, RZ, R3, 0x8000000, RZ, 0xc0, !PT ;  /* 0x0800000003ff7812 */ /* 0x000fe2000782c0ff */
[--C-:B------:R-:W-:Y:S01]  /*408b0*/  FFMA R3, R138, UR5, -R0.reuse ;  /* 0x000000058a037c23 */ /* 0x100fe20008000800 */
[----:B------:R-:W-:Y:S01]  /*408c0*/  FSETP.GEU.AND P5, PT, R5, -126, PT ;  /* 0xc2fc00000500780b */ /* 0x000fe20003fae000 */
[----:B---3--:R-:W-:Y:S01]  /*408d0*/  @!P4 FMUL R24, R24, R24 ;  /* 0x000000181818c220 */ /* 0x008fe20000400000 */
[--C-:B------:R-:W-:Y:S01]  /*408e0*/  FFMA R4, R4, UR5, -R0.reuse ;  /* 0x0000000504047c23 */ /* 0x100fe20008000800 */
[--C-:B------:R-:W-:Y:S01]  /*408f0*/  FFMA R9, R9, UR5, -R0.reuse ;  /* 0x0000000509097c23 */ /* 0x100fe20008000800 */
[----:B----4-:R-:W-:Y:S01]  /*40900*/  @!P3 FMUL R16, R16, R16 ;  /* 0x000000101010b220 */ /* 0x010fe20000400000 */
[----:B------:R-:W-:Y:S01]  /*40910*/  FSETP.GEU.AND P3, PT, R12, -126, PT ;  /* 0xc2fc00000c00780b */ /* 0x000fe20003f6e000 */
[----:B------:R-:W-:Y:S01]  /*40920*/  @!P2 FMUL R13, R13, 0.5 ;  /* 0x3f0000000d0da820 */ /* 0x000fe20000400000 */
[----:B------:R-:W-:Y:S01]  /*40930*/  FSETP.GEU.AND P4, PT, R3, -126, PT ;  /* 0xc2fc00000300780b */ /* 0x000fe20003f8e000 */
[--C-:B------:R-:W-:Y:S01]  /*40940*/  FFMA R11, R11, UR5, -R0.reuse ;  /* 0x000000050b0b7c23 */ /* 0x100fe20008000800 */
[--C-:B------:R-:W-:Y:S01]  /*40950*/  FFMA R50, R50, UR5, -R0.reuse ;  /* 0x0000000532327c23 */ /* 0x100fe20008000800 */
[--C-:B------:R-:W-:Y:S01]  /*40960*/  FFMA R2, R2, UR5, -R0.reuse ;  /* 0x0000000502027c23 */ /* 0x100fe20008000800 */
[--C-:B------:R-:W-:Y:S01]  /*40970*/  FFMA R51, R51, UR5, -R0.reuse ;  /* 0x0000000533337c23 */ /* 0x100fe20008000800 */
[----:B-1----:R-:W-:Y:S01]  /*40980*/  @!P6 FMUL R30, R30, R30 ;  /* 0x0000001e1e1ee220 */ /* 0x002fe20000400000 */
[----:B------:R-:W-:Y:S01]  /*40990*/  @!P5 FMUL R5, R5, 0.5 ;  /* 0x3f0000000505d820 */ /* 0x000fe20000400000 */
[----:B------:R-:W-:Y:S01]  /*409a0*/  FSETP.GEU.AND P6, PT, R4, -126, PT ;  /* 0xc2fc00000400780b */ /* 0x000fe20003fce000 */
[----:B------:R-:W-:Y:S01]  /*409b0*/  MUFU.EX2 R13, R13 ;  /* 0x0000000d000d7308 */ /* 0x000fe20000000800 */
[----:B------:R-:W-:Y:S01]  /*409c0*/  FADD R80, -R49, R199 ;  /* 0x000000c731507221 */ /* 0x000fe20000000100 */
[--C-:B------:R-:W-:Y:S01]  /*409d0*/  FFMA R48, R48, UR5, -R0.reuse ;  /* 0x0000000530307c23 */ /* 0x100fe20008000800 */
[----:B------:R-:W-:Y:S01]  /*409e0*/  @!P3 FMUL R12, R12, 0.5 ;  /* 0x3f0000000c0cb820 */ /* 0x000fe20000400000 */
[--C-:B------:R-:W-:Y:S01]  /*409f0*/  FFMA R53, R53, UR5, -R0.reuse ;  /* 0x0000000535357c23 */ /* 0x100fe20008000800 */
[----:B------:R-:W-:Y:S01]  /*40a00*/  @!P4 FMUL R3, R3, 0.5 ;  /* 0x3f0000000303c820 */ /* 0x000fe20000400000 */
[--C-:B------:R-:W-:Y:S01]  /*40a10*/  FFMA R52, R52, UR5, -R0.reuse ;  /* 0x0000000534347c23 */ /* 0x100fe20008000800 */
[--C-:B------:R-:W-:Y:S01]  /*40a20*/  FFMA R55, R55, UR5, -R0.reuse ;  /* 0x0000000537377c23 */ /* 0x100fe20008000800 */
[----:B------:R-:W1:Y:S01]  /*40a30*/  MUFU.EX2 R93, R5 ;  /* 0x00000005005d7308 */ /* 0x000e620000000800 */
[----:B------:R-:W-:Y:S01]  /*40a40*/  FFMA R54, R54, UR5, -R0 ;  /* 0x0000000536367c23 */ /* 0x000fe20008000800 */
[----:B------:R-:W-:Y:S01]  /*40a50*/  FADD R33, R92, R84 ;  /* 0x000000545c217221 */ /* 0x000fe20000000000 */
[--C-:B------:R-:W-:Y:S01]  /*40a60*/  FFMA R56, R56, UR5, -R0.reuse ;  /* 0x0000000538387c23 */ /* 0x100fe20008000800 */
[----:B------:R-:W-:Y:S01]  /*40a70*/  FFMA R58, R58, UR5, -R0 ;  /* 0x000000053a3a7c23 */ /* 0x000fe20008000800 */
[----:B------:R-:W-:Y:S01]  /*40a80*/  FADD R43, R89, R76 ;  /* 0x0000004c592b7221 */ /* 0x000fe20000000000 */
        /* <DEDUP_REMOVED lines=8> */
[----:B------:R-:W-:Y:S01]  /*40b10*/  FFMA R62, R62, UR5, -R0 ;  /* 0x000000053e3e7c23 */ /* 0x000fe20008000800 */
[----:B------:R-:W-:Y:S01]  /*40b20*/  FADD R14, R191, R82 ;  /* 0x00000052bf0e7221 */ /* 0x000fe20000000000 */
[----:B------:R-:W3:Y:S01]  /*40b30*/  MUFU.EX2 R12, R12 ;  /* 0x0000000c000c7308 */ /* 0x000ee20000000800 */
[----:B-1----:R-:W-:Y:S01]  /*40b40*/  @!P5 FMUL R93, R93, R93 ;  /* 0x0000005d5d5dd220 */ /* 0x002fe20000400000 */
[----:B------:R-:W-:Y:S01]  /*40b50*/  FSETP.GEU.AND P5, PT, R9, -126, PT ;  /* 0xc2fc00000900780b */ /* 0x000fe20003fae000 */
[----:B------:R-:W-:Y:S01]  /*40b60*/  @!P2 FMUL R13, R13, R13 ;  /* 0x0000000d0d0da220 */ /* 0x000fe20000400000 */
[----:B------:R-:W-:Y:S01]  /*40b70*/  FSETP.GEU.AND P2, PT, R11, -126, PT ;  /* 0xc2fc00000b00780b */ /* 0x000fe20003f4e000 */
[----:B------:R-:W-:Y:S01]  /*40b80*/  FADD R40, R190, R88 ;  /* 0x00000058be287221 */ /* 0x000fe20000000000 */
[--C-:B------:R-:W-:Y:S01]  /*40b90*/  FFMA R66, R66, UR5, -R0.reuse ;  /* 0x0000000542427c23 */ /* 0x100fe20008000800 */
[--C-:B------:R-:W-:Y:S01]  /*40ba0*/  FFMA R70, R70, UR5, -R0.reuse ;  /* 0x0000000546467c23 */ /* 0x100fe20008000800 */
[----:B------:R-:W1:Y:S01]  /*40bb0*/  MUFU.EX2 R38, R4 ;  /* 0x0000000400267308 */ /* 0x000e620000000800 */
[----:B--2---:R-:W-:Y:S01]  /*40bc0*/  @!P4 FMUL R95, R95, R95 ;  /* 0x0000005f5f5fc220 */ /* 0x004fe20000400000 */
[----:B------:R-:W-:Y:S01]  /*40bd0*/  FSETP.GEU.AND P4, PT, R2, -126, PT ;  /* 0xc2fc00000200780b */ /* 0x000fe20003f8e000 */
[--C-:B------:R-:W-:Y:S01]  /*40be0*/  FFMA R65, R65, UR5, -R0.reuse ;  /* 0x0000000541417c23 */ /* 0x100fe20008000800 */
[----:B------:R-:W-:Y:S01]  /*40bf0*/  FFMA R68, R68, UR5, -R0 ;  /* 0x0000000544447c23 */ /* 0x000fe20008000800 */
[----:B------:R-:W2:Y:S01]  /*40c00*/  LDL.LU R138, [R1+0x2d4] ;  /* 0x0002d400018a7983 */ /* 0x000ea20000300800 */
[----:B---3--:R-:W-:Y:S01]  /*40c10*/  @!P3 FMUL R12, R12, R12 ;  /* 0x0000000c0c0cb220 */ /* 0x008fe20000400000 */
[----:B------:R-:W-:Y:S01]  /*40c20*/  FSETP.GEU.AND P3, PT, R50, -126, PT ;  /* 0xc2fc00003200780b */ /* 0x000fe20003f6e000 */
[----:B------:R-:W-:Y:S01]  /*40c30*/  @!P5 FMUL R9, R9, 0.5 ;  /* 0x3f0000000909d820 */ /* 0x000fe20000400000 */
[----:B------:R-:W-:Y:S01]  /*40c40*/  @!P2 FMUL R11, R11, 0.5 ;  /* 0x3f0000000b0ba820 */ /* 0x000fe20000400000 */
[----:B------:R-:W-:Y:S01]  /*40c50*/  FADD R5, R72, R24 ;  /* 0x0000001848057221 */ /* 0x000fe20000000000 */
[----:B-1----:R-:W-:Y:S01]  /*40c60*/  @!P6 FMUL R38, R38, R38 ;  /* 0x000000262626e220 */ /* 0x002fe20000400000 */
[----:B------:R-:W-:Y:S01]  /*40c70*/  FSETP.GEU.AND P6, PT, R51, -126, PT ;  /* 0xc2fc00003300780b */ /* 0x000fe20003fce000 */
[----:B------:R-:W1:Y:S01]  /*40c80*/  MUFU.EX2 R45, R9 ;  /* 0x00000009002d7308 */ /* 0x000e620000000800 */
[----:B------:R-:W-:Y:S01]  /*40c90*/  FADD R3, R31, R93 ;  /* 0x0000005d1f037221 */ /* 0x000fe20000000000 */
[----:B------:R-:W-:-:S05]  /*40ca0*/  @!P4 FMUL R2, R2, 0.5 ;  /* 0x3f0000000202c820 */ /* 0x000fca0000400000 */
[----:B------:R-:W-:Y:S01]  /*40cb0*/  @!P3 FMUL R50, R50, 0.5 ;  /* 0x3f0000003232b820 */ /* 0x000fe20000400000 */
[----:B------:R-:W3:Y:S01]  /*40cc0*/  MUFU.EX2 R49, R11 ;  /* 0x0000000b00317308 */ /* 0x000ee20000000800 */
[----:B------:R-:W-:Y:S01]  /*40cd0*/  FADD R10, R5, R3 ;  /* 0x00000003050a7221 */ /* 0x000fe20000000000 */
[----:B------:R-:W-:Y:S01]  /*40ce0*/  FADD R5, R39, R30 ;  /* 0x0000001e27057221 */ /* 0x000fe20000000000 */
[----:B------:R-:W-:-:S05]  /*40cf0*/  FADD R3, R23, R95 ;  /* 0x0000005f17037221 */ /* 0x000fca0000000000 */
[----:B------:R-:W4:Y:S01]  /*40d00*/  MUFU.EX2 R94, R2 ;  /* 0x00000002005e7308 */ /* 0x000f220000000800 */
[----:B------:R-:W-:Y:S01]  /*40d10*/  FADD R3, R5, R3 ;  /* 0x0000000305037221 */ /* 0x000fe20000000000 */
[----:B------:R-:W-:-:S06]  /*40d20*/  @!P6 FMUL R51, R51, 0.5 ;  /* 0x3f0000003333e820 */ /* 0x000fcc0000400000 */
[----:B------:R-:W4:Y:S01]  /*40d30*/  MUFU.EX2 R32, R50 ;  /* 0x0000003200207308 */ /* 0x000f220000000800 */
[----:B------:R-:W-:Y:S01]  /*40d40*/  FADD R78, R10, R3 ;  /* 0x000000030a4e7221 */ /* 0x000fe20000000000 */
[----:B-1----:R-:W-:Y:S01]  /*40d50*/  @!P5 FMUL R45, R45, R45 ;  /* 0x0000002d2d2dd220 */ /* 0x002fe20000400000 */
[----:B------:R-:W-:Y:S01]  /*40d60*/  FSETP.GEU.AND P5, PT, R48, -126, PT ;  /* 0xc2fc00003000780b */ /* 0x000fe20003fae000 */
[----:B---3--:R-:W-:-:S04]  /*40d70*/  @!P2 FMUL R49, R49, R49 ;  /* 0x000000313131a220 */ /* 0x008fc80000400000 */
[----:B------:R-:W1:Y:S01]  /*40d80*/  MUFU.EX2 R10, R51 ;  /* 0x00000033000a7308 */ /* 0x000e620000000800 */
[----:B------:R-:W-:Y:S01]  /*40d90*/  FSETP.GEU.AND P2, PT, R53, -126, PT ;  /* 0xc2fc00003500780b */ /* 0x000fe20003f4e000 */
[----:B----4-:R-:W-:Y:S01]  /*40da0*/  @!P4 FMUL R94, R94, R94 ;  /* 0x0000005e5e5ec220 */ /* 0x010fe20000400000 */
[----:B------:R-:W-:Y:S01]  /*40db0*/  FSETP.GEU.AND P4, PT, R52, -126, PT ;  /* 0xc2fc00003400780b */ /* 0x000fe20003f8e000 */
[----:B------:R-:W-:Y:S01]  /*40dc0*/  @!P3 FMUL R32, R32, R32 ;  /* 0x000000202020b220 */ /* 0x000fe20000400000 */
[----:B------:R-:W-:Y:S01]  /*40dd0*/  FSETP.GEU.AND P3, PT, R55, -126, PT ;  /* 0xc2fc00003700780b */ /* 0x000fe20003f6e000 */
[----:B------:R-:W-:Y:S01]  /*40de0*/  FADD R3, R85, R15 ;  /* 0x0000000f55037221 */ /* 0x000fe20000000000 */
[----:B------:R-:W-:Y:S01]  /*40df0*/  FADD R2, R69, R38 ;  /* 0x0000002645027221 */ /* 0x000fe20000000000 */
[----:B------:R-:W-:-:S06]  /*40e00*/  @!P5 FMUL R48, R48, 0.5 ;  /* 0x3f0000003030d820 */ /* 0x000fcc0000400000 */
[----:B------:R-:W-:Y:S01]  /*40e10*/  @!P2 FMUL R53, R53, 0.5 ;  /* 0x3f0000003535a820 */ /* 0x000fe20000400000 */
[----:B-1----:R-:W-:Y:S01]  /*40e20*/  @!P6 FMUL R10, R10, R10 ;  /* 0x0000000a0a0ae220 */ /* 0x002fe20000400000 */
[----:B------:R-:W-:Y:S01]  /*40e30*/  FSETP.GEU.AND P6, PT, R54, -126, PT ;  /* 0xc2fc00003600780b */ /* 0x000fe20003fce000 */
[----:B------:R-:W-:Y:S01]  /*40e40*/  FADD R4, R3, R2 ;  /* 0x0000000203047221 */ /* 0x000fe20000000000 */
[----:B------:R-:W-:Y:S01]  /*40e50*/  FADD R3, R77, R45 ;  /* 0x0000002d4d037221 */ /* 0x000fe20000000000 */
[----:B------:R-:W1:Y:S01]  /*40e60*/  MUFU.EX2 R92, R48 ;  /* 0x00000030005c7308 */ /* 0x000e620000000800 */
[----:B------:R-:W-:Y:S01]  /*40e70*/  FADD R2, R22, R94 ;  /* 0x0000005e16027221 */ /* 0x000fe20000000000 */
[----:B------:R-:W-:Y:S01]  /*40e80*/  @!P4 FMUL R52, R52, 0.5 ;  /* 0x3f0000003434c820 */ /* 0x000fe20000400000 */
[----:B------:R-:W-:-:S05]  /*40e90*/  @!P3 FMUL R55, R55, 0.5 ;  /* 0x3f0000003737b820 */ /* 0x000fca0000400000 */
[----:B------:R-:W3:Y:S01]  /*40ea0*/  MUFU.EX2 R47, R53 ;  /* 0x00000035002f7308 */ /* 0x000ee20000000800 */
[----:B------:R-:W-:Y:S01]  /*40eb0*/  FADD R2, R3, R2 ;  /* 0x0000000203027221 */ /* 0x000fe20000000000 */
[----:B------:R-:W-:-:S06]  /*40ec0*/  @!P6 FMUL R54, R54, 0.5 ;  /* 0x3f0000003636e820 */ /* 0x000fcc0000400000 */
[----:B------:R-:W4:Y:S08]  /*40ed0*/  MUFU.EX2 R3, R52 ;  /* 0x0000003400037308 */ /* 0x000f300000000800 */
[----:B------:R-:W4:Y:S01]  /*40ee0*/  MUFU.EX2 R28, R55 ;  /* 0x00000037001c7308 */ /* 0x000f220000000800 */
[----:B------:R-:W-:Y:S01]  /*40ef0*/  FADD R76, R4, R2 ;  /* 0x00000002044c7221 */ /* 0x000fe20000000000 */
[----:B------:R-:W-:Y:S01]  /*40f00*/  FADD R4, R46, R16 ;  /* 0x000000102e047221 */ /* 0x000fe20000000000 */
[----:B------:R-:W-:Y:S01]  /*40f10*/  FADD R2, R29, R32 ;  /* 0x000000201d027221 */ /* 0x000fe20000000000 */
[----:B-1----:R-:W-:Y:S01]  /*40f20*/  @!P5 FMUL R92, R92, R92 ;  /* 0x0000005c5c5cd220 */ /* 0x002fe20000400000 */
[----:B---3--:R-:W-:-:S03]  /*40f30*/  @!P2 FMUL R47, R47, R47 ;  /* 0x0000002f2f2fa220 */ /* 0x008fc60000400000 */
[----:B------:R-:W1:Y:S01]  /*40f40*/  MUFU.EX2 R91, R54 ;  /* 0x00000036005b7308 */ /* 0x000e620000000800 */
[----:B------:R-:W-:Y:S01]  /*40f50*/  FSETP.GEU.AND P5, PT, R56, -126, PT ;  /* 0xc2fc00003800780b */ /* 0x000fe20003fae000 */
[----:B------:R-:W-:Y:S01]  /*40f60*/  FADD R5, R4, R2 ;  /* 0x0000000204057221 */ /* 0x000fe20000000000 */
[----:B------:R-:W-:Y:S01]  /*40f70*/  FSETP.GEU.AND P2, PT, R58, -126, PT ;  /* 0xc2fc00003a00780b */ /* 0x000fe20003f4e000 */
[----:B------:R-:W-:Y:S01]  /*40f80*/  FADD R4, R37, R10 ;  /* 0x0000000a25047221 */ /* 0x000fe20000000000 */
[----:B------:R-:W-:Y:S01]  /*40f90*/  FADD R2, R21, R92 ;  /* 0x0000005c15027221 */ /* 0x000fe20000000000 */
[----:B----4-:R-:W-:Y:S01]  /*40fa0*/  @!P4 FMUL R3, R3, R3 ;  /* 0x000000030303c220 */ /* 0x010fe20000400000 */
[----:B------:R-:W-:Y:S01]  /*40fb0*/  FSETP.GEU.AND P4, PT, R57, -126, PT ;  /* 0xc2fc00003900780b */ /* 0x000fe20003f8e000 */
[----:B------:R-:W-:Y:S01]  /*40fc0*/  @!P3 FMUL R28, R28, R28 ;  /* 0x0000001c1c1cb220 */ /* 0x000fe20000400000 */
[----:B------:R-:W-:Y:S01]  /*40fd0*/  FSETP.GEU.AND P3, PT, R59, -126, PT ;  /* 0xc2fc00003b00780b */ /* 0x000fe20003f6e000 */
[----:B------:R-:W-:-:S04]  /*40fe0*/  FADD R2, R4, R2 ;  /* 0x0000000204027221 */ /* 0x000fc80000000000 */
[----:B------:R-:W-:Y:S01]  /*40ff0*/  FADD R74, R5, R2 ;  /* 0x00000002054a7221 */ /* 0x000fe20000000000 */
[----:B------:R-:W-:Y:S01]  /*41000*/  FADD R5, R87, R13 ;  /* 0x0000000d57057221 */ /* 0x000fe20000000000 */
[----:B------:R-:W-:Y:S01]  /*41010*/  FADD R2, R71, R28 ;  /* 0x0000001c47027221 */ /* 0x000fe20000000000 */
[----:B------:R-:W-:Y:S01]  /*41020*/  @!P5 FMUL R56, R56, 0.5 ;  /* 0x3f0000003838d820 */ /* 0x000fe20000400000 */
[----:B-1----:R-:W-:Y:S01]  /*41030*/  @!P6 FMUL R91, R91, R91 ;  /* 0x0000005b5b5be220 */ /* 0x002fe20000400000 */
[----:B------:R-:W-:Y:S01]  /*41040*/  @!P2 FMUL R58, R58, 0.5 ;  /* 0x3f0000003a3aa820 */ /* 0x000fe20000400000 */
        /* <DEDUP_REMOVED lines=8> */
[----:B------:R-:W-:-:S06]  /*410d0*/  FSETP.GEU.AND P6, PT, R60, -126, PT ;  /* 0xc2fc00003c00780b */ /* 0x000fcc0003fce000 */
[----:B------:R-:W4:Y:S08]  /*410e0*/  MUFU.EX2 R41, R57 ;  /* 0x0000003900297308 */ /* 0x000f300000000800 */
[----:B------:R-:W4:Y:S01]  /*410f0*/  MUFU.EX2 R5, R59 ;  /* 0x0000003b00057308 */ /* 0x000f220000000800 */
[----:B-1----:R-:W-:Y:S01]  /*41100*/  @!P5 FMUL R4, R4, R4 ;  /* 0x000000040404d220 */ /* 0x002fe20000400000 */
[----:B---3--:R-:W-:Y:S01]  /*41110*/  @!P2 FMUL R11, R11, R11 ;  /* 0x0000000b0b0ba220 */ /* 0x008fe20000400000 */
[----:B------:R-:W-:-:S02]  /*41120*/  FSETP.GEU.AND P5, PT, R61, -126, PT ;  /* 0xc2fc00003d00780b */ /* 0x000fc40003fae000 */
[----:B------:R-:W-:Y:S01]  /*41130*/  FSETP.GEU.AND P2, PT, R63, -126, PT ;  /* 0xc2fc00003f00780b */ /* 0x000fe20003f4e000 */
[----:B------:R-:W-:Y:S01]  /*41140*/  @!P6 FMUL R60, R60, 0.5 ;  /* 0x3f0000003c3ce820 */ /* 0x000fe20000400000 */
[----:B----4-:R-:W-:Y:S01]  /*41150*/  @!P4 FMUL R41, R41, R41 ;  /* 0x000000292929c220 */ /* 0x010fe20000400000 */
[----:B------:R-:W-:Y:S02]  /*41160*/  FSETP.GEU.AND P4, PT, R64, -126, PT ;  /* 0xc2fc00004000780b */ /* 0x000fe40003f8e000 */
[----:B------:R-:W1:Y:S01]  /*41170*/  MUFU.EX2 R90, R60 ;  /* 0x0000003c005a7308 */ /* 0x000e620000000800 */
[----:B------:R-:W-:Y:S01]  /*41180*/  @!P3 FMUL R5, R5, R5 ;  /* 0x000000050505b220 */ /* 0x000fe20000400000 */
[----:B------:R-:W-:-:S04]  /*41190*/  FSETP.GEU.AND P3, PT, R62, -126, PT ;  /* 0xc2fc00003e00780b */ /* 0x000fc80003f6e000 */
[----:B------:R-:W-:Y:S02]  /*411a0*/  @!P5 FMUL R61, R61, 0.5 ;  /* 0x3f0000003d3dd820 */ /* 0x000fe40000400000 */
[----:B------:R-:W-:Y:S01]  /*411b0*/  @!P2 FMUL R63, R63, 0.5 ;  /* 0x3f0000003f3fa820 */ /* 0x000fe20000400000 */
[----:B------:R-:W-:Y:S01]  /*411c0*/  FADD R54, R9, R2 ;  /* 0x0000000209367221 */ /* 0x000fe20000000000 */
[----:B------:R-:W-:Y:S01]  /*411d0*/  FADD R55, R33, R14 ;  /* 0x0000000e21377221 */ /* 0x000fe20000000000 */
[----:B------:R-:W-:Y:S01]  /*411e0*/  FADD R9, R44, R12 ;  /* 0x0000000c2c097221 */ /* 0x000fe20000000000 */
[----:B------:R-:W3:Y:S01]  /*411f0*/  MUFU.EX2 R33, R61 ;  /* 0x0000003d00217308 */ /* 0x000ee20000000800 */
[----:B------:R-:W-:Y:S01]  /*41200*/  FADD R2, R27, R11 ;  /* 0x0000000b1b027221 */ /* 0x000fe20000000000 */
[----:B------:R-:W-:Y:S01]  /*41210*/  @!P4 FMUL R64, R64, 0.5 ;  /* 0x3f0000004040c820 */ /* 0x000fe20000400000 */
[----:B------:R-:W-:-:S05]  /*41220*/  @!P3 FMUL R62, R62, 0.5 ;  /* 0x3f0000003e3eb820 */ /* 0x000fca0000400000 */
[----:B------:R-:W4:Y:S01]  /*41230*/  MUFU.EX2 R88, R63 ;  /* 0x0000003f00587308 */ /* 0x000f220000000800 */
[----:B------:R-:W-:Y:S01]  /*41240*/  FADD R35, R9, R2 ;  /* 0x0000000209237221 */ /* 0x000fe20000000000 */
[----:B-1----:R-:W-:-:S06]  /*41250*/  @!P6 FMUL R90, R90, R90 ;  /* 0x0000005a5a5ae220 */ /* 0x002fcc0000400000 */
[----:B------:R-:W1:Y:S01]  /*41260*/  MUFU.EX2 R9, R64 ;  /* 0x0000004000097308 */ /* 0x000e620000000800 */
[----:B------:R-:W-:-:S07]  /*41270*/  FADD R14, R36, R4 ;  /* 0x00000004240e7221 */ /* 0x000fce0000000000 */
[----:B------:R-:W1:Y:S01]  /*41280*/  MUFU.EX2 R89, R62 ;  /* 0x0000003e00597308 */ /* 0x000e620000000800 */
[----:B------:R-:W-:Y:S01]  /*41290*/  FADD R2, R19, R90 ;  /* 0x0000005a13027221 */ /* 0x000fe20000000000 */
[----:B---3--:R-:W-:Y:S01]  /*412a0*/  @!P5 FMUL R33, R33, R33 ;  /* 0x000000212121d220 */ /* 0x008fe20000400000 */
[----:B----4-:R-:W-:Y:S02]  /*412b0*/  @!P2 FMUL R88, R88, R88 ;  /* 0x000000585858a220 */ /* 0x010fe40000400000 */
[----:B------:R-:W-:Y:S01]  /*412c0*/  FADD R2, R14, R2 ;  /* 0x000000020e027221 */ /* 0x000fe20000000000 */
[----:B------:R-:W-:Y:S01]  /*412d0*/  FFMA R0, R151, UR5, -R0 ;  /* 0x0000000597007c23 */ /* 0x000fe20008000800 */
[----:B------:R-:W-:Y:S02]  /*412e0*/  FSETP.GEU.AND P5, PT, R66, -126, PT ;  /* 0xc2fc00004200780b */ /* 0x000fe40003fae000 */
[----:B------:R-:W-:Y:S01]  /*412f0*/  FSETP.GEU.AND P2, PT, R70, -126, PT ;  /* 0xc2fc00004600780b */ /* 0x000fe20003f4e000 */
[----:B------:R-:W-:Y:S01]  /*41300*/  FADD R52, R35, R2 ;  /* 0x0000000223347221 */ /* 0x000fe20000000000 */
[----:B------:R-:W-:Y:S01]  /*41310*/  FADD R14, R81, R49 ;  /* 0x00000031510e7221 */ /* 0x000fe20000000000 */
[----:B------:R-:W-:Y:S01]  /*41320*/  FADD R2, R26, R33 ;  /* 0x000000211a027221 */ /* 0x000fe20000000000 */
[----:B-1----:R-:W-:Y:S01]  /*41330*/  @!P4 FMUL R9, R9, R9 ;  /* 0x000000090909c220 */ /* 0x002fe20000400000 */
[----:B------:R-:W-:Y:S01]  /*41340*/  FSETP.GEU.AND P6, PT, R65, -126, PT ;  /* 0xc2fc00004100780b */ /* 0x000fe20003fce000 */
[----:B------:R-:W-:Y:S01]  /*41350*/  FADD R53, R43, R40 ;  /* 0x000000282b357221 */ /* 0x000fe20000000000 */
[----:B------:R-:W-:Y:S01]  /*41360*/  FSETP.GEU.AND P4, PT, R68, -126, PT ;  /* 0xc2fc00004400780b */ /* 0x000fe20003f8e000 */
[----:B------:R-:W-:Y:S01]  /*41370*/  @!P3 FMUL R89, R89, R89 ;  /* 0x000000595959b220 */ /* 0x000fe20000400000 */
[----:B------:R-:W-:Y:S01]  /*41380*/  FSETP.GEU.AND P3, PT, R0, -126, PT ;  /* 0xc2fc00000000780b */ /* 0x000fe20003f6e000 */
[----:B------:R-:W-:Y:S01]  /*41390*/  FADD R35, R14, R2 ;  /* 0x000000020e237221 */ /* 0x000fe20000000000 */
[----:B------:R-:W-:Y:S01]  /*413a0*/  FADD R14, R73, R41 ;  /* 0x00000029490e7221 */ /* 0x000fe20000000000 */
[----:B------:R-:W-:Y:S01]  /*413b0*/  FADD R2, R18, R88 ;  /* 0x0000005812027221 */ /* 0x000fe20000000000 */
[----:B------:R-:W-:Y:S01]  /*413c0*/  @!P5 FMUL R66, R66, 0.5 ;  /* 0x3f0000004242d820 */ /* 0x000fe20000400000 */
[----:B------:R-:W-:Y:S01]  /*413d0*/  @!P2 FMUL R70, R70, 0.5 ;  /* 0x3f0000004646a820 */ /* 0x000fe20000400000 */
[----:B------:R-:W3:Y:S01]  /*413e0*/  LDL.LU R151, [R1+0x2d0] ;  /* 0x0002d00001977983 */ /* 0x000ee20000300800 */
[----:B------:R-:W-:Y:S01]  /*413f0*/  FADD R2, R14, R2 ;  /* 0x000000020e027221 */ /* 0x000fe20000000000 */
[----:B------:R-:W-:Y:S01]  /*41400*/  FADD R14, R42, R3 ;  /* 0x000000032a0e7221 */ /* 0x000fe20000000000 */
[----:B------:R-:W1:Y:S01]  /*41410*/  MUFU.EX2 R51, R66 ;  /* 0x0000004200337308 */ /* 0x000e620000000800 */
[----:B------:R-:W-:Y:S01]  /*41420*/  @!P6 FMUL R65, R65, 0.5 ;  /* 0x3f0000004141e820 */ /* 0x000fe20000400000 */
[----:B------:R-:W-:Y:S01]  /*41430*/  FADD R50, R35, R2 ;  /* 0x0000000223327221 */ /* 0x000fe20000000000 */
[----:B------:R-:W-:Y:S01]  /*41440*/  FADD R2, R25, R9 ;  /* 0x0000000919027221 */ /* 0x000fe20000000000 */
[----:B------:R-:W-:Y:S01]  /*41450*/  @!P4 FMUL R68, R68, 0.5 ;  /* 0x3f0000004444c820 */ /* 0x000fe20000400000 */
[----:B------:R-:W-:Y:S01]  /*41460*/  @!P3 FMUL R0, R0, 0.5 ;  /* 0x3f0000000000b820 */ /* 0x000fe20000400000 */
[----:B------:R-:W4:Y:S02]  /*41470*/  LDL.LU R199, [R1+0x2c4] ;  /* 0x0002c40001c77983 */ /* 0x000f240000300800 */
[----:B------:R-:W1:Y:S01]  /*41480*/  MUFU.EX2 R35, R70 ;  /* 0x0000004600237308 */ /* 0x000e620000000800 */
[----:B------:R-:W-:Y:S01]  /*41490*/  FADD R40, R14, R2 ;  /* 0x000000020e287221 */ /* 0x000fe20000000000 */
[----:B------:R-:W4:Y:S06]  /*414a0*/  LDL.LU R84, [R1+0x2c0] ;  /* 0x0002c00001547983 */ /* 0x000f2c0000300800 */
[----:B------:R-:W1:Y:S01]  /*414b0*/  MUFU.EX2 R59, R65 ;  /* 0x00000041003b7308 */ /* 0x000e620000000800 */
[----:B------:R-:W-:Y:S01]  /*414c0*/  FADD R2, R34, R5 ;  /* 0x0000000522027221 */ /* 0x000fe20000000000 */
[----:B-1----:R-:W-:Y:S01]  /*414d0*/  @!P5 FMUL R51, R51, R51 ;  /* 0x000000333333d220 */ /* 0x002fe20000400000 */
[----:B------:R-:W4:Y:S04]  /*414e0*/  LDL.LU R190, [R1+0x2b4] ;  /* 0x0002b40001be7983 */ /* 0x000f280000300800 */
[----:B------:R-:W4:Y:S01]  /*414f0*/  LDL.LU R191, [R1+0x2a4] ;  /* 0x0002a40001bf7983 */ /* 0x000f220000300800 */
[----:B------:R-:W1:Y:S01]  /*41500*/  MUFU.EX2 R43, R68 ;  /* 0x00000044002b7308 */ /* 0x000e620000000800 */
[----:B------:R-:W-:-:S02]  /*41510*/  @!P2 FMUL R35, R35, R35 ;  /* 0x000000232323a220 */ /* 0x000fc40000400000 */
[----:B------:R-:W4:Y:S04]  /*41520*/  LDL.LU R82, [R1+0x2b0] ;  /* 0x0002b00001527983 */ /* 0x000f280000300800 */
[----:B------:R-:W4:Y:S01]  /*41530*/  LDL.LU R56, [R1+0x2a0] ;  /* 0x0002a00001387983 */ /* 0x000f220000300800 */
[----:B------:R1:W1:Y:S01]  /*41540*/  MUFU.EX2 R14, R0 ;  /* 0x00000000000e7308 */ /* 0x0002620000000800 */
[----:B------:R-:W-:Y:S02]  /*41550*/  @!P6 FMUL R59, R59, R59 ;  /* 0x0000003b3b3be220 */ /* 0x000fe40000400000 */
[----:B------:R-:W4:Y:S04]  /*41560*/  LDL.LU R57, [R1+0x294] ;  /* 0x0002940001397983 */ /* 0x000f280000300800 */
[----:B------:R-:W4:Y:S01]  /*41570*/  LDL.LU R58, [R1+0x290] ;  /* 0x00029000013a7983 */ /* 0x000f220000300800 */
[----:B-1----:R-:W-:Y:S01]  /*41580*/  FADD R0, R17, R89 ;  /* 0x0000005911007221 */ /* 0x002fe20000000000 */
[----:B------:R-:W-:-:S02]  /*41590*/  @!P4 FMUL R43, R43, R43 ;  /* 0x0000002b2b2bc220 */ /* 0x000fc40000400000 */
[----:B------:R-:W4:Y:S01]  /*415a0*/  LDL.LU R60, [R1+0x284] ;  /* 0x00028400013c7983 */ /* 0x000f220000300800 */
[----:B------:R-:W-:Y:S01]  /*415b0*/  FADD R0, R2, R0 ;  /* 0x0000000002007221 */ /* 0x000fe20000000000 */
[----:B------:R-:W-:Y:S02]  /*415c0*/  FADD R2, R83, R51 ;  /* 0x0000003353027221 */ /* 0x000fe40000000000 */
[----:B------:R-:W4:Y:S01]  /*415d0*/  LDL.LU R61, [R1+0x280] ;  /* 0x00028000013d7983 */ /* 0x000f220000300800 */
[----:B------:R-:W-:Y:S01]  /*415e0*/  FADD R48, R40, R0 ;  /* 0x0000000028307221 */ /* 0x000fe20000000000 */
[----:B------:R-:W-:Y:S01]  /*415f0*/  FADD R0, R67, R35 ;  /* 0x0000002343007221 */ /* 0x000fe20000000000 */
[----:B------:R-:W-:Y:S01]  /*41600*/  @!P3 FMUL R14, R14, R14 ;  /* 0x0000000e0e0eb220 */ /* 0x000fe20000400000 */
[----:B------:R-:W4:Y:S02]  /*41610*/  LDL.LU R64, [R1+0x274] ;  /* 0x0002740001407983 */ /* 0x000f240000300800 */
[----:B------:R-:W-:Y:S01]  /*41620*/  FADD R40, R2, R0 ;  /* 0x0000000002287221 */ /* 0x000fe20000000000 */
[----:B------:R-:W-:Y:S01]  /*41630*/  FADD R2, R75, R43 ;  /* 0x0000002b4b027221 */ /* 0x000fe20000000000 */
[----:B------:R-:W-:Y:S01]  /*41640*/  FADD R0, R59, R14 ;  /* 0x0000000e3b007221 */ /* 0x000fe20000000000 */
[----:B------:R-:W4:Y:S03]  /*41650*/  LDL.LU R63, [R1+0x270] ;  /* 0x00027000013f7983 */ /* 0x000f260000300800 */
[----:B------:R-:W-:Y:S01]  /*41660*/  FADD R0, R2, R0 ;  /* 0x0000000002007221 */ /* 0x000fe20000000000 */
[----:B------:R-:W4:Y:S03]  /*41670*/  LDL.LU R62, [R1+0x264] ;  /* 0x00026400013e7983 */ /* 0x000f260000300800 */
[----:B------:R-:W-:Y:S01]  /*41680*/  FADD R40, R40, R0 ;  /* 0x0000000028287221 */ /* 0x000fe20000000000 */
[----:B------:R-:W4:Y:S01]  /*41690*/  LDL.LU R65, [R1+0x260] ;  /* 0x0002600001417983 */ /* 0x000f220000300800 */
[----:B------:R-:W-:-:S03]  /*416a0*/  FMUL R2, R202, UR5 ;  /* 0x00000005ca027c20 */ /* 0x000fc60008400000 */
[----:B------:R-:W4:Y:S01]  /*416b0*/  LDL.LU R66, [R1+0x254] ;  /* 0x0002540001427983 */ /* 0x000f220000300800 */
[----:B------:R-:W-:Y:S01]  /*416c0*/  FMUL R0, R80, UR5 ;  /* 0x0000000550007c20 */ /* 0x000fe20008400000 */
[----:B------:R-:W-:Y:S02]  /*416d0*/  FADD R52, R78, R52 ;  /* 0x000000344e347221 */ /* 0x000fe40000000000 */
[----:B------:R-:W4:Y:S01]  /*416e0*/  LDL.LU R68, [R1+0x250] ;  /* 0x0002500001447983 */ /* 0x000f220000300800 */
[----:B------:R-:W-:Y:S01]  /*416f0*/  FADD R50, R76, R50 ;  /* 0x000000324c327221 */ /* 0x000fe20000000000 */
[----:B------:R-:W-:Y:S02]  /*41700*/  FADD R40, R54, R40 ;  /* 0x0000002836287221 */ /* 0x000fe40000000000 */
[----:B------:R-:W4:Y:S01]  /*41710*/  LDL.LU R70, [R1+0x244] ;  /* 0x0002440001467983 */ /* 0x000f220000300800 */
[----:B------:R-:W-:-:S03]  /*41720*/  FADD R48, R74, R48 ;  /* 0x000000304a307221 */ /* 0x000fc60000000000 */
[----:B------:R-:W4:Y:S01]  /*41730*/  LDL.LU R202, [R1+0x240] ;  /* 0x0002400001ca7983 */ /* 0x000f220000300800 */
[----:B------:R-:W-:-:S03]  /*41740*/  FADD R50, R50, R40 ;  /* 0x0000002832327221 */ /* 0x000fc60000000000 */
[----:B------:R-:W4:Y:S01]  /*41750*/  LDL.LU R80, [R1+0x234] ;  /* 0x0002340001507983 */ /* 0x000f220000300800 */
[----:B------:R-:W-:-:S03]  /*41760*/  FADD R40, R52, R48 ;  /* 0x0000003034287221 */ /* 0x000fc60000000000 */
[----:B------:R-:W4:Y:S01]  /*41770*/  LDL.LU R78, [R1+0x230] ;  /* 0x00023000014e7983 */ /* 0x000f220000300800 */
[----:B------:R-:W-:-:S03]  /*41780*/  FADD R48, R53, R55 ;  /* 0x0000003735307221 */ /* 0x000fc60000000000 */
[----:B------:R-:W4:Y:S04]  /*41790*/  LDL.LU R76, [R1+0x224] ;  /* 0x00022400014c7983 */ /* 0x000f280000300800 */
        /* <DEDUP_REMOVED lines=46> */
[-C--:B---3--:R-:W-:Y:S01]  /*41a80*/  FMUL R151, R151, R2.reuse ;  /* 0x0000000297977220 */ /* 0x088fe20000400000 */
        /* <DEDUP_REMOVED lines=25> */
[----:B------:R-:W-:-:S04]  /*41c20*/  FMUL R55, R55, R2 ;  /* 0x0000000237377220 */ /* 0x000fc80000400000 */
        /* <DEDUP_REMOVED lines=63> */
[----:B-1----:R-:W2:Y:S04]  /*42020*/  LDL.LU R200, [R1] ;  /* 0x0000000001c87983 */ /* 0x002ea80000300800 */
[----:B------:R1:W-:Y:S04]  /*42030*/  STL [R1+0x3f4], R205 ;  /* 0x0003f4cd01007387 */ /* 0x0003e80000100800 */
[----:B-1----:R-:W3:Y:S04]  /*42040*/  LDL.LU R205, [R1+0x4] ;  /* 0x0000040001cd7983 */ /* 0x002ee80000300800 */
[----:B------:R-:W4:Y:S04]  /*42050*/  LDL.LU R202, [R1+0x10] ;  /* 0x0000100001ca7983 */ /* 0x000f280000300800 */
        /* <DEDUP_REMOVED lines=60> */
[----:B------:R-:W4:Y:S01]  /*42420*/  LDL.LU R52, [R1+0x1f4] ;  /* 0x0001f40001347983 */ /* 0x000f220000300800 */
[----:B--2---:R-:W-:-:S05]  /*42430*/  FMUL R200, R200, R2 ;  /* 0x00000002c8c87220 */ /* 0x004fca0000400000 */
[----:B------:R1:W-:Y:S01]  /*42440*/  STL [R1], R200 ;  /* 0x000000c801007387 */ /* 0x0003e20000100800 */
[----:B---3--:R-:W-:-:S03]  /*42450*/  FMUL R205, R205, R2 ;  /* 0x00000002cdcd7220 */ /* 0x008fc60000400000 */
[----:B-1----:R1:W5:Y:S01]  /*42460*/  LDL.LU R200, [R1+0x42c] ;  /* 0x00042c0001c87983 */ /* 0x0023620000300800 */
[----:B----4-:R-:W-:-:S03]  /*42470*/  FMUL R202, R202, R2 ;  /* 0x00000002caca7220 */ /* 0x010fc60000400000 */
        /* <DEDUP_REMOVED lines=120> */
[----:B--2---:R-:W2:Y:S01]  /*42c00*/  LDL.LU R205, [R1+0x22c] ;  /* 0x00022c0001cd7983 */ /* 0x004ea20000300800 */
[----:B------:R-:W-:-:S03]  /*42c10*/  FMUL R52, R52, R2 ;  /* 0x0000000234347220 */ /* 0x000fc60000400000 */
[----:B------:R1:W-:Y:S04]  /*42c20*/  STL [R1+0x1e4], R54 ;  /* 0x0001e43601007387 */ /* 0x0003e80000100800 */
[----:B---3--:R-:W3:Y:S04]  /*42c30*/  LDL.LU R202, [R1+0x238] ;  /* 0x0002380001ca7983 */ /* 0x008ee80000300800 */
[----:B------:R1:W-:Y:S04]  /*42c40*/  STL [R1+0x1f0], R53 ;  /* 0x0001f03501007387 */ /* 0x0003e80000100800 */
[----:B----4-:R-:W4:Y:S04]  /*42c50*/  LDL.LU R199, [R1+0x23c] ;  /* 0x00023c0001c77983 */ /* 0x010f280000300800 */
[----:B------:R1:W-:Y:S04]  /*42c60*/  STL [R1+0x1f4], R52 ;  /* 0x0001f43401007387 */ /* 0x0003e80000100800 */
[----:B-1----:R-:W4:Y:S04]  /*42c70*/  LDL.LU R198, [R1+0x248] ;  /* 0x0002480001c67983 */ /* 0x002f280000300800 */
        /* <DEDUP_REMOVED lines=14> */
[----:B------:R-:W-:-:S03]  /*42d60*/  FSETP.GEU.AND P3, PT, R0, -126, PT ;  /* 0xc2fc00000000780b */ /* 0x000fc60003f6e000 */
        /* <DEDUP_REMOVED lines=13> */
[----:B------:R-:W-:-:S03]  /*42e40*/  @!P3 FMUL R0, R0, 0.5 ;  /* 0x3f0000000000b820 */ /* 0x000fc60000400000 */
[----:B------:R-:W4:Y:S04]  /*42e50*/  LDL.LU R114, [R1+0x328] ;  /* 0x0003280001727983 */ /* 0x000f280000300800 */
[----:B------:R-:W4:Y:S04]  /*42e60*/  LDL.LU R111, [R1+0x32c] ;  /* 0x00032c00016f7983 */ /* 0x000f280000300800 */
[----:B------:R-:W4:Y:S04]  /*42e70*/  LDL.LU R110, [R1+0x338] ;  /* 0x00033800016e7983 */ /* 0x000f280000300800 */
[----:B------:R-:W4:Y:S04]  /*42e80*/  LDL.LU R107, [R1+0x33c] ;  /* 0x00033c00016b7983 */ /* 0x000f280000300800 */
[----:B------:R-:W4:Y:S04]  /*42e90*/  LDL.LU R106, [R1+0x348] ;  /* 0x00034800016a7983 */ /* 0x000f280000300800 */
[----:B------:R-:W4:Y:S01]  /*42ea0*/  LDL.LU R103, [R1+0x34c] ;  /* 0x00034c0001677983 */ /* 0x000f220000300800 */
[----:B------:R-:W1:Y:S03]  /*42eb0*/  MUFU.EX2 R0, R0 ;  /* 0x0000000000007308 */ /* 0x000e660000000800 */
        /* <DEDUP_REMOVED lines=15> */
[----:B------:R-:W-:-:S03]  /*42fb0*/  FFMA R204, R2, R204, R48 ;  /* 0x000000cc02cc7223 */ /* 0x000fc60000000030 */
[----:B------:R-:W4:Y:S01]  /*42fc0*/  LDL.LU R58, [R1+0x3cc] ;  /* 0x0003cc00013a7983 */ /* 0x000f220000300800 */
[----:B------:R-:W-:-:S03]  /*42fd0*/  FADD R2, R40, R50 ;  /* 0x0000003228027221 */ /* 0x000fc60000000000 */
[----:B------:R-:W4:Y:S01]  /*42fe0*/  LDL.LU R57, [R1+0x3d8] ;  /* 0x0003d80001397983 */ /* 0x000f220000300800 */
[----:B-1----:R-:W-:-:S03]  /*42ff0*/  @!P3 FMUL R0, R0, R0 ;  /* 0x000000000000b220 */ /* 0x002fc60000400000 */
[----:B------:R-:W4:Y:S04]  /*43000*/  LDL.LU R56, [R1+0x3dc] ;  /* 0x0003dc0001387983 */ /* 0x000f280000300800 */
[----:B------:R-:W4:Y:S04]  /*43010*/  LDL.LU R55, [R1+0x3e8] ;  /* 0x0003e80001377983 */ /* 0x000f280000300800 */
[----:B------:R-:W4:Y:S04]  /*43020*/  LDL.LU R54, [R1+0x3ec] ;  /* 0x0003ec0001367983 */ /* 0x000f280000300800 */
[----:B------:R-:W4:Y:S01]  /*43030*/  LDL.LU R53, [R1+0x3f8] ;  /* 0x0003f80001357983 */ /* 0x000f220000300800 */
[----:B------:R-:W-:-:S03]  /*43040*/  FFMA R203, R0, R203, R2 ;  /* 0x000000cb00cb7223 */ /* 0x000fc60000000002 */
[----:B------:R-:W4:Y:S01]  /*43050*/  LDL.LU R52, [R1+0x3fc] ;  /* 0x0003fc0001347983 */ /* 0x000f220000300800 */
[----:B------:R-:W-:-:S03]  /*43060*/  F2FP.BF16.F32.PACK_AB R84, R159, R188 ;  /* 0x000000bc9f54723e */ /* 0x000fc600000010ff */
[----:B------:R-:W4:Y:S04]  /*43070*/  LDL.LU R48, [R1+0x228] ;  /* 0x0002280001307983 */ /* 0x000f280000300800 */
[----:B------:R-:W4:Y:S04]  /*43080*/  LDL.LU R40, [R1+0x218] ;  /* 0x0002180001287983 */ /* 0x000f280000300800 */
[----:B------:R-:W4:Y:S04]  /*43090*/  LDL.LU R50, [R1+0x21c] ;  /* 0x00021c0001327983 */ /* 0x000f280000300800 */
[----:B------:R-:W4:Y:S04]  /*430a0*/  LDL.LU R2, [R1+0x20c] ;  /* 0x00020c0001027983 */ /* 0x000f280000300800 */
[----:B------:R-:W4:Y:S01]  /*430b0*/  LDL.LU R159, [R1+0x208] ;  /* 0x00020800019f7983 */ /* 0x000f220000300800 */
[-C--:B--2---:R-:W-:Y:S01]  /*430c0*/  FMUL R205, R205, R0.reuse ;  /* 0x00000000cdcd7220 */ /* 0x084fe20000400000 */
        /* <DEDUP_REMOVED lines=124> */
[----:B-1----:R-:W4:Y:S04]  /*43890*/  LDL.LU R194, [R1+0x8] ;  /* 0x0000080001c27983 */ /* 0x002f280000300800 */
[----:B------:R1:W-:Y:S04]  /*438a0*/  STL [R1+0x3ec], R54 ;  /* 0x0003ec3601007387 */ /* 0x0003e80000100800 */
[----:B--2---:R-:W2:Y:S04]  /*438b0*/  LDL.LU R193, [R1+0xc] ;  /* 0x00000c0001c17983 */ /* 0x004ea80000300800 */
[----:B------:R1:W-:Y:S04]  /*438c0*/  STL [R1+0x3f8], R53 ;  /* 0x0003f83501007387 */ /* 0x0003e80000100800 */
[----:B---3--:R-:W3:Y:S04]  /*438d0*/  LDL.LU R192, [R1+0x18] ;  /* 0x0000180001c07983 */ /* 0x008ee80000300800 */
[----:B------:R1:W-:Y:S01]  /*438e0*/  STL [R1+0x3fc], R52 ;  /* 0x0003fc3401007387 */ /* 0x0003e20000100800 */
[----:B------:R-:W-:-:S03]  /*438f0*/  F2FP.BF16.F32.PACK_AB R86, R112, R158 ;  /* 0x0000009e7056723e */ /* 0x000fc600000010ff */
[----:B----4-:R-:W4:Y:S04]  /*43900*/  LDL.LU R191, [R1+0x1c] ;  /* 0x00001c0001bf7983 */ /* 0x010f280000300800 */
        /* <DEDUP_REMOVED lines=23> */
[----:B------:R-:W-:-:S03]  /*43a80*/  F2FP.BF16.F32.PACK_AB R80, R108, R109 ;  /* 0x0000006d6c50723e */ /* 0x000fc600000010ff */
        /* <DEDUP_REMOVED lines=31> */
[----:B-1----:R-:W4:Y:S04]  /*43c80*/  LDL.LU R54, [R1+0x1cc] ;  /* 0x0001cc0001367983 */ /* 0x002f280000300800 */
[----:B------:R-:W4:Y:S04]  /*43c90*/  LDL.LU R53, [R1+0x1d8] ;  /* 0x0001d80001357983 */ /* 0x000f280000300800 */
[----:B------:R-:W4:Y:S04]  /*43ca0*/  LDL.LU R52, [R1+0x1dc] ;  /* 0x0001dc0001347983 */ /* 0x000f280000300800 */
[----:B------:R-:W4:Y:S04]  /*43cb0*/  LDL.LU R50, [R1+0x1e8] ;  /* 0x0001e80001327983 */ /* 0x000f280000300800 */
[----:B------:R-:W4:Y:S04]  /*43cc0*/  LDL.LU R48, [R1+0x1ec] ;  /* 0x0001ec0001307983 */ /* 0x000f280000300800 */
[----:B------:R-:W4:Y:S04]  /*43cd0*/  LDL.LU R40, [R1+0x1f8] ;  /* 0x0001f80001287983 */ /* 0x000f280000300800 */
[----:B------:R-:W4:Y:S01]  /*43ce0*/  LDL.LU R2, [R1+0x1fc] ;  /* 0x0001fc0001027983 */ /* 0x000f220000300800 */
[-C--:B------:R-:W-:Y:S01]  /*43cf0*/  FMUL R194, R194, R0.reuse ;  /* 0x00000000c2c27220 */ /* 0x080fe20000400000 */
[----:B--2---:R-:W-:-:S04]  /*43d00*/  FMUL R193, R193, R0 ;  /* 0x00000000c1c17220 */ /* 0x004fc80000400000 */
[----:B------:R-:W-:Y:S01]  /*43d10*/  STL [R1+0x8], R194 ;  /* 0x000008c201007387 */ /* 0x000fe20000100800 */
[----:B---3--:R-:W-:-:S03]  /*43d20*/  FMUL R192, R192, R0 ;  /* 0x00000000c0c07220 */ /* 0x008fc60000400000 */
[----:B------:R-:W-:Y:S01]  /*43d30*/  STL [R1+0xc], R193 ;  /* 0x00000cc101007387 */ /* 0x000fe20000100800 */
[----:B----4-:R-:W-:-:S03]  /*43d40*/  FMUL R191, R191, R0 ;  /* 0x00000000bfbf7220 */ /* 0x010fc60000400000 */
        /* <DEDUP_REMOVED lines=116> */
[----:B------:R-:W-:Y:S01]  /*44490*/  STL [R1+0x1e8], R50 ;  /* 0x0001e83201007387 */ /* 0x000fe20000100800 */
[----:B------:R-:W-:-:S03]  /*444a0*/  FMUL R40, R40, R0 ;  /* 0x0000000028287220 */ /* 0x000fc60000400000 */
[----:B------:R4:W-:Y:S01]  /*444b0*/  STL [R1+0x1ec], R48 ;  /* 0x0001ec3001007387 */ /* 0x0009e20000100800 */
[----:B------:R-:W-:-:S03]  /*444c0*/  FMUL R2, R2, R0 ;  /* 0x0000000002027220 */ /* 0x000fc60000400000 */
[----:B------:R4:W-:Y:S04]  /*444d0*/  STL [R1+0x1f8], R40 ;  /* 0x0001f82801007387 */ /* 0x0009e80000100800 */
[----:B------:R1:W-:Y:S01]  /*444e0*/  STL [R1+0x1fc], R2 ;  /* 0x0001fc0201007387 */ /* 0x0003e20000100800 */
[----:B------:R-:W-:Y:S01]  /*444f0*/  ULEA UR6, UR4, UR60, 0x3 ;  /* 0x0000003c04067291 */ /* 0x000fe2000f8e183f */
[----:B------:R-:W-:Y:S02]  /*44500*/  SHF.L.U32 R0, R201, 0x1f, RZ ;  /* 0x0000001fc9007819 */ /* 0x000fe400000006ff */
[----:B------:R-:W-:Y:S02]  /*44510*/  F2FP.BF16.F32.PACK_AB R77, R77, R39 ;  /* 0x000000274d4d723e */ /* 0x000fe400000010ff */
[----:B------:R-:W-:-:S02]  /*44520*/  F2FP.BF16.F32.PACK_AB R79, R79, R37 ;  /* 0x000000254f4f723e */ /* 0x000fc400000010ff */
[----:B------:R-:W-:Y:S02]  /*44530*/  F2FP.BF16.F32.PACK_AB R85, R85, R72 ;  /* 0x000000485555723e */ /* 0x000fe400000010ff */
[----:B------:R1:W3:Y:S01]  /*44540*/  SYNCS.PHASECHK.TRANS64.TRYWAIT P2, [UR6+0x160000], R0 ;  /* 0x16000000ff0075a7 */ /* 0x0002e20008040146 */
[----:B------:R-:W-:Y:S02]  /*44550*/  F2FP.BF16.F32.PACK_AB R87, R87, R46 ;  /* 0x0000002e5757723e */ /* 0x000fe400000010ff */
[----:B------:R-:W-:Y:S02]  /*44560*/  F2FP.BF16.F32.PACK_AB R81, R81, R44 ;  /* 0x0000002c5151723e */ /* 0x000fe400000010ff */
[----:B------:R-:W-:Y:S02]  /*44570*/  F2FP.BF16.F32.PACK_AB R83, R83, R42 ;  /* 0x0000002a5353723e */ /* 0x000fe400000010ff */
[----:B------:R-:W-:Y:S02]  /*44580*/  F2FP.BF16.F32.PACK_AB R73, R73, R36 ;  /* 0x000000244949723e */ /* 0x000fe400000010ff */
[----:B------:R-:W-:-:S02]  /*44590*/  F2FP.BF16.F32.PACK_AB R75, R75, R34 ;  /* 0x000000224b4b723e */ /* 0x000fc400000010ff */
[----:B------:R-:W-:Y:S02]  /*445a0*/  F2FP.BF16.F32.PACK_AB R69, R69, R31 ;  /* 0x0000001f4545723e */ /* 0x000fe400000010ff */
[----:B------:R-:W-:Y:S02]  /*445b0*/  F2FP.BF16.F32.PACK_AB R71, R71, R29 ;  /* 0x0000001d4747723e */ /* 0x000fe400000010ff */
[----:B-1----:R-:W-:Y:S02]  /*445c0*/  F2FP.BF16.F32.PACK_AB R65, R26, R27 ;  /* 0x0000001b1a41723e */ /* 0x002fe400000010ff */
[----:B------:R-:W-:Y:S02]  /*445d0*/  F2FP.BF16.F32.PACK_AB R67, R67, R25 ;  /* 0x000000194343723e */ /* 0x000fe400000010ff */
[----:B--2---:R-:W-:Y:S02]  /*445e0*/  F2FP.BF16.F32.PACK_AB R53, R15, R24 ;  /* 0x000000180f35723e */ /* 0x004fe400000010ff */
        /* <DEDUP_REMOVED lines=19> */
[----:B---3--:R-:W-:Y:S02]  /*44720*/  F2FP.BF16.F32.PACK_AB R52, R137, R175 ;  /* 0x000000af8934723e */ /* 0x008fe400000010ff */
[----:B------:R-:W-:Y:S02]  /*44730*/  F2FP.BF16.F32.PACK_AB R54, R136, R174 ;  /* 0x000000ae8836723e */ /* 0x000fe400000010ff */
[----:B------:R-:W-:Y:S02]  /*44740*/  F2FP.BF16.F32.PACK_AB R55, R13, R16 ;  /* 0x000000100d37723e */ /* 0x000fe400000010ff */
[----:B----4-:R-:W-:Y:S02]  /*44750*/  F2FP.BF16.F32.PACK_AB R48, R133, R173 ;  /* 0x000000ad8530723e */ /* 0x010fe400000010ff */
        /* <DEDUP_REMOVED lines=25> */
.L_x_39:
[----:B------:R-:W-:Y:S05]  /*448f0*/  @P2 BRA `(.L_x_40) ;  /* 0x0000000000082947 */ /* 0x000fea0003800000 */
[----:B------:R-:W1:Y:S02]  /*44900*/  SYNCS.PHASECHK.TRANS64.TRYWAIT P2, [UR6+0x160000], R0 ;  /* 0x16000000ff0075a7 */ /* 0x000e640008040146 */
[----:B-1----:R-:W-:Y:S05]  /*44910*/  @!P2 BRA `(.L_x_41) ;  /* 0x000001d400f0a947 */ /* 0x002fea0003800000 */
.L_x_40:
        /* <DEDUP_REMOVED lines=64> */
[----:B------:R-:W-:Y:S04]  /*44d20*/  STL [R1+0x440], R203 ;  /* 0x000440cb01007387 */ /* 0x000fe80000100800 */
[----:B-----5:R-:W-:Y:S04]  /*44d30*/  STL.64 [R1+0x438], R200 ;  /* 0x000438c801007387 */ /* 0x020fe80000100a00 */
[----:B------:R-:W-:Y:S04]  /*44d40*/  STL [R1+0x430], R189 ;  /* 0x000430bd01007387 */ /* 0x000fe80000100800 */
[----:B------:R2:W-:Y:S04]  /*44d50*/  STL [R1+0x42c], R96 ;  /* 0x00042c6001007387 */ /* 0x0005e80000100800 */
[----:B------:R-:W3:Y:S04]  /*44d60*/  LDL.LU.64 R92, [R1] ;  /* 0x00000000015c7983 */ /* 0x000ee80000300a00 */
[----:B------:R-:W4:Y:S04]  /*44d70*/  LDL.LU.64 R94, [R1+0x8] ;  /* 0x00000800015e7983 */ /* 0x000f280000300a00 */
[----:B--2---:R-:W2:Y:S04]  /*44d80*/  LDL.LU.64 R96, [R1+0x10] ;  /* 0x0000100001607983 */ /* 0x004ea80000300a00 */
        /* <DEDUP_REMOVED lines=61> */
[----:B---3--:R-:W-:Y:S04]  /*45160*/  STL.64 [R1+0x2558], R218 ;  /* 0x002558da01007387 */ /* 0x008fe80000100a00 */
[----:B--2---:R-:W-:Y:S04]  /*45170*/  STL.64 [R1+0x2550], R216 ;  /* 0x002550d801007387 */ /* 0x004fe80000100a00 */
[----:B----4-:R-:W-:Y:S04]  /*45180*/  STL.64 [R1+0x2548], R214 ;  /* 0x002548d601007387 */ /* 0x010fe80000100a00 */
        /* <DEDUP_REMOVED lines=126> */
[----:B------:R-:W-:-:S06]  /*45970*/  UMOV UR11, 0x40000040 ;  /* 0x40000040000b7882 */ /* 0x000fcc0000000000 */
[----:B------:R-:W-:Y:S01]  /*45980*/  UMOV UR10, UR6 ;  /* 0x00000006000a7c82 */ /* 0x000fe20008000000 */
        /* <DEDUP_REMOVED lines=108> */
[----:B------:R-:W-:-:S03]  /*46050*/  MOV R91, R141 ;  /* 0x0000008d005b7202 */ /* 0x000fc60000000f00 */
        /* <DEDUP_REMOVED lines=63> */
[----:B------:R-:W-:-:S02]  /*46450*/  UMOV UR11, 0x40000040 ;  /* 0x40000040000b7882 */ /* 0x000fc40000000000 */
        /* <DEDUP_REMOVED lines=329> */
[----:B------:R-:W-:-:S02]  /*478f0*/  UMOV UR11, 0x40000040 ;  /* 0x40000040000b7882 */ /* 0x000fc40000000000 */
[----:B--2---:R-:W-:Y:S04]  /*47900*/  STL.64 [R1+0x2158], R234 ;  /* 0x002158ea01007387 */ /* 0x004fe80000100a00 */
[----:B---3--:R-:W-:Y:S04]  /*47910*/  STL.64 [R1+0x2150], R232 ;  /* 0x002150e801007387 */ /* 0x008fe80000100a00 */
[----:B----4-:R-:W-:Y:S04]  /*47920*/  STL.64 [R1+0x2148], R230 ;  /* 0x002148e601007387 */ /* 0x010fe80000100a00 */
        /* <DEDUP_REMOVED lines=280> */
[----:B------:R-:W-:-:S03]  /*48ab0*/  MOV R72, R149 ;  /* 0x0000009500487202 */ /* 0x000fc60000000f00 */
        /* <DEDUP_REMOVED lines=207> */
[----:B------:R-:W-:-:S02]  /*497b0*/  MOV R209, R27 ;  /* 0x0000001b00d17202 */ /* 0x000fc40000000f00 */
[----:B------:R-:W-:Y:S02]  /*497c0*/  MOV R220, R16 ;  /* 0x0000001000dc7202 */ /* 0x000fe40000000f00 */
[----:B------:R-:W-:Y:S02]  /*497d0*/  MOV R221, R15 ;  /* 0x0000000f00dd7202 */ /* 0x000fe40000000f00 */
[----:B------:R-:W-:Y:S02]  /*497e0*/  MOV R223, R13 ;  /* 0x0000000d00df7202 */ /* 0x000fe40000000f00 */
[----:B------:R-:W-:Y:S02]  /*497f0*/  MOV R224, R12 ;  /* 0x0000000c00e07202 */ /* 0x000fe40000000f00 */
[----:B------:R-:W-:Y:S02]  /*49800*/  MOV R226, R10 ;  /* 0x0000000a00e27202 */ /* 0x000fe40000000f00 */
[----:B------:R-:W-:-:S02]  /*49810*/  MOV R227, R9 ;  /* 0x0000000900e37202 */ /* 0x000fc40000000f00 */
[----:B------:R-:W-:Y:S02]  /*49820*/  MOV R229, R7 ;  /* 0x0000000700e57202 */ /* 0x000fe40000000f00 */
[----:B------:R-:W-:Y:S02]  /*49830*/  MOV R230, R6 ;  /* 0x0000000600e67202 */ /* 0x000fe40000000f00 */
[----:B------:R-:W-:Y:S02]  /*49840*/  MOV R232, R4 ;  /* 0x0000000400e87202 */ /* 0x000fe40000000f00 */
[----:B------:R-:W-:Y:S02]  /*49850*/  MOV R233, R3 ;  /* 0x0000000300e97202 */ /* 0x000fe40000000f00 */
[----:B------:R-:W-:Y:S01]  /*49860*/  MOV R235, R0 ;  /* 0x0000000000eb7202 */ /* 0x000fe20000000f00 */
[----:B------:R-:W-:Y:S01]  /*49870*/  UIADD3 UR10, UR6, 0x180, URZ ;  /* 0x00000180060a7890 */ /* 0x000fe2000fffe03f */
[----:B------:R-:W-:Y:S01]  /*49880*/  MOV R211, R25 ;  /* 0x0000001900d37202 */ /* 0x000fe20000000f00 */
[----:B------:R-:W-:Y:S01]  /*49890*/  UMOV UR11, 0x40000040 ;  /* 0x40000040000b7882 */ /* 0x000fe20000000000 */
[----:B------:R-:W-:Y:S01]  /*498a0*/  MOV R212, R24 ;  /* 0x0000001800d47202 */ /* 0x000fe20000000f00 */
[----:B------:R-:W3:Y:S01]  /*498b0*/  LDL.LU R68, [R1+0x1f4c] ;  /* 0x001f4c0001447983 */ /* 0x000ee20000300800 */
[----:B------:R-:W-:-:S02]  /*498c0*/  MOV R214, R22 ;  /* 0x0000001600d67202 */ /* 0x000fc40000000f00 */
[----:B------:R-:W-:Y:S01]  /*498d0*/  MOV R215, R21 ;  /* 0x0000001500d77202 */ /* 0x000fe20000000f00 */
[----:B------:R-:W3:Y:S01]  /*498e0*/  LDL.LU R69, [R1+0x1f48] ;  /* 0x001f480001457983 */ /* 0x000ee20000300800 */
[----:B------:R-:W-:Y:S02]  /*498f0*/  MOV R217, R19 ;  /* 0x0000001300d97202 */ /* 0x000fe40000000f00 */
[----:B------:R-:W-:Y:S01]  /*49900*/  MOV R218, R18 ;  /* 0x0000001200da7202 */ /* 0x000fe20000000f00 */
        /* <DEDUP_REMOVED lines=134> */
[----:B------:R-:W-:-:S02]  /*4a170*/  UMOV UR11, 0x40000040 ;  /* 0x40000040000b7882 */ /* 0x000fc40000000000 */
[----:B--2---:R-:W-:Y:S04]  /*4a180*/  STL.64 [R1+0x1d38], R234 ;  /* 0x001d38ea01007387 */ /* 0x004fe80000100a00 */
[----:B----4-:R-:W-:Y:S04]  /*4a190*/  STL.64 [R1+0x1d30], R232 ;  /* 0x001d30e801007387 */ /* 0x010fe80000100a00 */
[----:B---3--:R-:W-:Y:S04]  /*4a1a0*/  STL.64 [R1+0x1d28], R230 ;  /* 0x001d28e601007387 */ /* 0x008fe80000100a00 */
        /* <DEDUP_REMOVED lines=154> */
[----:B------:R-:W-:-:S03]  /*4ab50*/  MOV R4, R232 ;  /* 0x000000e800047202 */ /* 0x000fc60000000f00 */
[----:B------:R-:W-:Y:S01]  /*4ab60*/  STL.64 [R1+0x298], R146 ;  /* 0x0002989201007387 */ /* 0x000fe20000100a00 */
[----:B------:R-:W-:Y:S01]  /*4ab70*/  MOV R3, R233 ;  /* 0x000000e900037202 */ /* 0x000fe20000000f00 */
[----:B------:R-:W-:Y:S02]  /*4ab80*/  IMAD.MOV.U32 R5, RZ, RZ, R231 ;  /* 0x000000ffff057224 */ /* 0x000fe400078e00e7 */
[----:B------:R1:W-:Y:S01]  /*4ab90*/  STL [R1+0x2a0], R148 ;  /* 0x0002a09401007387 */ /* 0x0003e20000100800 */
[----:B------:R-:W-:Y:S01]  /*4aba0*/  MOV R6, R230 ;  /* 0x000000e600067202 */ /* 0x000fe20000000f00 */
[----:B------:R-:W-:Y:S02]  /*4abb0*/  IMAD.MOV.U32 R8, RZ, RZ, R228 ;  /* 0x000000ffff087224 */ /* 0x000fe400078e00e4 */
[----:B------:R-:W2:Y:S01]  /*4abc0*/  LDL.LU.64 R234, [R1+0x1d38] ;  /* 0x001d380001ea7983 */ /* 0x000ea20000300a00 */
[----:B------:R-:W-:-:S03]  /*4abd0*/  MOV R7, R229 ;  /* 0x000000e500077202 */ /* 0x000fc60000000f00 */
[----:B------:R-:W3:Y:S01]  /*4abe0*/  LDL.LU.64 R232, [R1+0x1d30] ;  /* 0x001d300001e87983 */ /* 0x000ee20000300a00 */
[----:B------:R-:W-:Y:S01]  /*4abf0*/  MOV R10, R226 ;  /* 0x000000e2000a7202 */ /* 0x000fe20000000f00 */
[----:B------:R-:W-:Y:S01]  /*4ac00*/  IMAD.MOV.U32 R11, RZ, RZ, R225 ;  /* 0x000000ffff0b7224 */ /* 0x000fe200078e00e1 */
[----:B------:R-:W-:Y:S01]  /*4ac10*/  MOV R9, R227 ;  /* 0x000000e300097202 */ /* 0x000fe20000000f00 */
[----:B------:R-:W4:Y:S01]  /*4ac20*/  LDL.LU.64 R230, [R1+0x1d28] ;  /* 0x001d280001e67983 */ /* 0x000f220000300a00 */
[----:B------:R-:W-:Y:S01]  /*4ac30*/  MOV R12, R224 ;  /* 0x000000e0000c7202 */ /* 0x000fe20000000f00 */
[----:B------:R-:W-:Y:S02]  /*4ac40*/  IMAD.MOV.U32 R14, RZ, RZ, R222 ;  /* 0x000000ffff0e7224 */ /* 0x000fe400078e00de */
[----:B------:R-:W4:Y:S01]  /*4ac50*/  LDL.LU.64 R228, [R1+0x1d20] ;  /* 0x001d200001e47983 */ /* 0x000f220000300a00 */
[----:B------:R-:W-:-:S03]  /*4ac60*/  MOV R13, R223 ;  /* 0x000000df000d7202 */ /* 0x000fc60000000f00 */
[----:B------:R-:W4:Y:S01]  /*4ac70*/  LDL.LU.64 R226, [R1+0x1d18] ;  /* 0x001d180001e27983 */ /* 0x000f220000300a00 */
        /* <DEDUP_REMOVED lines=108> */
[----:B------:R-:W-:-:S03]  /*4b340*/  MOV R64, R149 ;  /* 0x0000009500407202 */ /* 0x000fc60000000f00 */
        /* <DEDUP_REMOVED lines=218> */
[----:B------:R-:W3:Y:S01]  /*4c0f0*/  LDL.LU R62, [R1+0x1b24] ;  /* 0x001b2400013e7983 */ /* 0x000ee20000300800 */
[----:B------:R-:W-:Y:S02]  /*4c100*/  MOV R205, R31 ;  /* 0x0000001f00cd7202 */ /* 0x000fe40000000f00 */
[----:B------:R-:W-:Y:S01]  /*4c110*/  MOV R206, R30 ;  /* 0x0000001e00ce7202 */ /* 0x000fe20000000f00 */
[----:B------:R-:W3:Y:S01]  /*4c120*/  LDL.LU R63, [R1+0x1b20] ;  /* 0x001b2000013f7983 */ /* 0x000ee20000300800 */
[----:B------:R-:W-:-:S02]  /*4c130*/  MOV R208, R28 ;  /* 0x0000001c00d07202 */ /* 0x000fc40000000f00 */
[----:B------:R-:W-:Y:S02]  /*4c140*/  MOV R209, R27 ;  /* 0x0000001b00d17202 */ /* 0x000fe40000000f00 */
[----:B------:R-:W-:Y:S02]  /*4c150*/  MOV R211, R25 ;  /* 0x0000001900d37202 */ /* 0x000fe40000000f00 */
[----:B------:R-:W-:Y:S02]  /*4c160*/  MOV R212, R24 ;  /* 0x0000001800d47202 */ /* 0x000fe40000000f00 */
[----:B------:R-:W-:Y:S02]  /*4c170*/  MOV R214, R22 ;  /* 0x0000001600d67202 */ /* 0x000fe40000000f00 */
[----:B------:R-:W-:Y:S02]  /*4c180*/  MOV R215, R21 ;  /* 0x0000001500d77202 */ /* 0x000fe40000000f00 */
[----:B------:R-:W-:-:S02]  /*4c190*/  MOV R217, R19 ;  /* 0x0000001300d97202 */ /* 0x000fc40000000f00 */
[----:B------:R-:W-:-:S06]  /*4c1a0*/  MOV R218, R18 ;  /* 0x0000001200da7202 */ /* 0x000fcc0000000f00 */
        /* <DEDUP_REMOVED lines=3146> */
[----:B------:R-:W-:-:S03]  /*58650*/  MOV R152, R25 ;  /* 0x0000001900987202 */ /* 0x000fc60000000f00 */
[----:B------:R-:W3:Y:S01]  /*58660*/  LDL.LU R89, [R1+0x69c] ;  /* 0x00069c0001597983 */ /* 0x000ee20000300800 */
[----:B------:R-:W-:-:S03]  /*58670*/  IMAD.MOV.U32 R153, RZ, RZ, R26 ;  /* 0x000000ffff997224 */ /* 0x000fc600078e001a */
[----:B------:R-:W3:Y:S04]  /*58680*/  LDL.LU R14, [R1+0x698] ;  /* 0x00069800010e7983 */ /* 0x000ee80000300800 */
        /* <DEDUP_REMOVED lines=73> */
[----:B------:R1:W5:Y:S01]  /*58b20*/  LDL.LU R8, [R1+0x688] ;  /* 0x0006880001087983 */ /* 0x0003620000300800 */
[----:B------:R-:W-:-:S02]  /*58b30*/  MOV R199, R48 ;  /* 0x0000003000c77202 */ /* 0x000fc40000000f00 */
[----:B------:R-:W-:Y:S01]  /*58b40*/  MOV R200, R47 ;  /* 0x0000002f00c87202 */ /* 0x000fe20000000f00 */
[----:B------:R1:W5:Y:S01]  /*58b50*/  LDL.LU R7, [R1+0x684] ;  /* 0x0006840001077983 */ /* 0x0003620000300800 */
[----:B------:R-:W-:Y:S02]  /*58b60*/  MOV R202, R45 ;  /* 0x0000002d00ca7202 */ /* 0x000fe40000000f00 */
[----:B------:R-:W-:Y:S01]  /*58b70*/  MOV R203, R44 ;  /* 0x0000002c00cb7202 */ /* 0x000fe20000000f00 */
[----:B------:R1:W5:Y:S01]  /*58b80*/  LDL.LU R6, [R1+0x680] ;  /* 0x0006800001067983 */ /* 0x0003620000300800 */
[----:B------:R-:W-:Y:S02]  /*58b90*/  MOV R205, R42 ;  /* 0x0000002a00cd7202 */ /* 0x000fe40000000f00 */
[----:B------:R-:W-:Y:S02]  /*58ba0*/  MOV R206, R41 ;  /* 0x0000002900ce7202 */ /* 0x000fe40000000f00 */
        /* <DEDUP_REMOVED lines=217> */
[----:B------:R1:W5:Y:S04]  /*59940*/  LDL.LU R204, [R1+0x444] ;  /* 0x0004440001cc7983 */ /* 0x0003680000300800 */
[----:B------:R1:W5:Y:S04]  /*59950*/  LDL.LU R203, [R1+0x440] ;  /* 0x0004400001cb7983 */ /* 0x0003680000300800 */
[----:B------:R1:W5:Y:S04]  /*59960*/  LDL.LU.64 R200, [R1+0x438] ;  /* 0x0004380001c87983 */ /* 0x0003680000300a00 */
[----:B------:R1:W5:Y:S04]  /*59970*/  LDL.LU R189, [R1+0x430] ;  /* 0x0004300001bd7983 */ /* 0x0003680000300800 */
[----:B------:R1:W5:Y:S01]  /*59980*/  LDL.LU R96, [R1+0x42c] ;  /* 0x00042c0001607983 */ /* 0x0003620000300800 */
[----:B------:R-:W-:Y:S05]  /*59990*/  @!P0 BRA `(.L_x_42) ;  /* 0x0000000000048947 */ /* 0x000fea0003800000 */
[----:B------:R-:W-:Y:S01]  /*599a0*/  BPT.TRAP 0x1 ;  /* 0x000000040000795c */ /* 0x000fe20000300000 */
.L_x_42:
[----:B------:R-:W-:-:S04]  /*599b0*/  ULEA UR6, UR7, UR60, 0x3 ;  /* 0x0000003c07067291 */ /* 0x000fc8000f8e183f */
[----:B------:R-:W-:-:S04]  /*599c0*/  UIADD3 UR6, UR6, 0x160028, URZ ;  /* 0x0016002806067890 */ /* 0x000fc8000fffe03f */
[----:B------:R-:W-:-:S09]  /*599d0*/  UPRMT UR6, URZ, 0x654, UR6 ;  /* 0x000006543f067896 */ /* 0x000fd20008000006 */
[----:B------:R-:W-:Y:S01]  /*599e0*/  SYNCS.ARRIVE.TRANS64.RED.A1T0 RZ, [UR6], RZ ;  /* 0x000000ffffff79a7 */ /* 0x000fe20008100406 */
[----:B------:R-:W-:Y:S05]  /*599f0*/  @P1 BRA `(.L_x_43) ;  /* 0x0000000000041947 */ /* 0x000fea0003800000 */
[----:B------:R-:W-:Y:S01]  /*59a00*/  BPT.TRAP 0x1 ;  /* 0x000000040000795c */ /* 0x000fe20000300000 */
.L_x_43:
[----:B------:R-:W-:-:S04]  /*59a10*/  UIADD3 UR6, UR7, 0x1, URZ ;  /* 0x0000000107067890 */ /* 0x000fc8000fffe03f */
[----:B------:R-:W-:-:S04]  /*59a20*/  UISETP.NE.AND UP0, UPT, UR6, 0x5, UPT ;  /* 0x000000050600788c */ /* 0x000fc8000bf05270 */
[----:B------:R-:W-:Y:S01]  /*59a30*/  USEL UR6, UR6, URZ, UP0 ;  /* 0x0000003f06067287 */ /* 0x000fe20008000000 */
[----:B------:R-:W-:Y:S11]  /*59a40*/  @!P0 BRA `(.L_x_44) ;  /* 0x0000000000048947 */ /* 0x000ff60003800000 */
[----:B------:R-:W-:Y:S01]  /*59a50*/  BPT.TRAP 0x1 ;  /* 0x000000040000795c */ /* 0x000fe20000300000 */
.L_x_44:
[----:B------:R-:W-:-:S04]  /*59a60*/  ULEA UR7, UR6, UR60, 0x3 ;  /* 0x0000003c06077291 */ /* 0x000fc8000f8e183f */
[----:B------:R-:W-:-:S04]  /*59a70*/  UIADD3 UR7, UR7, 0x160028, URZ ;  /* 0x0016002807077890 */ /* 0x000fc8000fffe03f */
[----:B------:R-:W-:-:S09]  /*59a80*/  UPRMT UR7, URZ, 0x654, UR7 ;  /* 0x000006543f077896 */ /* 0x000fd20008000007 */
[----:B------:R-:W-:Y:S01]  /*59a90*/  SYNCS.ARRIVE.TRANS64.RED.A1T0 RZ, [UR7], RZ ;  /* 0x000000ffffff79a7 */ /* 0x000fe20008100407 */
[----:B------:R-:W-:Y:S05]  /*59aa0*/  @P1 BRA `(.L_x_45) ;  /* 0x0000000000041947 */ /* 0x000fea0003800000 */
[----:B------:R-:W-:Y:S01]  /*59ab0*/  BPT.TRAP 0x1 ;  /* 0x000000040000795c */ /* 0x000fe20000300000 */
.L_x_45:
[----:B------:R-:W-:Y:S01]  /*59ac0*/  UIADD3 UR4, UR4, 0x1, URZ ;  /* 0x0000000104047890 */ /* 0x000fe2000fffe03f */
[C---:B-----5:R-:W-:Y:S01]  /*59ad0*/  ISETP.GT.AND P2, PT, R200.reuse, 0x1, PT ;  /* 0x00000001c800780c */ /* 0x060fe20003f44270 */
[----:B------:R-:W-:Y:S01]  /*59ae0*/  UIADD3 UR6, UR6, 0x1, URZ ;  /* 0x0000000106067890 */ /* 0x000fe2000fffe03f */
[----:B------:R-:W-:Y:S01]  /*59af0*/  IADD3 R2, R200, -0x1, RZ ;  /* 0xffffffffc8027810 */ /* 0x000fe20007ffe0ff */
[----:B------:R-:W-:Y:S01]  /*59b00*/  UISETP.NE.AND UP1, UPT, UR4, 0x5, UPT ;  /* 0x000000050400788c */ /* 0x000fe2000bf25270 */
[----:B------:R-:W-:Y:S01]  /*59b10*/  VIADD R6, R6, 0x100 ;  /* 0x0000010006067836 */ /* 0x000fe20000000000 */
[----:B------:R-:W-:Y:S01]  /*59b20*/  UISETP.NE.AND UP0, UPT, UR6, 0x5, UPT ;  /* 0x000000050600788c */ /* 0x000fe2000bf05270 */
[----:B------:R-:W-:Y:S01]  /*59b30*/  MOV R200, R2 ;  /* 0x0000000200c87202 */ /* 0x000fe20000000f00 */
[----:B------:R-:W-:Y:S01]  /*59b40*/  USEL UR7, URZ, 0x1, UP1 ;  /* 0x000000013f077887 */ /* 0x000fe20008800000 */
[----:B------:R-:W-:Y:S01]  /*59b50*/  MOV R4, R189 ;  /* 0x000000bd00047202 */ /* 0x000fe20000000f00 */
[----:B------:R-:W-:Y:S01]  /*59b60*/  USEL UR4, UR4, URZ, UP1 ;  /* 0x0000003f04047287 */ /* 0x000fe20008800000 */
[----:B------:R-:W-:-:S03]  /*59b70*/  IMAD.MOV.U32 R199, RZ, RZ, R96 ;  /* 0x000000ffffc77224 */ /* 0x000fc600078e0060 */
[----:B------:R-:W-:Y:S01]  /*59b80*/  LOP3.LUT R0, R201, UR7, RZ, 0x3c, !PT ;  /* 0x00000007c9007c12 */ /* 0x000fe2000f8e3cff */
[----:B------:R-:W-:Y:S01]  /*59b90*/  USEL UR7, UR6, URZ, UP0 ;  /* 0x0000003f06077287 */ /* 0x000fe20008000000 */
[----:B------:R-:W-:Y:S11]  /*59ba0*/  @P2 BRA `(.L_x_46) ;  /* 0xfffffe0400502947 */ /* 0x000ff6000383ffff */
.L_x_35:
[----:B------:R-:W2:Y:S01]  /*59bb0*/  SHFL.BFLY PT, R0, R204, 0x1, 0x1f ;  /* 0x0c201f00cc007f89 */ /* 0x000ea200000e0000 */
[----:B------:R-:W-:Y:S01]  /*59bc0*/  BSSY B0, `(.L_x_47) ;  /* 0x0000025000007945 */ /* 0x000fe20003800000 */
[----:B------:R-:W-:Y:S02]  /*59bd0*/  MOV R10, 0x7f800000 ;  /* 0x7f800000000a7802 */ /* 0x000fe40000000f00 */
[----:B------:R-:W3:Y:S01]  /*59be0*/  SHFL.BFLY PT, R2, R203, 0x1, 0x1f ;  /* 0x0c201f00cb027f89 */ /* 0x000ee200000e0000 */
[----:B------:R-:W-:Y:S02]  /*59bf0*/  MOV R9, 0x3f800000 ;  /* 0x3f80000000097802 */ /* 0x000fe40000000f00 */
[----:B------:R-:W-:Y:S01]  /*59c00*/  MOV R8, 0x7f800000 ;  /* 0x7f80000000087802 */ /* 0x000fe20000000f00 */
[----:B--2---:R-:W-:Y:S01]  /*59c10*/  FADD R204, R0, R204 ;  /* 0x000000cc00cc7221 */ /* 0x004fe20000000000 */
[----:B---3--:R-:W-:-:S04]  /*59c20*/  FADD R203, R2, R203 ;  /* 0x000000cb02cb7221 */ /* 0x008fc80000000000 */
[----:B------:R-:W2:Y:S04]  /*59c30*/  SHFL.BFLY PT, R0, R204, 0x2, 0x1f ;  /* 0x0c401f00cc007f89 */ /* 0x000ea800000e0000 */
[----:B------:R-:W3:Y:S01]  /*59c40*/  SHFL.BFLY PT, R11, R203, 0x2, 0x1f ;  /* 0x0c401f00cb0b7f89 */ /* 0x000ee200000e0000 */
[C---:B--2---:R-:W-:Y:S01]  /*59c50*/  FSETP.NE.AND P0, PT, R204.reuse, -R0, PT ;  /* 0x80000000cc00720b */ /* 0x044fe20003f05000 */
[----:B------:R-:W-:Y:S01]  /*59c60*/  FADD R204, R204, R0 ;  /* 0x00000000cccc7221 */ /* 0x000fe20000000000 */
[----:B------:R-:W-:Y:S02]  /*59c70*/  IMAD.MOV.U32 R0, RZ, RZ, 0x3f800000 ;  /* 0x3f800000ff007424 */ /* 0x000fe400078e00ff */
[----:B---3--:R-:W-:-:S09]  /*59c80*/  FADD R4, R203, R11 ;  /* 0x0000000bcb047221 */ /* 0x008fd20000000000 */
[----:B------:R-:W-:Y:S05]  /*59c90*/  @!P0 BRA `(.L_x_48) ;  /* 0x00000000005c8947 */ /* 0x000fea0003800000 */
[----:B------:R-:W-:Y:S01]  /*59ca0*/  MOV R0, R204 ;  /* 0x000000cc00007202 */ /* 0x000fe20000000f00 */
[----:B------:R-:W-:Y:S04]  /*59cb0*/  BSSY B1, `(.L_x_49) ;  /* 0x000000d000017945 */ /* 0x000fe80003800000 */
[----:B------:R-:W-:-:S05]  /*59cc0*/  VIADD R2, R0, 0x1800000 ;  /* 0x0180000000027836 */ /* 0x000fca0000000000 */
[----:B------:R-:W-:-:S04]  /*59cd0*/  LOP3.LUT R2, R2, 0x7f800000, RZ, 0xc0, !PT ;  /* 0x7f80000002027812 */ /* 0x000fc800078ec0ff */
[----:B------:R-:W-:-:S13]  /*59ce0*/  ISETP.GT.U32.AND P0, PT, R2, 0x1ffffff, PT ;  /* 0x01ffffff0200780c */ /* 0x000fda0003f04070 */
[----:B------:R-:W-:Y:S05]  /*59cf0*/  @P0 BRA `(.L_x_50) ;  /* 0x0000000000100947 */ /* 0x000fea0003800000 */
[----:B------:R-:W-:-:S07]  /*59d00*/  MOV R7, 0x59d20 ;  /* 0x00059d2000077802 */ /* 0x000fce0000000f00 */
[----:B-1----:R-:W-:Y:S05]  /*59d10*/  CALL.REL.NOINC `($__internal_0_$__cuda_sm20_rcp_rn_f32_slowpath) ;  /* 0x0000008400a07944 */ /* 0x002fea0003c00000 */
[----:B------:R-:W-:Y:S01]  /*59d20*/  MOV R2, R5 ;  /* 0x0000000500027202 */ /* 0x000fe20000000f00 */
[----:B------:R-:W-:Y:S06]  /*59d30*/  BRA `(.L_x_51) ;  /* 0x0000000000107947 */ /* 0x000fec0003800000 */
.L_x_50:
[----:B------:R-:W2:Y:S02]  /*59d40*/  MUFU.RCP R2, R0 ;  /* 0x0000000000027308 */ /* 0x000ea40000001000 */
[----:B--2---:R-:W-:-:S04]  /*59d50*/  FFMA R3, R0, R2, -1 ;  /* 0xbf80000000037423 */ /* 0x004fc80000000002 */
[----:B------:R-:W-:-:S04]  /*59d60*/  FADD.FTZ R3, -R3, -RZ ;  /* 0x800000ff03037221 */ /* 0x000fc80000010100 */
[----:B------:R-:W-:-:S07]  /*59d70*/  FFMA R2, R2, R3, R2 ;  /* 0x0000000302027223 */ /* 0x000fce0000000002 */
.L_x_51:
[----:B------:R-:W-:Y:S05]  /*59d80*/  BSYNC B1 ;  /* 0x0000000000017941 */ /* 0x000fea0003800000 */
.L_x_49:
[----:B------:R-:W-:Y:S01]  /*59d90*/  FSETP.GEU.AND P0, PT, |R0|, 1.175494350822287508e-38, PT ;  /* 0x008000000000780b */ /* 0x000fe20003f0e200 */
[----:B------:R-:W-:-:S12]  /*59da0*/  ULDC UR4, c[0x0][0x600] ;  /* 0x0001800000047ab9 */ /* 0x000fd80000000800 */
[----:B------:R-:W-:-:S06]  /*59db0*/  @!P0 FMUL R0, R0, 16777216 ;  /* 0x4b80000000008820 */ /* 0x000fcc0000400000 */
[----:B------:R-:W2:Y:S02]  /*59dc0*/  MUFU.LG2 R0, R0 ;  /* 0x0000000000007308 */ /* 0x000ea40000000c00 */
[----:B--2---:R-:W-:-:S04]  /*59dd0*/  @!P0 FADD R0, R0, -24 ;  /* 0xc1c0000000008421 */ /* 0x004fc80000000000 */
[----:B------:R-:W-:-:S04]  /*59de0*/  FMUL R0, R0, 0.69314718246459960938 ;  /* 0x3f31721800007820 */ /* 0x000fc80000400000 */
[----:B------:R-:W-:Y:S01]  /*59df0*/  FFMA R8, R189, UR4, R0 ;  /* 0x00000004bd087c23 */ /* 0x000fe20008000000 */
[----:B------:R-:W-:-:S07]  /*59e00*/  MOV R0, R2 ;  /* 0x0000000200007202 */ /* 0x000fce0000000f00 */
.L_x_48:
[----:B------:R-:W-:Y:S05]  /*59e10*/  BSYNC B0 ;  /* 0x0000000000007941 */ /* 0x000fea0003800000 */
.L_x_47:
[----:B------:R-:W2:Y:S01]  /*59e20*/  LDL.LU R68, [R1+0x200] ;  /* 0x0002000001447983 */ /* 0x000ea20000300800 */
[----:B------:R-:W-:-:S03]  /*59e30*/  ULDC UR4, c[0x0][0x608] ;  /* 0x0001820000047ab9 */ /* 0x000fc60000000800 */
[----:B------:R-:W3:Y:S04]  /*59e40*/  LDL.LU R64, [R1+0x204] ;  /* 0x0002040001407983 */ /* 0x000ee80000300800 */
[----:B------:R-:W4:Y:S04]  /*59e50*/  LDL.LU R60, [R1+0x210] ;  /* 0x00021000013c7983 */ /* 0x000f280000300800 */
        /* <DEDUP_REMOVED lines=53> */
[----:B------:R-:W1:Y:S04]  /*5a1b0*/  LDL.LU R15, [R1+0x3c0] ;  /* 0x0003c000010f7983 */ /* 0x000e680000300800 */
[----:B------:R-:W5:Y:S04]  /*5a1c0*/  LDL.LU R14, [R1+0x3c4] ;  /* 0x0003c400010e7983 */ /* 0x000f680000300800 */
[----:B------:R-:W5:Y:S04]  /*5a1d0*/  LDL.LU R13, [R1+0x3d0] ;  /* 0x0003d000010d7983 */ /* 0x000f680000300800 */
[----:B------:R-:W5:Y:S04]  /*5a1e0*/  LDL.LU R12, [R1+0x3d4] ;  /* 0x0003d400010c7983 */ /* 0x000f680000300800 */
[----:B------:R-:W5:Y:S04]  /*5a1f0*/  LDL.LU R7, [R1+0x3e0] ;  /* 0x0003e00001077983 */ /* 0x000f680000300800 */
[----:B------:R-:W5:Y:S04]  /*5a200*/  LDL.LU R6, [R1+0x3e4] ;  /* 0x0003e40001067983 */ /* 0x000f680000300800 */
[----:B------:R-:W5:Y:S04]  /*5a210*/  LDL.LU R3, [R1+0x3f0] ;  /* 0x0003f00001037983 */ /* 0x000f680000300800 */
[----:B------:R-:W5:Y:S01]  /*5a220*/  LDL.LU R2, [R1+0x3f4] ;  /* 0x0003f40001027983 */ /* 0x000f620000300800 */
[----:B------:R-:W-:Y:S01]  /*5a230*/  FMUL R0, R0, UR4 ;  /* 0x0000000400007c20 */ /* 0x000fe20008400000 */
[----:B------:R-:W-:Y:S01]  /*5a240*/  FSETP.NE.AND P0, PT, R203, -R11, PT ;  /* 0x8000000bcb00720b */ /* 0x000fe20003f05000 */
[----:B------:R-:W-:Y:S02]  /*5a250*/  BSSY B0, `(.L_x_52) ;  /* 0x00000fd000007945 */ /* 0x000fe40003800000 */
[-C--:B--2---:R-:W-:Y:S01]  /*5a260*/  FMUL R68, R68, R0.reuse ;  /* 0x0000000044447220 */ /* 0x084fe20000400000 */
[-C--:B---3--:R-:W-:Y:S01]  /*5a270*/  FMUL R64, R64, R0.reuse ;  /* 0x0000000040407220 */ /* 0x088fe20000400000 */
[-C--:B----4-:R-:W-:Y:S01]  /*5a280*/  FMUL R60, R60, R0.reuse ;  /* 0x000000003c3c7220 */ /* 0x090fe20000400000 */
[-C--:B-----5:R-:W-:Y:S01]  /*5a290*/  FMUL R55, R55, R0.reuse ;  /* 0x0000000037377220 */ /* 0x0a0fe20000400000 */
        /* <DEDUP_REMOVED lines=27> */
[----:B------:R-:W-:-:S02]  /*5a450*/  FMUL R205, R40, R0 ;  /* 0x0000000028cd7220 */ /* 0x000fc40000400000 */
[----:B------:R-:W2:Y:S01]  /*5a460*/  LDL.LU R40, [R1] ;  /* 0x0000000001287983 */ /* 0x000ea20000300800 */
[----:B------:R-:W-:-:S03]  /*5a470*/  FMUL R202, R39, R0 ;  /* 0x0000000027ca7220 */ /* 0x000fc60000400000 */
[----:B------:R-:W3:Y:S01]  /*5a480*/  LDL.LU R39, [R1+0x4] ;  /* 0x0000040001277983 */ /* 0x000ee20000300800 */
[----:B------:R-:W-:-:S03]  /*5a490*/  FMUL R201, R38, R0 ;  /* 0x0000000026c97220 */ /* 0x000fc60000400000 */
[----:B------:R-:W4:Y:S01]  /*5a4a0*/  LDL.LU R38, [R1+0x10] ;  /* 0x0000100001267983 */ /* 0x000f220000300800 */
[----:B------:R-:W-:-:S03]  /*5a4b0*/  FMUL R198, R37, R0 ;  /* 0x0000000025c67220 */ /* 0x000fc60000400000 */
[----:B------:R-:W5:Y:S01]  /*5a4c0*/  LDL.LU R37, [R1+0x14] ;  /* 0x0000140001257983 */ /* 0x000f620000300800 */
[----:B------:R-:W-:-:S03]  /*5a4d0*/  FMUL R197, R36, R0 ;  /* 0x0000000024c57220 */ /* 0x000fc60000400000 */
[----:B------:R-:W2:Y:S01]  /*5a4e0*/  LDL.LU R36, [R1+0x20] ;  /* 0x0000200001247983 */ /* 0x000ea20000300800 */
[----:B------:R-:W-:-:S03]  /*5a4f0*/  FMUL R194, R35, R0 ;  /* 0x0000000023c27220 */ /* 0x000fc60000400000 */
[----:B------:R-:W3:Y:S01]  /*5a500*/  LDL.LU R35, [R1+0x24] ;  /* 0x0000240001237983 */ /* 0x000ee20000300800 */
        /* <DEDUP_REMOVED lines=38> */
[----:B-1----:R-:W-:-:S03]  /*5a770*/  FMUL R154, R15, R0 ;  /* 0x000000000f9a7220 */ /* 0x002fc60000400000 */
        /* <DEDUP_REMOVED lines=15> */
[-C--:B----4-:R-:W-:Y:S01]  /*5a870*/  FMUL R134, R38, R0.reuse ;  /* 0x0000000026867220 */ /* 0x090fe20000400000 */
[-C--:B-----5:R-:W-:Y:S01]  /*5a880*/  FMUL R133, R37, R0.reuse ;  /* 0x0000000025857220 */ /* 0x0a0fe20000400000 */
[-C--:B--2---:R-:W-:Y:S01]  /*5a890*/  FMUL R130, R36, R0.reuse ;  /* 0x0000000024827220 */ /* 0x084fe20000400000 */
[-C--:B---3--:R-:W-:Y:S01]  /*5a8a0*/  FMUL R129, R35, R0.reuse ;  /* 0x0000000023817220 */ /* 0x088fe20000400000 */
        /* <DEDUP_REMOVED lines=16> */
[----:B------:R1:W-:Y:S01]  /*5a9b0*/  STL [R1+0x4], R14 ;  /* 0x0000040e01007387 */ /* 0x0003e20000100800 */
[----:B------:R-:W-:-:S03]  /*5a9c0*/  FMUL R7, R7, R0 ;  /* 0x0000000007077220 */ /* 0x000fc60000400000 */
[----:B------:R2:W-:Y:S01]  /*5a9d0*/  STL [R1+0x14], R12 ;  /* 0x0000140c01007387 */ /* 0x0005e20000100800 */
[----:B------:R-:W-:-:S03]  /*5a9e0*/  FMUL R6, R6, R0 ;  /* 0x0000000006067220 */ /* 0x000fc60000400000 */
[----:B------:R3:W-:Y:S01]  /*5a9f0*/  STL [R1], R7 ;  /* 0x0000000701007387 */ /* 0x0007e20000100800 */
[----:B------:R-:W-:-:S03]  /*5aa00*/  FMUL R3, R3, R0 ;  /* 0x0000000003037220 */ /* 0x000fc60000400000 */
[----:B------:R4:W-:Y:S01]  /*5aa10*/  STL [R1+0x24], R6 ;  /* 0x0000240601007387 */ /* 0x0009e20000100800 */
[----:B------:R-:W-:-:S03]  /*5aa20*/  FMUL R2, R2, R0 ;  /* 0x0000000002027220 */ /* 0x000fc60000400000 */
[----:B------:R-:W5:Y:S04]  /*5aa30*/  LDL.LU R38, [R1+0x104] ;  /* 0x0001040001267983 */ /* 0x000f680000300800 */
[----:B------:R4:W-:Y:S04]  /*5aa40*/  STL [R1+0x10], R3 ;  /* 0x0000100301007387 */ /* 0x0009e80000100800 */
[----:B------:R-:W5:Y:S04]  /*5aa50*/  LDL.LU R37, [R1+0x110] ;  /* 0x0001100001257983 */ /* 0x000f680000300800 */
[----:B------:R4:W-:Y:S04]  /*5aa60*/  STL [R1+0x34], R2 ;  /* 0x0000340201007387 */ /* 0x0009e80000100800 */
        /* <DEDUP_REMOVED lines=12> */
[----:B------:R-:W-:-:S03]  /*5ab30*/  FMUL R98, R20, R0 ;  /* 0x0000000014627220 */ /* 0x000fc60000400000 */
        /* <DEDUP_REMOVED lines=10> */
[----:B------:R-:W5:Y:S04]  /*5abe0*/  LDL.LU R19, [R1+0x1a0] ;  /* 0x0001a00001137983 */ /* 0x000f680000300800 */
[----:B------:R-:W5:Y:S01]  /*5abf0*/  LDL.LU R18, [R1+0x1a4] ;  /* 0x0001a40001127983 */ /* 0x000f620000300800 */
[----:B------:R-:W-:-:S03]  /*5ac00*/  FMUL R235, R13, R0 ;  /* 0x000000000deb7220 */ /* 0x000fc60000400000 */
[----:B------:R-:W5:Y:S04]  /*5ac10*/  LDL.LU R17, [R1+0x1b0] ;  /* 0x0001b00001117983 */ /* 0x000f680000300800 */
[----:B------:R-:W5:Y:S04]  /*5ac20*/  LDL.LU R16, [R1+0x1b4] ;  /* 0x0001b40001107983 */ /* 0x000f680000300800 */
[----:B------:R-:W5:Y:S04]  /*5ac30*/  LDL.LU R15, [R1+0x1c0] ;  /* 0x0001c000010f7983 */ /* 0x000f680000300800 */
[----:B-1----:R-:W5:Y:S04]  /*5ac40*/  LDL.LU R14, [R1+0x1c4] ;  /* 0x0001c400010e7983 */ /* 0x002f680000300800 */
[----:B------:R-:W5:Y:S04]  /*5ac50*/  LDL.LU R13, [R1+0x1d0] ;  /* 0x0001d000010d7983 */ /* 0x000f680000300800 */
[----:B--2---:R-:W2:Y:S04]  /*5ac60*/  LDL.LU R12, [R1+0x1d4] ;  /* 0x0001d400010c7983 */ /* 0x004ea80000300800 */
[----:B---3--:R-:W3:Y:S04]  /*5ac70*/  LDL.LU R7, [R1+0x1e0] ;  /* 0x0001e00001077983 */ /* 0x008ee80000300800 */
[----:B----4-:R-:W4:Y:S04]  /*5ac80*/  LDL.LU R6, [R1+0x1e4] ;  /* 0x0001e40001067983 */ /* 0x010f280000300800 */
[----:B------:R-:W4:Y:S04]  /*5ac90*/  LDL.LU R3, [R1+0x1f0] ;  /* 0x0001f00001037983 */ /* 0x000f280000300800 */
[----:B------:R-:W4:Y:S01]  /*5aca0*/  LDL.LU R2, [R1+0x1f4] ;  /* 0x0001f40001027983 */ /* 0x000f220000300800 */
[-C--:B------:R-:W-:Y:S01]  /*5acb0*/  FMUL R138, R40, R0.reuse ;  /* 0x00000000288a7220 */ /* 0x080fe20000400000 */
[-C--:B------:R-:W-:Y:S01]  /*5acc0*/  FMUL R137, R39, R0.reuse ;  /* 0x0000000027897220 */ /* 0x080fe20000400000 */
[-C--:B-----5:R-:W-:Y:S01]  /*5acd0*/  FMUL R38, R38, R0.reuse ;  /* 0x0000000026267220 */ /* 0x0a0fe20000400000 */
[----:B------:R-:W-:-:S04]  /*5ace0*/  FMUL R37, R37, R0 ;  /* 0x0000000025257220 */ /* 0x000fc80000400000 */
        /* <DEDUP_REMOVED lines=49> */
[----:B--2---:R-:W-:-:S03]  /*5b000*/  FMUL R12, R12, R0 ;  /* 0x000000000c0c7220 */ /* 0x004fc60000400000 */
[----:B------:R1:W-:Y:S01]  /*5b010*/  STL [R1+0x104], R13 ;  /* 0x0001040d01007387 */ /* 0x0003e20000100800 */
[----:B---3--:R-:W-:-:S03]  /*5b020*/  FMUL R7, R7, R0 ;  /* 0x0000000007077220 */ /* 0x008fc60000400000 */
[----:B------:R1:W-:Y:S01]  /*5b030*/  STL [R1+0xf0], R12 ;  /* 0x0000f00c01007387 */ /* 0x0003e20000100800 */
[----:B----4-:R-:W-:-:S03]  /*5b040*/  FMUL R6, R6, R0 ;  /* 0x0000000006067220 */ /* 0x010fc60000400000 */
[----:B------:R1:W-:Y:S01]  /*5b050*/  STL [R1+0x114], R7 ;  /* 0x0001140701007387 */ /* 0x0003e20000100800 */
[----:B------:R-:W-:-:S03]  /*5b060*/  FMUL R3, R3, R0 ;  /* 0x0000000003037220 */ /* 0x000fc60000400000 */
[----:B------:R1:W-:Y:S01]  /*5b070*/  STL [R1+0x100], R6 ;  /* 0x0001000601007387 */ /* 0x0003e20000100800 */
[----:B------:R-:W-:-:S03]  /*5b080*/  FMUL R0, R2, R0 ;  /* 0x0000000002007220 */ /* 0x000fc60000400000 */
[----:B------:R1:W-:Y:S04]  /*5b090*/  STL [R1+0x120], R3 ;  /* 0x0001200301007387 */ /* 0x0003e80000100800 */
[----:B------:R1:W-:Y:S01]  /*5b0a0*/  STL [R1+0x110], R0 ;  /* 0x0001100001007387 */ /* 0x0003e20000100800 */
[----:B------:R-:W-:Y:S05]  /*5b0b0*/  @!P0 BRA `(.L_x_53) ;  /* 0x0000000000588947 */ /* 0x000fea0003800000 */
[----:B-1----:R-:W-:Y:S01]  /*5b0c0*/  VIADD R0, R4, 0x1800000 ;  /* 0x0180000004007836 */ /* 0x002fe20000000000 */
[----:B------:R-:W-:Y:S04]  /*5b0d0*/  BSSY B1, `(.L_x_54) ;  /* 0x000000c000017945 */ /* 0x000fe80003800000 */
[----:B------:R-:W-:-:S04]  /*5b0e0*/  LOP3.LUT R0, R0, 0x7f800000, RZ, 0xc0, !PT ;  /* 0x7f80000000007812 */ /* 0x000fc800078ec0ff */
[----:B------:R-:W-:-:S13]  /*5b0f0*/  ISETP.GT.U32.AND P0, PT, R0, 0x1ffffff, PT ;  /* 0x01ffffff0000780c */ /* 0x000fda0003f04070 */
[----:B------:R-:W-:Y:S05]  /*5b100*/  @P0 BRA `(.L_x_55) ;  /* 0x0000000000100947 */ /* 0x000fea0003800000 */
[----:B------:R-:W-:Y:S02]  /*5b110*/  MOV R0, R4 ;  /* 0x0000000400007202 */ /* 0x000fe40000000f00 */
[----:B------:R-:W-:-:S07]  /*5b120*/  MOV R7, 0x5b140 ;  /* 0x0005b14000077802 */ /* 0x000fce0000000f00 */
[----:B------:R-:W-:Y:S05]  /*5b130*/  CALL.REL.NOINC `($__internal_0_$__cuda_sm20_rcp_rn_f32_slowpath) ;  /* 0x0000007000987944 */ /* 0x000fea0003c00000 */
[----:B------:R-:W-:Y:S05]  /*5b140*/  BRA `(.L_x_56) ;  /* 0x0000000000107947 */ /* 0x000fea0003800000 */
.L_x_55:
[----:B------:R-:W1:Y:S02]  /*5b150*/  MUFU.RCP R5, R4 ;  /* 0x0000000400057308 */ /* 0x000e640000001000 */
[----:B-1----:R-:W-:-:S04]  /*5b160*/  FFMA R0, R4, R5, -1 ;  /* 0xbf80000004007423 */ /* 0x002fc80000000005 */
[----:B------:R-:W-:-:S04]  /*5b170*/  FADD.FTZ R0, -R0, -RZ ;  /* 0x800000ff00007221 */ /* 0x000fc80000010100 */
[----:B------:R-:W-:-:S07]  /*5b180*/  FFMA R5, R5, R0, R5 ;  /* 0x0000000005057223 */ /* 0x000fce0000000005 */
.L_x_56:
[----:B------:R-:W-:Y:S05]  /*5b190*/  BSYNC B1 ;  /* 0x0000000000017941 */ /* 0x000fea0003800000 */
.L_x_54:
[----:B------:R-:W-:Y:S01]  /*5b1a0*/  FSETP.GEU.AND P0, PT, |R4|, 1.175494350822287508e-38, PT ;  /* 0x008000000400780b */ /* 0x000fe20003f0e200 */
[----:B------:R-:W-:Y:S01]  /*5b1b0*/  ULDC UR4, c[0x0][0x600] ;  /* 0x0001800000047ab9 */ /* 0x000fe20000000800 */
[----:B------:R-:W-:-:S11]  /*5b1c0*/  MOV R9, R5 ;  /* 0x0000000500097202 */ /* 0x000fd60000000f00 */
[----:B------:R-:W-:-:S06]  /*5b1d0*/  @!P0 FMUL R4, R4, 16777216 ;  /* 0x4b80000004048820 */ /* 0x000fcc0000400000 */
[----:B------:R-:W1:Y:S02]  /*5b1e0*/  MUFU.LG2 R4, R4 ;  /* 0x0000000400047308 */ /* 0x000e640000000c00 */
[----:B-1----:R-:W-:-:S04]  /*5b1f0*/  @!P0 FADD R4, R4, -24 ;  /* 0xc1c0000004048421 */ /* 0x002fc80000000000 */
[----:B------:R-:W-:-:S04]  /*5b200*/  FMUL R4, R4, 0.69314718246459960938 ;  /* 0x3f31721804047820 */ /* 0x000fc80000400000 */
[----:B------:R-:W-:-:S07]  /*5b210*/  FFMA R10, R96, UR4, R4 ;  /* 0x00000004600a7c23 */ /* 0x000fce0008000004 */
.L_x_53:
[----:B------:R-:W-:Y:S05]  /*5b220*/  BSYNC B0 ;  /* 0x0000000000007941 */ /* 0x000fea0003800000 */
.L_x_52:
[----:B-1----:R-:W2:Y:S01]  /*5b230*/  LDL R0, [R1+0x428] ;  /* 0x0004280001007983 */ /* 0x002ea20000100800 */
        /* <DEDUP_REMOVED lines=9> */
[----:B------:R-:W3:Y:S04]  /*5b2d0*/  LDL.LU R79, [R1+0x248] ;  /* 0x00024800014f7983 */ /* 0x000ee80000300800 */
[----:B------:R-:W5:Y:S04]  /*5b2e0*/  LDL.LU R61, [R1+0x24c] ;  /* 0x00024c00013d7983 */ /* 0x000f680000300800 */
        /* <DEDUP_REMOVED lines=53> */
[----:B--2---:R-:W-:-:S03]  /*5b640*/  R2UR UR5, R0 ;  /* 0x00000000000572ca */ /* 0x004fc600000e0000 */
        /* <DEDUP_REMOVED lines=9> */
[----:B------:R-:W-:-:S03]  /*5b6e0*/  FMUL R9, R9, UR4 ;  /* 0x0000000409097c20 */ /* 0x000fc60008400000 */
[----:B------:R-:W2:Y:S04]  /*5b6f0*/  LDL.LU R92, [R1+0x48] ;  /* 0x00004800015c7983 */ /* 0x000ea80000300800 */
[----:B------:R-:W2:Y:S04]  /*5b700*/  LDL.LU R91, [R1+0x4c] ;  /* 0x00004c00015b7983 */ /* 0x000ea80000300800 */
[----:B------:R-:W2:Y:S04]  /*5b710*/  LDL.LU R89, [R1+0x58] ;  /* 0x0000580001597983 */ /* 0x000ea80000300800 */
[----:B------:R-:W2:Y:S01]  /*5b720*/  LDL.LU R88, [R1+0x5c] ;  /* 0x00005c0001587983 */ /* 0x000ea20000300800 */
[----:B---3--:R-:W-:-:S03]  /*5b730*/  FMUL R233, R79, R9 ;  /* 0x000000094fe97220 */ /* 0x008fc60000400000 */
[----:B------:R-:W3:Y:S01]  /*5b740*/  LDL.LU R87, [R1+0x68] ;  /* 0x0000680001577983 */ /* 0x000ee20000300800 */
[----:B----4-:R-:W-:-:S03]  /*5b750*/  FMUL R231, R76, R9 ;  /* 0x000000094ce77220 */ /* 0x010fc60000400000 */
[----:B------:R-:W4:Y:S04]  /*5b760*/  LDL.LU R84, [R1+0x6c] ;  /* 0x00006c0001547983 */ /* 0x000f280000300800 */
[----:B------:R-:W4:Y:S01]  /*5b770*/  LDL.LU R83, [R1+0x78] ;  /* 0x0000780001537983 */ /* 0x000f220000300800 */
[----:B-----5:R-:W-:-:S03]  /*5b780*/  FMUL R227, R73, R9 ;  /* 0x0000000949e37220 */ /* 0x020fc60000400000 */
[----:B------:R-:W5:Y:S04]  /*5b790*/  LDL.LU R80, [R1+0x7c] ;  /* 0x00007c0001507983 */ /* 0x000f680000300800 */
[----:B------:R-:W5:Y:S01]  /*5b7a0*/  LDL.LU R79, [R1+0x88] ;  /* 0x00008800014f7983 */ /* 0x000f620000300800 */
[----:B------:R-:W-:-:S03]  /*5b7b0*/  FMUL R225, R71, R9 ;  /* 0x0000000947e17220 */ /* 0x000fc60000400000 */
[----:B------:R-:W5:Y:S01]  /*5b7c0*/  LDL.LU R76, [R1+0x8c] ;  /* 0x00008c00014c7983 */ /* 0x000f620000300800 */
[----:B------:R-:W-:-:S03]  /*5b7d0*/  FMUL R71, R59, R9 ;  /* 0x000000093b477220 */ /* 0x000fc60000400000 */
[----:B------:R-:W5:Y:S01]  /*5b7e0*/  LDL.LU R59, [R1+0x98] ;  /* 0x00009800013b7983 */ /* 0x000f620000300800 */
[-C--:B------:R-:W-:Y:S01]  /*5b7f0*/  FMUL R223, R57, R9.reuse ;  /* 0x0000000939df7220 */ /* 0x080fe20000400000 */
[-C--:B------:R-:W-:Y:S02]  /*5b800*/  FMUL R229, R75, R9.reuse ;  /* 0x000000094be57220 */ /* 0x080fe40000400000 */
[----:B------:R-:W5:Y:S01]  /*5b810*/  LDL.LU R57, [R1+0x9c] ;  /* 0x00009c0001397983 */ /* 0x000f620000300800 */
[----:B------:R-:W-:-:S03]  /*5b820*/  FMUL R73, R56, R9 ;  /* 0x0000000938497220 */ /* 0x000fc60000400000 */
[----:B------:R-:W3:Y:S01]  /*5b830*/  LDL.LU R56, [R1+0xa8] ;  /* 0x0000a80001387983 */ /* 0x000ee20000300800 */
        /* <DEDUP_REMOVED lines=36> */
[----:B------:R-:W5:Y:S01]  /*5ba80*/  LDL.LU R28, [R1+0x108] ;  /* 0x00010800011c7983 */ /* 0x000f620000300800 */
[-C--:B------:R-:W-:Y:S01]  /*5ba90*/  FMUL R168, R27, R9.reuse ;  /* 0x000000091ba87220 */ /* 0x080fe20000400000 */
[-C--:B------:R-:W-:Y:S02]  /*5baa0*/  FMUL R167, R26, R9.reuse ;  /* 0x000000091aa77220 */ /* 0x080fe40000400000 */
[----:B------:R-:W5:Y:S01]  /*5bab0*/  LDL.LU R26, [R1+0x10c] ;  /* 0x00010c00011a7983 */ /* 0x000f620000300800 */
[----:B------:R-:W-:-:S03]  /*5bac0*/  FMUL R172, R29, R9 ;  /* 0x000000091dac7220 */ /* 0x000fc60000400000 */
[----:B------:R-:W5:Y:S04]  /*5bad0*/  LDL.LU R30, [R1+0x118] ;  /* 0x00011800011e7983 */ /* 0x000f680000300800 */
[----:B------:R-:W5:Y:S04]  /*5bae0*/  LDL.LU R27, [R1+0x11c] ;  /* 0x00011c00011b7983 */ /* 0x000f680000300800 */
[----:B------:R-:W5:Y:S01]  /*5baf0*/  LDL.LU R31, [R1+0x128] ;  /* 0x00012800011f7983 */ /* 0x000f620000300800 */
[----:B------:R-:W-:-:S03]  /*5bb00*/  FMUL R179, R32, R9 ;  /* 0x0000000920b37220 */ /* 0x000fc60000400000 */
        /* <DEDUP_REMOVED lines=35> */
[----:B--2---:R-:W-:-:S03]  /*5bd40*/  FMUL R139, R0, R9 ;  /* 0x00000009008b7220 */ /* 0x004fc60000400000 */
[----:B------:R-:W2:Y:S04]  /*5bd50*/  LDL.LU R5, [R1+0x1dc] ;  /* 0x0001dc0001057983 */ /* 0x000ea80000300800 */
[----:B------:R-:W2:Y:S04]  /*5bd60*/  LDL.LU R4, [R1+0x1e8] ;  /* 0x0001e80001047983 */ /* 0x000ea80000300800 */
[----:B------:R-:W2:Y:S04]  /*5bd70*/  LDL.LU R3, [R1+0x1ec] ;  /* 0x0001ec0001037983 */ /* 0x000ea80000300800 */
[----:B------:R-:W2:Y:S04]  /*5bd80*/  LDL.LU R2, [R1+0x1f8] ;  /* 0x0001f80001027983 */ /* 0x000ea80000300800 */
[----:B------:R-:W2:Y:S01]  /*5bd90*/  LDL.LU R0, [R1+0x1fc] ;  /* 0x0001fc0001007983 */ /* 0x000ea20000300800 */
[----:B------:R-:W-:-:S04]  /*5bda0*/  UISETP.NE.AND UP0, UPT, UR61, 0x1, UPT ;  /* 0x000000013d00788c */ /* 0x000fc8000bf05270 */
[----:B------:R-:W-:Y:S01]  /*5bdb0*/  USEL UR4, URZ, 0x1, UP0 ;  /* 0x000000013f047887 */ /* 0x000fe20008000000 */
[-C--:B------:R-:W-:Y:S01]  /*5bdc0*/  FMUL R124, R96, R9.reuse ;  /* 0x00000009607c7220 */ /* 0x080fe20000400000 */
[-C--:B------:R-:W-:Y:S01]  /*5bdd0*/  FMUL R136, R108, R9.reuse ;  /* 0x000000096c887220 */ /* 0x080fe20000400000 */
[-C--:B------:R-:W-:Y:S01]  /*5bde0*/  FMUL R135, R107, R9.reuse ;  /* 0x000000096b877220 */ /* 0x080fe20000400000 */
[-C--:B------:R-:W-:Y:S01]  /*5bdf0*/  FMUL R132, R104, R9.reuse ;  /* 0x0000000968847220 */ /* 0x080fe20000400000 */
[-C--:B------:R-:W-:Y:S01]  /*5be00*/  FMUL R131, R103, R9.reuse ;  /* 0x0000000967837220 */ /* 0x080fe20000400000 */
[-C--:B------:R-:W-:Y:S01]  /*5be10*/  FMUL R128, R100, R9.reuse ;  /* 0x0000000964807220 */ /* 0x080fe20000400000 */
[-C--:B---3--:R-:W-:Y:S01]  /*5be20*/  FMUL R96, R56, R9.reuse ;  /* 0x0000000938607220 */ /* 0x088fe20000400000 */
[-C--:B------:R-:W-:Y:S01]  /*5be30*/  FMUL R123, R95, R9.reuse ;  /* 0x000000095f7b7220 */ /* 0x080fe20000400000 */
[-C--:B------:R-:W-:Y:S01]  /*5be40*/  FMUL R120, R92, R9.reuse ;  /* 0x000000095c787220 */ /* 0x080fe20000400000 */
[-C--:B------:R-:W-:Y:S01]  /*5be50*/  FMUL R119, R91, R9.reuse ;  /* 0x000000095b777220 */ /* 0x080fe20000400000 */
[-C--:B------:R-:W-:Y:S01]  /*5be60*/  FMUL R115, R88, R9.reuse ;  /* 0x0000000958737220 */ /* 0x080fe20000400000 */
[-C--:B------:R-:W-:Y:S01]  /*5be70*/  FMUL R112, R87, R9.reuse ;  /* 0x0000000957707220 */ /* 0x080fe20000400000 */
[-C--:B----4-:R-:W-:Y:S01]  /*5be80*/  FMUL R111, R84, R9.reuse ;  /* 0x00000009546f7220 */ /* 0x090fe20000400000 */
[-C--:B------:R-:W-:Y:S01]  /*5be90*/  FMUL R108, R83, R9.reuse ;  /* 0x00000009536c7220 */ /* 0x080fe20000400000 */
        /* <DEDUP_REMOVED lines=50> */
[----:B--2---:R-:W-:Y:S01]  /*5c1c0*/  FMUL R56, R0, R9 ;  /* 0x0000000900387220 */ /* 0x004fe20000400000 */
[----:B------:R-:W-:-:S05]  /*5c1d0*/  IMAD.U32 R0, RZ, RZ, UR4 ;  /* 0x00000004ff007e24 */ /* 0x000fca000f8e00ff */
[----:B------:R-:W-:-:S04]  /*5c1e0*/  SHF.L.U32 R0, R0, 0x1f, RZ ;  /* 0x0000001f00007819 */ /* 0x000fc800000006ff */
[----:B------:R-:W1:Y:S01]  /*5c1f0*/  SYNCS.PHASECHK.TRANS64.TRYWAIT P0, [UR5+0x8], R0 ;  /* 0x00000800ff0075a7 */ /* 0x000e620008000145 */
[----:B------:R-:W-:-:S05]  /*5c200*/  FMUL R2, R2, R9 ;  /* 0x0000000902027220 */ /* 0x000fca0000400000 */
[----:B------:R2:W-:Y:S02]  /*5c210*/  STL [R1+0x1c], R2 ;  /* 0x00001c0201007387 */ /* 0x0005e40000100800 */
[----:B--2---:R-:W2:Y:S01]  /*5c220*/  S2R R2, SR_TID.X ;  /* 0x0000000000027919 */ /* 0x004ea20000002100 */
        /* <DEDUP_REMOVED lines=11> */
[----:B-1----:R-:W-:Y:S06]  /*5c2e0*/  @!P0 BRA `(.L_x_57) ;  /* 0x0000005c00948947 */ /* 0x002fec0003800000 */
.L_x_135:
[C---:B--2---:R-:W-:Y:S01]  /*5c2f0*/  LOP3.LUT P0, RZ, R2.reuse, 0x3, RZ, 0xc0, !PT ;  /* 0x0000000302ff7812 */ /* 0x044fe2000780c0ff */
[----:B------:R-:W-:Y:S01]  /*5c300*/  ULDC.64 UR8, c[0x0][0x208] ;  /* 0x0000820000087ab9 */ /* 0x000fe20000000a00 */
[----:B-1----:R-:W-:Y:S01]  /*5c310*/  LOP3.LUT R0, R2, 0x7f, RZ, 0xc0, !PT ;  /* 0x0000007f02007812 */ /* 0x002fe200078ec0ff */
[----:B------:R-:W-:Y:S03]  /*5c320*/  BSSY B0, `(.L_x_58) ;  /* 0x0000018000007945 */ /* 0x000fe60003800000 */
[----:B------:R-:W-:-:S07]  /*5c330*/  SHF.R.U32.HI R0, RZ, 0x5, R0 ;  /* 0x00000005ff007819 */ /* 0x000fce0000011600 */
[----:B------:R-:W-:Y:S05]  /*5c340*/  @P0 BRA `(.L_x_59) ;  /* 0x0000000000540947 */ /* 0x000fea0003800000 */
[----:B------:R-:W1:Y:S01]  /*5c350*/  S2UR UR4, SR_CTAID.Y ;  /* 0x00000000000479c3 */ /* 0x000e620000002600 */
[----:B------:R-:W-:Y:S01]  /*5c360*/  SHF.R.U32.HI R2, RZ, 0x2, R2 ;  /* 0x00000002ff027819 */ /* 0x000fe20000011602 */
[----:B------:R-:W-:Y:S01]  /*5c370*/  ULDC.64 UR6, c[0x0][0x688] ;  /* 0x0001a20000067ab9 */ /* 0x000fe20000000a00 */
[----:B------:R-:W-:Y:S01]  /*5c380*/  SHF.L.U32 R0, R0, 0x4, RZ ;  /* 0x0000000400007819 */ /* 0x000fe200000006ff */
[----:B------:R-:W-:Y:S01]  /*5c390*/  ULDC UR10, c[0x0][0x288] ;  /* 0x0000a200000a7ab9 */ /* 0x000fe20000000800 */
[----:B------:R-:W-:-:S03]  /*5c3a0*/  LOP3.LUT R2, R2, 0x7, RZ, 0xc0, !PT ;  /* 0x0000000702027812 */ /* 0x000fc600078ec0ff */
[----:B------:R-:W2:Y:S01]  /*5c3b0*/  S2UR UR5, SR_CTAID.Z ;  /* 0x00000000000579c3 */ /* 0x000ea20000002700 */
[----:B------:R-:W-:-:S04]  /*5c3c0*/  LOP3.LUT R0, R0, 0xfffffff0, R2, 0xe2, !PT ;  /* 0xfffffff000007812 */ /* 0x000fc800078ee202 */
[----:B------:R-:W-:-:S04]  /*5c3d0*/  IADD3 R2, R0, UR42, RZ ;  /* 0x0000002a00027c10 */ /* 0x000fc8000fffe0ff */
[C---:B------:R-:W-:Y:S01]  /*5c3e0*/  ISETP.GE.U32.AND P0, PT, R2.reuse, UR10, PT ;  /* 0x0000000a02007c0c */ /* 0x040fe2000bf06070 */
[----:B------:R-:W-:-:S05]  /*5c3f0*/  VIADD R2, R2, 0x8 ;  /* 0x0000000802027836 */ /* 0x000fca0000000000 */
[----:B------:R-:W-:Y:S01]  /*5c400*/  ISETP.GE.U32.AND P1, PT, R2, UR10, PT ;  /* 0x0000000a02007c0c */ /* 0x000fe2000bf26070 */
[----:B-1----:R-:W-:-:S04]  /*5c410*/  UIMAD UR4, UR4, UR6, UR42 ;  /* 0x00000006040472a4 */ /* 0x002fc8000f8e022a */
[----:B--2---:R-:W-:-:S06]  /*5c420*/  UIMAD UR4, UR5, UR7, UR4 ;  /* 0x00000007050472a4 */ /* 0x004fcc000f8e0204 */
[----:B------:R-:W-:Y:S01]  /*5c430*/  IADD3 R0, P2, R0, UR4, RZ ;  /* 0x0000000400007c10 */ /* 0x000fe2000ff5e0ff */
[----:B------:R-:W-:-:S03]  /*5c440*/  ULDC.64 UR4, c[0x0][0x680] ;  /* 0x0001a00000047ab9 */ /* 0x000fc60000000a00 */
[----:B------:R-:W-:Y:S02]  /*5c450*/  IADD3.X R3, RZ, RZ, RZ, P2, !PT ;  /* 0x000000ffff037210 */ /* 0x000fe400017fe4ff */
[----:B------:R-:W-:-:S04]  /*5c460*/  LEA R2, P2, R0, UR4, 0x2 ;  /* 0x0000000400027c11 */ /* 0x000fc8000f8410ff */
[----:B------:R-:W-:-:S05]  /*5c470*/  LEA.HI.X R3, R0, UR5, R3, 0x2, P2 ;  /* 0x0000000500037c11 */ /* 0x000fca00090f1403 */
[----:B------:R1:W-:Y:S04]  /*5c480*/  @!P0 STG.E desc[UR8][R2.64], R8 ;  /* 0x0000000802008986 */ /* 0x0003e8000c101908 */
[----:B------:R1:W-:Y:S02]  /*5c490*/  @!P1 STG.E desc[UR8][R2.64+0x20], R10 ;  /* 0x0000200a02009986 */ /* 0x0003e4000c101908 */
.L_x_59:
[----:B------:R-:W-:Y:S05]  /*5c4a0*/  BSYNC B0 ;  /* 0x0000000000007941 */ /* 0x000fea0003800000 */
.L_x_58:
[----:B------:R-:W-:Y:S02]  /*5c4b0*/  ULDC.64 UR4, c[0x0][0x730] ;  /* 0x0001cc0000047ab9 */ /* 0x000fe40000000a00 */
[----:B------:R-:W-:-:S04]  /*5c4c0*/  ISETP.NE.U32.AND P0, PT, RZ, UR4, PT ;  /* 0x00000004ff007c0c */ /* 0x000fc8000bf05070 */
[----:B------:R-:W-:-:S13]  /*5c4d0*/  ISETP.NE.AND.EX P0, PT, RZ, UR5, PT, P0 ;  /* 0x00000005ff007c0c */ /* 0x000fda000bf05300 */
[----:B------:R-:W-:Y:S05]  /*5c4e0*/  @P0 BRA `(.L_x_60) ;  /* 0x0000000000200947 */ /* 0x000fea0003800000 */
[----:B------:R-:W-:Y:S02]  /*5c4f0*/  ULDC.64 UR4, c[0x0][0x728] ;  /* 0x0001ca0000047ab9 */ /* 0x000fe40000000a00 */
[----:B------:R-:W-:-:S04]  /*5c500*/  ISETP.NE.U32.AND P0, PT, RZ, UR4, PT ;  /* 0x00000004ff007c0c */ /* 0x000fc8000bf05070 */
[----:B------:R-:W-:-:S13]  /*5c510*/  ISETP.NE.AND.EX P0, PT, RZ, UR5, PT, P0 ;  /* 0x00000005ff007c0c */ /* 0x000fda000bf05300 */
[----:B------:R-:W-:Y:S05]  /*5c520*/  @!P0 BRA `(.L_x_61) ;  /* 0x00000000000c8947 */ /* 0x000fea0003800000 */
[----:B-1----:R-:W1:Y:S02]  /*5c530*/  LDC.64 R2, c[0x0][0x728] ;  /* 0x0001ca00ff027b82 */ /* 0x002e640000000a00 */
[----:B-1----:R2:W5:Y:S01]  /*5c540*/  LDG.E R57, desc[UR8][R2.64] ;  /* 0x0000000802397981 */ /* 0x002562000c1e1900 */
[----:B------:R-:W-:Y:S05]  /*5c550*/  BRA `(.L_x_60) ;  /* 0x0000000000047947 */ /* 0x000fea0003800000 */
.L_x_61:
[----:B------:R-:W3:Y:S02]  /*5c560*/  LDC R57, c[0x0][0x720] ;  /* 0x0001c800ff397b82 */ /* 0x000ee40000000800 */
.L_x_60:
[----:B------:R-:W-:-:S04]  /*5c570*/  MOV R0, RZ ;  /* 0x000000ff00007202 */ /* 0x000fc80000000f00 */
[----:B------:R-:W-:-:S13]  /*5c580*/  LOP3.LUT P0, RZ, R0, 0x1bf, RZ, 0xc0, !PT ;  /* 0x000001bf00ff7812 */ /* 0x000fda000780c0ff */
[----:B------:R-:W-:Y:S05]  /*5c590*/  @!P0 BRA `(.L_x_62) ;  /* 0x0000000000408947 */ /* 0x000fea0003800000 */
[----:B-12---:R-:W-:Y:S01]  /*5c5a0*/  MOV R2, 0x0 ;  /* 0x0000000000027802 */ /* 0x006fe20000000f00 */
[----:B------:R-:W-:Y:S01]  /*5c5b0*/  ULDC.64 UR4, c[0x4][0x70] ;  /* 0x01001c0000047ab9 */ /* 0x000fe20000000a00 */
[----:B------:R-:W-:Y:S01]  /*5c5c0*/  ULDC.64 UR6, c[0x4][0x78] ;  /* 0x01001e0000067ab9 */ /* 0x000fe20000000a00 */
[----:B------:R-:W-:Y:S01]  /*5c5d0*/  ULDC.64 UR8, c[0x4][0x8] ;  /* 0x0100020000087ab9 */ /* 0x000fe20000000a00 */
[----:B------:R-:W-:Y:S01]  /*5c5e0*/  MOV R4, UR4 ;  /* 0x0000000400047c02 */ /* 0x000fe20008000f00 */
[----:B------:R-:W-:Y:S01]  /*5c5f0*/  IMAD.U32 R5, RZ, RZ, UR5 ;  /* 0x00000005ff057e24 */ /* 0x000fe2000f8e00ff */
[----:B------:R-:W1:Y:S01]  /*5c600*/  LDC.64 R2, c[0x4][R2] ;  /* 0x0100000002027b82 */ /* 0x000e620000000a00 */
[----:B------:R-:W-:Y:S01]  /*5c610*/  MOV R6, UR6 ;  /* 0x0000000600067c02 */ /* 0x000fe20008000f00 */
[----:B------:R-:W-:Y:S01]  /*5c620*/  IMAD.U32 R10, RZ, RZ, UR8 ;  /* 0x00000008ff0a7e24 */ /* 0x000fe2000f8e00ff */
[----:B------:R-:W-:Y:S01]  /*5c630*/  MOV R7, UR7 ;  /* 0x0000000700077c02 */ /* 0x000fe20008000f00 */
[----:B------:R-:W-:Y:S01]  /*5c640*/  IMAD.MOV.U32 R12, RZ, RZ, 0x1 ;  /* 0x00000001ff0c7424 */ /* 0x000fe200078e00ff */
[----:B------:R-:W-:-:S02]  /*5c650*/  MOV R11, UR9 ;  /* 0x00000009000b7c02 */ /* 0x000fc40008000f00 */
[----:B------:R-:W-:Y:S02]  /*5c660*/  MOV R8, 0x70 ;  /* 0x0000007000087802 */ /* 0x000fe40000000f00 */
[----:B------:R-:W-:-:S07]  /*5c670*/  MOV R13, RZ ;  /* 0x000000ff000d7202 */ /* 0x000fce0000000f00 */
[----:B------:R-:W-:-:S07]  /*5c680*/  LEPC R20, `(.L_x_62) ;  /* 0x000000001014794e */ /* 0x000fce0000000000 */
[----:B-1-3-5:R-:W-:Y:S05]  /*5c690*/  CALL.ABS.NOINC R2 ;  /* 0x0000000002007343 */ /* 0x02afea0003c00000 */
.L_x_62:
[----:B-12---:R-:W-:Y:S01]  /*5c6a0*/  MOV R2, UR60 ;  /* 0x0000003c00027c02 */ /* 0x006fe20008000f00 */
[----:B------:R-:W-:-:S04]  /*5c6b0*/  IMAD.U32 R0, RZ, RZ, UR61 ;  /* 0x0000003dff007e24 */ /* 0x000fc8000f8e00ff */
[----:B------:R-:W-:-:S05]  /*5c6c0*/  IMAD R2, R0, 0x2200, R2 ;  /* 0x0000220000027824 */ /* 0x000fca00078e0202 */
[----:B------:R-:W-:-:S04]  /*5c6d0*/  IADD3 R89, R2, -0x2200, RZ ;  /* 0xffffde0002597810 */ /* 0x000fc80007ffe0ff */
[----:B------:R-:W-:-:S13]  /*5c6e0*/  LOP3.LUT P0, RZ, R89, 0x1b0, RZ, 0xc0, !PT ;  /* 0x000001b059ff7812 */ /* 0x000fda000780c0ff */
[----:B------:R-:W-:Y:S05]  /*5c6f0*/  @!P0 BRA `(.L_x_63) ;  /* 0x0000000000408947 */ /* 0x000fea0003800000 */
[----:B------:R-:W-:Y:S01]  /*5c700*/  MOV R14, 0x0 ;  /* 0x00000000000e7802 */ /* 0x000fe20000000f00 */
        /* <DEDUP_REMOVED lines=15> */
.L_x_63:
[----:B------:R-:W1:Y:S01]  /*5c800*/  S2R R20, SR_TID.X ;  /* 0x0000000000147919 */ /* 0x000e620000002100 */
[----:B------:R-:W-:Y:S02]  /*5c810*/  ULDC.64 UR4, c[0x0][0x730] ;  /* 0x0001cc0000047ab9 */ /* 0x000fe40000000a00 */
[----:B------:R-:W-:Y:S01]  /*5c820*/  ISETP.NE.U32.AND P0, PT, RZ, UR4, PT ;  /* 0x00000004ff007c0c */ /* 0x000fe2000bf05070 */
[----:B------:R-:W2:Y:S03]  /*5c830*/  S2R R8, SR_TID.X ;  /* 0x0000000000087919 */ /* 0x000ea60000002100 */
[----:B------:R-:W-:-:S13]  /*5c840*/  ISETP.NE.AND.EX P0, PT, RZ, UR5, PT, P0 ;  /* 0x00000005ff007c0c */ /* 0x000fda000bf05300 */
[----:B---3-5:R-:W3:Y:S01]  /*5c850*/  @P0 LDC R57, c[0x0][0x720] ;  /* 0x0001c800ff390b82 */ /* 0x028ee20000000800 */
[----:B-1----:R-:W-:-:S04]  /*5c860*/  LOP3.LUT R20, R20, 0x7f, RZ, 0xc0, !PT ;  /* 0x0000007f14147812 */ /* 0x002fc800078ec0ff */
[----:B------:R-:W-:Y:S01]  /*5c870*/  IADD3 R0, R20, 0x1f, RZ ;  /* 0x0000001f14007810 */ /* 0x000fe20007ffe0ff */
[----:B--2---:R-:W-:Y:S01]  /*5c880*/  IMAD.SHL.U32 R7, R8, 0x20, RZ ;  /* 0x0000002008077824 */ /* 0x004fe200078e00ff */
[----:B------:R-:W-:Y:S02]  /*5c890*/  SHF.R.U32.HI R20, RZ, 0x5, R20 ;  /* 0x00000005ff147819 */ /* 0x000fe40000011614 */
[----:B------:R-:W-:Y:S02]  /*5c8a0*/  ISETP.GT.U32.AND P1, PT, R0, 0x3e, PT ;  /* 0x0000003e0000780c */ /* 0x000fe40003f24070 */
[----:B------:R-:W-:Y:S02]  /*5c8b0*/  SHF.R.U32.HI R0, RZ, 0x1, R8 ;  /* 0x00000001ff007819 */ /* 0x000fe40000011608 */
[----:B------:R-:W-:Y:S01]  /*5c8c0*/  LOP3.LUT R3, R7, 0xc0, RZ, 0xc0, !PT ;  /* 0x000000c007037812 */ /* 0x000fe200078ec0ff */
[-C--:B---3--:R-:W-:Y:S01]  /*5c8d0*/  FMUL R4, R68, R57.reuse ;  /* 0x0000003944047220 */ /* 0x088fe20000400000 */
[-C--:B------:R-:W-:Y:S01]  /*5c8e0*/  FMUL R64, R64, R57.reuse ;  /* 0x0000003940407220 */ /* 0x080fe20000400000 */
[-C--:B------:R-:W-:Y:S01]  /*5c8f0*/  FMUL R5, R22, R57.reuse ;  /* 0x0000003916057220 */ /* 0x080fe20000400000 */
[----:B------:R-:W-:Y:S01]  /*5c900*/  LOP3.LUT R3, R3, 0x8, R0, 0xf8, !PT ;  /* 0x0000000803037812 */ /* 0x000fe200078ef800 */
[-C--:B------:R-:W-:Y:S01]  /*5c910*/  FMUL R25, R25, R57.reuse ;  /* 0x0000003919197220 */ /* 0x080fe20000400000 */
[----:B------:R-:W-:Y:S01]  /*5c920*/  SHF.L.U32 R0, R8, 0x2, RZ ;  /* 0x0000000208007819 */ /* 0x000fe200000006ff */
[-C--:B------:R-:W-:Y:S01]  /*5c930*/  FMUL R6, R60, R57.reuse ;  /* 0x000000393c067220 */ /* 0x080fe20000400000 */
[-C--:B------:R-:W-:Y:S01]  /*5c940*/  FMUL R55, R55, R57.reuse ;  /* 0x0000003937377220 */ /* 0x080fe20000400000 */
[----:B------:R-:W-:Y:S01]  /*5c950*/  FMUL R23, R23, R57 ;  /* 0x0000003917177220 */ /* 0x000fe20000400000 */
[----:B------:R-:W-:-:S02]  /*5c960*/  LOP3.LUT R3, R3, 0x18, R0, 0x78, !PT ;  /* 0x0000001803037812 */ /* 0x000fc400078e7800 */
[C---:B------:R-:W-:Y:S02]  /*5c970*/  LOP3.LUT R0, R7.reuse, 0x20, RZ, 0xc0, !PT ;  /* 0x0000002007007812 */ /* 0x040fe400078ec0ff */
[----:B------:R-:W-:Y:S02]  /*5c980*/  LOP3.LUT R7, R7, 0x100, RZ, 0xc0, !PT ;  /* 0x0000010007077812 */ /* 0x000fe400078ec0ff */
[----:B------:R-:W-:Y:S02]  /*5c990*/  LEA R0, R20, R0, 0x9 ;  /* 0x0000000014007211 */ /* 0x000fe400078e48ff */
[----:B------:R-:W-:Y:S02]  /*5c9a0*/  F2FP.BF16.F32.PACK_AB R4, R64, R4 ;  /* 0x000000044004723e */ /* 0x000fe400000010ff */
[----:B------:R-:W-:Y:S01]  /*5c9b0*/  IADD3 R3, R3, R0, R7 ;  /* 0x0000000003037210 */ /* 0x000fe20007ffe007 */
[----:B------:R-:W-:Y:S01]  /*5c9c0*/  FMUL R7, R18, R57 ;  /* 0x0000003912077220 */ /* 0x000fe20000400000 */
[----:B------:R-:W-:-:S02]  /*5c9d0*/  F2FP.BF16.F32.PACK_AB R5, R25, R5 ;  /* 0x000000051905723e */ /* 0x000fc400000010ff */
[----:B------:R-:W-:Y:S02]  /*5c9e0*/  F2FP.BF16.F32.PACK_AB R6, R55, R6 ;  /* 0x000000063706723e */ /* 0x000fe400000010ff */
[----:B------:R-:W-:Y:S01]  /*5c9f0*/  F2FP.BF16.F32.PACK_AB R7, R23, R7 ;  /* 0x000000071707723e */ /* 0x000fe200000010ff */
[----:B------:R-:W-:Y:S06]  /*5ca00*/  @P1 BRA `(.L_x_64) ;  /* 0x0000000000041947 */ /* 0x000fec0003800000 */
[----:B------:R-:W-:-:S04]  /*5ca10*/  DEPBAR.LE SB0, 0x1 ;  /* 0x000080400000791a */ /* 0x000fc80000000000 */
.L_x_64:
[----:B------:R-:W2:Y:S04]  /*5ca20*/  LDL.LU R22, [R1+0x4] ;  /* 0x0000040001167983 */ /* 0x000ea80000300800 */
[----:B------:R-:W3:Y:S04]  /*5ca30*/  LDL.LU R21, [R1] ;  /* 0x0000000001157983 */ /* 0x000ee80000300800 */
[----:B------:R-:W4:Y:S04]  /*5ca40*/  LDL.LU R20, [R1+0x14] ;  /* 0x0000140001147983 */ /* 0x000f280000300800 */
[----:B------:R-:W4:Y:S04]  /*5ca50*/  LDL.LU R13, [R1+0x10] ;  /* 0x00001000010d7983 */ /* 0x000f280000300800 */
[----:B------:R-:W4:Y:S04]  /*5ca60*/  LDL.LU R18, [R1+0x24] ;  /* 0x0000240001127983 */ /* 0x000f280000300800 */
[----:B------:R-:W4:Y:S04]  /*5ca70*/  LDL.LU R12, [R1+0x20] ;  /* 0x00002000010c7983 */ /* 0x000f280000300800 */
[----:B------:R-:W4:Y:S01]  /*5ca80*/  LDL.LU R11, [R1+0x34] ;  /* 0x00003400010b7983 */ /* 0x000f220000300800 */
[----:B------:R-:W-:Y:S05]  /*5ca90*/  WARPSYNC.ALL ;  /* 0x0000000000007948 */ /* 0x000fea0003800000 */
[C---:B------:R-:W-:Y:S01]  /*5caa0*/  IMAD R0, R3.reuse, 0x2, R2 ;  /* 0x0000000203007824 */ /* 0x040fe200078e0202 */
[----:B------:R-:W-:Y:S01]  /*5cab0*/  BAR.SYNC.DEFER_BLOCKING 0x1, 0x80 ;  /* 0x0042000000007b1d */ /* 0x000fe20000010000 */
[-C--:B------:R-:W-:Y:S01]  /*5cac0*/  FMUL R58, R58, R57.reuse ;  /* 0x000000393a3a7220 */ /* 0x080fe20000400000 */
[----:B------:R-:W-:Y:S01]  /*5cad0*/  LOP3.LUT P0, RZ, R8, 0x4, RZ, 0xc0, !PT ;  /* 0x0000000408ff7812 */ /* 0x000fe2000780c0ff */
[----:B------:R-:W-:Y:S01]  /*5cae0*/  FMUL R66, R66, R57 ;  /* 0x0000003942427220 */ /* 0x000fe20000400000 */
[----:B------:R-:W-:Y:S01]  /*5caf0*/  LEA R3, R3, R89, 0x1 ;  /* 0x0000005903037211 */ /* 0x000fe200078e08ff */
[-C--:B------:R-:W-:Y:S01]  /*5cb00*/  FMUL R24, R24, R57.reuse ;  /* 0x0000003918187220 */ /* 0x080fe20000400000 */
[-C--:B------:R-:W-:Y:S01]  /*5cb10*/  FMUL R19, R19, R57.reuse ;  /* 0x0000003913137220 */ /* 0x080fe20000400000 */
[----:B------:R-:W4:Y:S04]  /*5cb20*/  LDL.LU R10, [R1+0x30] ;  /* 0x00003000010a7983 */ /* 0x000f280000300800 */
[----:B------:R-:W4:Y:S04]  /*5cb30*/  LDL.LU R9, [R1+0x44] ;  /* 0x0000440001097983 */ /* 0x000f280000300800 */
[----:B------:R-:W4:Y:S04]  /*5cb40*/  LDL.LU R14, [R1+0x40] ;  /* 0x00004000010e7983 */ /* 0x000f280000300800 */
[----:B------:R-:W4:Y:S01]  /*5cb50*/  LDL.LU R15, [R1+0x54] ;  /* 0x00005400010f7983 */ /* 0x000f220000300800 */
[-C--:B------:R-:W-:Y:S01]  /*5cb60*/  FMUL R60, R72, R57.reuse ;  /* 0x00000039483c7220 */ /* 0x080fe20000400000 */
[-C--:B------:R-:W-:Y:S01]  /*5cb70*/  FMUL R64, R77, R57.reuse ;  /* 0x000000394d407220 */ /* 0x080fe20000400000 */
[-C--:B------:R-:W-:Y:S01]  /*5cb80*/  FMUL R72, R85, R57.reuse ;  /* 0x0000003955487220 */ /* 0x080fe20000400000 */
[----:B------:R1:W-:Y:S01]  /*5cb90*/  STSM.16.M88.4 [R0+-0x2200], R4 ;  /* 0xffde000400007844 */ /* 0x0003e20000000200 */
[-C--:B------:R-:W-:Y:S01]  /*5cba0*/  FMUL R85, R235, R57.reuse ;  /* 0x00000039eb557220 */ /* 0x080fe20000400000 */
[-C--:B------:R-:W-:Y:S01]  /*5cbb0*/  FMUL R68, R81, R57.reuse ;  /* 0x0000003951447220 */ /* 0x080fe20000400000 */
[-C--:B------:R-:W-:Y:S01]  /*5cbc0*/  FMUL R89, R90, R57.reuse ;  /* 0x000000395a597220 */ /* 0x080fe20000400000 */
[----:B------:R-:W-:Y:S01]  /*5cbd0*/  STL [R1+0x42c], R2 ;  /* 0x00042c0201007387 */ /* 0x000fe20000100800 */
        /* <DEDUP_REMOVED lines=11> */
[-C--:B-1----:R-:W-:Y:S01]  /*5cc90*/  FMUL R6, R62, R57.reuse ;  /* 0x000000393e067220 */ /* 0x082fe20000400000 */
[-C--:B------:R-:W-:Y:S01]  /*5cca0*/  FMUL R4, R70, R57.reuse ;  /* 0x0000003946047220 */ /* 0x080fe20000400000 */
[-C--:B------:R-:W-:Y:S01]  /*5ccb0*/  FMUL R5, R17, R57.reuse ;  /* 0x0000003911057220 */ /* 0x080fe20000400000 */
[-C--:B------:R-:W-:Y:S01]  /*5ccc0*/  FMUL R7, R16, R57.reuse ;  /* 0x0000003910077220 */ /* 0x080fe20000400000 */
[-C--:B------:R-:W-:Y:S01]  /*5ccd0*/  FMUL R62, R74, R57.reuse ;  /* 0x000000394a3e7220 */ /* 0x080fe20000400000 */
[----:B------:R-:W-:Y:S01]  /*5cce0*/  F2FP.BF16.F32.PACK_AB R6, R58, R6 ;  /* 0x000000063a06723e */ /* 0x000fe200000010ff */
[-C--:B------:R-:W-:Y:S01]  /*5ccf0*/  FMUL R74, R86, R57.reuse ;  /* 0x00000039564a7220 */ /* 0x080fe20000400000 */
[----:B------:R-:W-:Y:S01]  /*5cd00*/  MOV R58, 0x10 ;  /* 0x00000010003a7802 */ /* 0x000fe20000000f00 */
[-C--:B------:R-:W-:Y:S01]  /*5cd10*/  FMUL R70, R82, R57.reuse ;  /* 0x0000003952467220 */ /* 0x080fe20000400000 */
[----:B------:R-:W-:Y:S01]  /*5cd20*/  F2FP.BF16.F32.PACK_AB R4, R66, R4 ;  /* 0x000000044204723e */ /* 0x000fe200000010ff */
[-C--:B------:R-:W-:Y:S01]  /*5cd30*/  FMUL R66, R78, R57.reuse ;  /* 0x000000394e427220 */ /* 0x080fe20000400000 */
[----:B------:R-:W-:Y:S01]  /*5cd40*/  SEL R58, R58, 0xfffffff0, !P0 ;  /* 0xfffffff03a3a7807 */ /* 0x000fe20004000000 */
[----:B------:R-:W-:Y:S01]  /*5cd50*/  FMUL R67, R67, R57 ;  /* 0x0000003943437220 */ /* 0x000fe20000400000 */
[----:B------:R-:W-:Y:S01]  /*5cd60*/  F2FP.BF16.F32.PACK_AB R5, R24, R5 ;  /* 0x000000051805723e */ /* 0x000fe200000010ff */
[----:B------:R-:W-:Y:S01]  /*5cd70*/  FMUL R227, R227, R57 ;  /* 0x00000039e3e37220 */ /* 0x000fe20000400000 */
[----:B------:R-:W-:Y:S01]  /*5cd80*/  F2FP.BF16.F32.PACK_AB R7, R19, R7 ;  /* 0x000000071307723e */ /* 0x000fe200000010ff */
[----:B------:R-:W-:-:S02]  /*5cd90*/  IMAD R0, R58, 0x2, R3 ;  /* 0x000000023a007824 */ /* 0x000fc400078e0203 */
[-C--:B------:R-:W-:Y:S01]  /*5cda0*/  FMUL R226, R226, R57.reuse ;  /* 0x00000039e2e27220 */ /* 0x080fe20000400000 */
[-C--:B------:R-:W-:Y:S01]  /*5cdb0*/  FMUL R225, R225, R57.reuse ;  /* 0x00000039e1e17220 */ /* 0x080fe20000400000 */
[-C--:B------:R-:W-:Y:S01]  /*5cdc0*/  FMUL R69, R69, R57.reuse ;  /* 0x0000003945457220 */ /* 0x080fe20000400000 */
[-C--:B------:R-:W-:Y:S01]  /*5cdd0*/  FMUL R224, R224, R57.reuse ;  /* 0x00000039e0e07220 */ /* 0x080fe20000400000 */
[----:B------:R1:W-:Y:S01]  /*5cde0*/  STSM.16.M88.4 [R0], R4 ;  /* 0x0000000400007844 */ /* 0x0003e20000000200 */
        /* <DEDUP_REMOVED lines=142> */
[-C--:B--2---:R-:W-:Y:S01]  /*5d6d0*/  FMUL R86, R22, R57.reuse ;  /* 0x0000003916567220 */ /* 0x084fe20000400000 */
[-C--:B---3--:R-:W-:Y:S01]  /*5d6e0*/  FMUL R81, R21, R57.reuse ;  /* 0x0000003915517220 */ /* 0x088fe20000400000 */
[-C--:B------:R-:W-:Y:S01]  /*5d6f0*/  FMUL R25, R41, R57.reuse ;  /* 0x0000003929197220 */ /* 0x080fe20000400000 */
[-C--:B----4-:R-:W-:Y:S01]  /*5d700*/  FMUL R82, R20, R57.reuse ;  /* 0x0000003914527220 */ /* 0x090fe20000400000 */
[-C--:B------:R-:W-:Y:S01]  /*5d710*/  FMUL R77, R13, R57.reuse ;  /* 0x000000390d4d7220 */ /* 0x080fe20000400000 */
[-C--:B------:R-:W-:Y:S01]  /*5d720*/  FMUL R235, R12, R57.reuse ;  /* 0x000000390ceb7220 */ /* 0x080fe20000400000 */
[----:B------:R-:W2:Y:S01]  /*5d730*/  LDL.LU R13, [R1+0x50] ;  /* 0x00005000010d7983 */ /* 0x000ea20000300800 */
[-C--:B------:R-:W-:Y:S01]  /*5d740*/  FMUL R78, R18, R57.reuse ;  /* 0x00000039124e7220 */ /* 0x080fe20000400000 */
[-C--:B------:R-:W-:Y:S01]  /*5d750*/  FMUL R59, R59, R57.reuse ;  /* 0x000000393b3b7220 */ /* 0x080fe20000400000 */
[-C--:B-1----:R-:W-:Y:S01]  /*5d760*/  FMUL R4, R11, R57.reuse ;  /* 0x000000390b047220 */ /* 0x082fe20000400000 */
[-C--:B------:R-:W-:Y:S01]  /*5d770*/  FMUL R76, R76, R57.reuse ;  /* 0x000000394c4c7220 */ /* 0x080fe20000400000 */
[----:B------:R-:W3:Y:S04]  /*5d780*/  LDL.LU R11, [R1+0x64] ;  /* 0x00006400010b7983 */ /* 0x000ee80000300800 */
[----:B------:R-:W4:Y:S01]  /*5d790*/  LDL.LU R12, [R1+0x60] ;  /* 0x00006000010c7983 */ /* 0x000f220000300800 */
[-C--:B------:R-:W-:Y:S01]  /*5d7a0*/  FMUL R5, R26, R57.reuse ;  /* 0x000000391a057220 */ /* 0x080fe20000400000 */
[----:B------:R-:W-:-:S02]  /*5d7b0*/  FMUL R17, R14, R57 ;  /* 0x000000390e117220 */ /* 0x000fc40000400000 */
[----:B------:R-:W3:Y:S01]  /*5d7c0*/  LDL.LU R2, [R1+0x74] ;  /* 0x0000740001027983 */ /* 0x000ee20000300800 */
[-C--:B------:R-:W-:Y:S01]  /*5d7d0*/  FMUL R8, R9, R57.reuse ;  /* 0x0000003909087220 */ /* 0x080fe20000400000 */
[-C--:B------:R-:W-:Y:S01]  /*5d7e0*/  FMUL R7, R10, R57.reuse ;  /* 0x000000390a077220 */ /* 0x080fe20000400000 */
[-C--:B------:R-:W-:Y:S01]  /*5d7f0*/  FMUL R16, R15, R57.reuse ;  /* 0x000000390f107220 */ /* 0x080fe20000400000 */
[----:B------:R-:W3:Y:S01]  /*5d800*/  LDL.LU R14, [R1+0x70] ;  /* 0x00007000010e7983 */ /* 0x000ee20000300800 */
[-C--:B------:R-:W-:Y:S01]  /*5d810*/  FMUL R24, R38, R57.reuse ;  /* 0x0000003926187220 */ /* 0x080fe20000400000 */
[-C--:B------:R-:W-:Y:S02]  /*5d820*/  FMUL R6, R28, R57.reuse ;  /* 0x000000391c067220 */ /* 0x080fe40000400000 */
[----:B------:R1:W-:Y:S04]  /*5d830*/  STL [R1+0x10], R17 ;  /* 0x0000101101007387 */ /* 0x0003e80000100800 */
[----:B------:R-:W3:Y:S04]  /*5d840*/  LDL.LU R15, [R1+0x84] ;  /* 0x00008400010f7983 */ /* 0x000ee80000300800 */
[----:B------:R1:W-:Y:S02]  /*5d850*/  STL [R1+0xc], R16 ;  /* 0x00000c1001007387 */ /* 0x0003e40000100800 */
[-C--:B-1----:R-:W-:Y:S01]  /*5d860*/  FMUL R17, R29, R57.reuse ;  /* 0x000000391d117220 */ /* 0x082fe20000400000 */
[-C--:B------:R-:W-:Y:S01]  /*5d870*/  FMUL R236, R236, R57.reuse ;  /* 0x00000039ecec7220 */ /* 0x080fe20000400000 */
[-C--:B------:R-:W-:Y:S01]  /*5d880*/  FMUL R52, R52, R57.reuse ;  /* 0x0000003934347220 */ /* 0x080fe20000400000 */
[-C--:B------:R-:W-:Y:S01]  /*5d890*/  FMUL R56, R56, R57.reuse ;  /* 0x0000003938387220 */ /* 0x080fe20000400000 */
[----:B------:R-:W-:Y:S01]  /*5d8a0*/  @!PT LDS RZ, [RZ] ;  /* 0x00000000fffff984 */ /* 0x000fe20000000800 */
[----:B------:R-:W-:Y:S01]  /*5d8b0*/  @!PT LDS RZ, [RZ] ;  /* 0x00000000fffff984 */ /* 0x000fe20000000800 */
[----:B------:R-:W-:Y:S01]  /*5d8c0*/  @!PT LDS RZ, [RZ] ;  /* 0x00000000fffff984 */ /* 0x000fe20000000800 */
[----:B------:R-:W-:Y:S01]  /*5d8d0*/  @!PT LDS RZ, [RZ] ;  /* 0x00000000fffff984 */ /* 0x000fe20000000800 */
[----:B------:R1:W-:Y:S06]  /*5d8e0*/  MEMBAR.ALL.CTA ;  /* 0x0000000000007992 */ /* 0x0003ec0000008000 */
[----:B-1----:R-:W1:Y:S01]  /*5d8f0*/  FENCE.VIEW.ASYNC.S ;  /* 0x00000000000073c6 */ /* 0x002e620000000000 */
[----:B------:R-:W-:-:S03]  /*5d900*/  FMUL R16, R31, R57 ;  /* 0x000000391f107220 */ /* 0x000fc60000400000 */
[----:B------:R-:W-:Y:S04]  /*5d910*/  STL [R1+0x8], R17 ;  /* 0x0000081101007387 */ /* 0x000fe80000100800 */
[----:B------:R-:W3:Y:S04]  /*5d920*/  LDL.LU R18, [R1+0x80] ;  /* 0x0000800001127983 */ /* 0x000ee80000300800 */
[----:B------:R-:W-:Y:S04]  /*5d930*/  STL [R1+0x4], R16 ;  /* 0x0000041001007387 */ /* 0x000fe80000100800 */
[----:B------:R-:W3:Y:S01]  /*5d940*/  LDL.LU R19, [R1+0x94] ;  /* 0x0000940001137983 */ /* 0x000ee20000300800 */
[----:B--2---:R-:W-:-:S05]  /*5d950*/  FMUL R13, R13, R57 ;  /* 0x000000390d0d7220 */ /* 0x004fca0000400000 */
[----:B------:R3:W-:Y:S01]  /*5d960*/  STL [R1], R13 ;  /* 0x0000000d01007387 */ /* 0x0007e20000100800 */
[----:B----4-:R-:W-:-:S03]  /*5d970*/  FMUL R12, R12, R57 ;  /* 0x000000390c0c7220 */ /* 0x010fc60000400000 */
[----:B------:R-:W2:Y:S04]  /*5d980*/  LDL.LU R22, [R1+0x90] ;  /* 0x0000900001167983 */ /* 0x000ea80000300800 */
[----:B------:R-:W-:Y:S01]  /*5d990*/  STL [R1+0x18], R12 ;  /* 0x0000180c01007387 */ /* 0x000fe20000100800 */
[----:B---3--:R-:W-:-:S03]  /*5d9a0*/  FMUL R13, R2, R57 ;  /* 0x00000039020d7220 */ /* 0x008fc60000400000 */
[----:B------:R-:W3:Y:S01]  /*5d9b0*/  LDL.LU R2, [R1+0xa4] ;  /* 0x0000a40001027983 */ /* 0x000ee20000300800 */
[-C--:B------:R-:W-:Y:S01]  /*5d9c0*/  FMUL R9, R27, R57.reuse ;  /* 0x000000391b097220 */ /* 0x080fe20000400000 */
[-C--:B------:R-:W-:Y:S02]  /*5d9d0*/  FMUL R10, R30, R57.reuse ;  /* 0x000000391e0a7220 */ /* 0x080fe40000400000 */
[----:B------:R4:W-:Y:S01]  /*5d9e0*/  STL [R1+0x14], R13 ;  /* 0x0000140d01007387 */ /* 0x0009e20000100800 */
[----:B------:R-:W-:-:S03]  /*5d9f0*/  FMUL R16, R34, R57 ;  /* 0x0000003922107220 */ /* 0x000fc60000400000 */
[----:B------:R-:W2:Y:S04]  /*5da00*/  LDL.LU R26, [R1+0xa0] ;  /* 0x0000a000011a7983 */ /* 0x000ea80000300800 */
[----:B------:R-:W2:Y:S01]  /*5da10*/  LDL.LU R27, [R1+0xb4] ;  /* 0x0000b400011b7983 */ /* 0x000ea20000300800 */
[-C--:B------:R-:W-:Y:S01]  /*5da20*/  FMUL R21, R39, R57.reuse ;  /* 0x0000003927157220 */ /* 0x080fe20000400000 */
[-C--:B----4-:R-:W-:Y:S02]  /*5da30*/  FMUL R13, R35, R57.reuse ;  /* 0x00000039230d7220 */ /* 0x090fe40000400000 */
[----:B------:R-:W4:Y:S04]  /*5da40*/  LDL.LU R30, [R1+0xb0] ;  /* 0x0000b000011e7983 */ /* 0x000f280000300800 */
[----:B------:R-:W4:Y:S04]  /*5da50*/  LDL.LU R31, [R1+0xc4] ;  /* 0x0000c400011f7983 */ /* 0x000f280000300800 */
[----:B------:R-:W4:Y:S04]  /*5da60*/  LDL.LU R34, [R1+0xc0] ;  /* 0x0000c00001227983 */ /* 0x000f280000300800 */
[----:B------:R-:W4:Y:S04]  /*5da70*/  LDL.LU R35, [R1+0xd4] ;  /* 0x0000d40001237983 */ /* 0x000f280000300800 */
[----:B------:R-:W2:Y:S01]  /*5da80*/  LDL.LU R39, [R1+0xd0] ;  /* 0x0000d00001277983 */ /* 0x000ea20000300800 */
[-C--:B------:R-:W-:Y:S01]  /*5da90*/  FMUL R29, R43, R57.reuse ;  /* 0x000000392b1d7220 */ /* 0x080fe20000400000 */
[-C--:B------:R-:W-:Y:S01]  /*5daa0*/  FMUL R237, R11, R57.reuse ;  /* 0x000000390bed7220 */ /* 0x080fe20000400000 */
[-C--:B------:R-:W-:Y:S01]  /*5dab0*/  FMUL R20, R36, R57.reuse ;  /* 0x0000003924147220 */ /* 0x080fe20000400000 */
[-C--:B------:R-:W-:Y:S01]  /*5dac0*/  FMUL R28, R40, R57.reuse ;  /* 0x00000039281c7220 */ /* 0x080fe20000400000 */
[-C--:B------:R-:W-:Y:S01]  /*5dad0*/  FMUL R41, R49, R57.reuse ;  /* 0x0000003931297220 */ /* 0x080fe20000400000 */
[-C--:B------:R-:W-:Y:S01]  /*5dae0*/  FMUL R14, R14, R57.reuse ;  /* 0x000000390e0e7220 */ /* 0x080fe20000400000 */
[----:B------:R-:W-:Y:S01]  /*5daf0*/  FMUL R15, R15, R57 ;  /* 0x000000390f0f7220 */ /* 0x000fe20000400000 */
[----:B------:R-:W-:Y:S01]  /*5db00*/  F2FP.BF16.F32.PACK_AB R62, R62, R232 ;  /* 0x000000e83e3e723e */ /* 0x000fe200000010ff */
[----:B------:R-:W-:Y:S01]  /*5db10*/  BSSY B0, `(.L_x_65) ;  /* 0x0000044000007945 */ /* 0x000fe20003800000 */
[----:B------:R-:W-:-:S02]  /*5db20*/  F2FP.BF16.F32.PACK_AB R60, R60, R234 ;  /* 0x000000ea3c3c723e */ /* 0x000fc400000010ff */
[----:B------:R-:W-:Y:S02]  /*5db30*/  F2FP.BF16.F32.PACK_AB R61, R61, R233 ;  /* 0x000000e93d3d723e */ /* 0x000fe400000010ff */
[----:B------:R-:W-:Y:S02]  /*5db40*/  F2FP.BF16.F32.PACK_AB R63, R63, R231 ;  /* 0x000000e73f3f723e */ /* 0x000fe400000010ff */
[----:B------:R-:W-:Y:S02]  /*5db50*/  F2FP.BF16.F32.PACK_AB R64, R64, R230 ;  /* 0x000000e64040723e */ /* 0x000fe400000010ff */
[----:B------:R-:W-:Y:S02]  /*5db60*/  F2FP.BF16.F32.PACK_AB R65, R65, R229 ;  /* 0x000000e54141723e */ /* 0x000fe400000010ff */
[----:B------:R-:W-:Y:S02]  /*5db70*/  F2FP.BF16.F32.PACK_AB R66, R66, R228 ;  /* 0x000000e44242723e */ /* 0x000fe400000010ff */
[----:B------:R-:W-:Y:S01]  /*5db80*/  F2FP.BF16.F32.PACK_AB R67, R67, R227 ;  /* 0x000000e34343723e */ /* 0x000fe200000010ff */
[----:B-1----:R-:W-:Y:S01]  /*5db90*/  BAR.SYNC.DEFER_BLOCKING 0x1, 0x80 ;  /* 0x0042000000007b1d */ /* 0x002fe20000010000 */
[----:B---3--:R-:W-:-:S05]  /*5dba0*/  FMUL R23, R2, R57 ;  /* 0x0000003902177220 */ /* 0x008fca0000400000 */
[----:B------:R-:W3:Y:S01]  /*5dbb0*/  LDL.LU R2, [R1+0xe4] ;  /* 0x0000e40001027983 */ /* 0x000ee20000300800 */
[-C--:B------:R-:W-:Y:S01]  /*5dbc0*/  FMUL R12, R32, R57.reuse ;  /* 0x00000039200c7220 */ /* 0x080fe20000400000 */
[-C--:B------:R-:W-:Y:S01]  /*5dbd0*/  FMUL R17, R37, R57.reuse ;  /* 0x0000003925117220 */ /* 0x080fe20000400000 */
[-C--:B------:R-:W-:Y:S01]  /*5dbe0*/  FMUL R32, R42, R57.reuse ;  /* 0x000000392a207220 */ /* 0x080fe20000400000 */
[----:B------:R-:W4:Y:S01]  /*5dbf0*/  LDL.LU R43, [R1+0xf4] ;  /* 0x0000f400012b7983 */ /* 0x000f220000300800 */
[-C--:B------:R-:W-:Y:S01]  /*5dc00*/  FMUL R37, R47, R57.reuse ;  /* 0x000000392f257220 */ /* 0x080fe20000400000 */
[-C--:B------:R-:W-:Y:S02]  /*5dc10*/  FMUL R11, R33, R57.reuse ;  /* 0x00000039210b7220 */ /* 0x080fe40000400000 */
[----:B------:R-:W4:Y:S01]  /*5dc20*/  LDL.LU R42, [R1+0xe0] ;  /* 0x0000e000012a7983 */ /* 0x000f220000300800 */
[-C--:B------:R-:W-:Y:S01]  /*5dc30*/  FMUL R33, R45, R57.reuse ;  /* 0x000000392d217220 */ /* 0x080fe20000400000 */
[----:B------:R-:W-:-:S02]  /*5dc40*/  FMUL R36, R44, R57 ;  /* 0x000000392c247220 */ /* 0x000fc40000400000 */
[----:B------:R-:W4:Y:S01]  /*5dc50*/  LDL.LU R47, [R1+0x104] ;  /* 0x00010400012f7983 */ /* 0x000f220000300800 */
[-C--:B------:R-:W-:Y:S01]  /*5dc60*/  FMUL R40, R46, R57.reuse ;  /* 0x000000392e287220 */ /* 0x080fe20000400000 */
[-C--:B------:R-:W-:Y:S02]  /*5dc70*/  FMUL R44, R48, R57.reuse ;  /* 0x00000039302c7220 */ /* 0x080fe40000400000 */
[----:B------:R-:W4:Y:S01]  /*5dc80*/  LDL.LU R55, [R1+0x120] ;  /* 0x0001200001377983 */ /* 0x000f220000300800 */
[-C--:B------:R-:W-:Y:S01]  /*5dc90*/  FMUL R45, R51, R57.reuse ;  /* 0x00000039332d7220 */ /* 0x080fe20000400000 */
[-C--:B------:R-:W-:Y:S01]  /*5dca0*/  FMUL R48, R50, R57.reuse ;  /* 0x0000003932307220 */ /* 0x080fe20000400000 */
[-C--:B------:R-:W-:Y:S01]  /*5dcb0*/  FMUL R49, R53, R57.reuse ;  /* 0x0000003935317220 */ /* 0x080fe20000400000 */
[-C--:B------:R-:W-:Y:S01]  /*5dcc0*/  FMUL R53, R54, R57.reuse ;  /* 0x0000003936357220 */ /* 0x080fe20000400000 */
[-C--:B--2---:R-:W-:Y:S01]  /*5dcd0*/  FMUL R38, R39, R57.reuse ;  /* 0x0000003927267220 */ /* 0x084fe20000400000 */
[----:B---3--:R-:W-:-:S02]  /*5dce0*/  FMUL R39, R2, R57 ;  /* 0x0000003902277220 */ /* 0x008fc40000400000 */
[----:B------:R-:W2:Y:S04]  /*5dcf0*/  LDL.LU R2, [R1+0x1c] ;  /* 0x00001c0001027983 */ /* 0x000ea80000300800 */
[----:B------:R-:W3:Y:S04]  /*5dd00*/  LDL.LU R46, [R1+0xf0] ;  /* 0x0000f000012e7983 */ /* 0x000ee80000300800 */
[----:B------:R-:W2:Y:S04]  /*5dd10*/  LDL.LU R51, [R1+0x114] ;  /* 0x0001140001337983 */ /* 0x000ea80000300800 */
[----:B------:R-:W2:Y:S04]  /*5dd20*/  LDL.LU R50, [R1+0x100] ;  /* 0x0001000001327983 */ /* 0x000ea80000300800 */
[----:B------:R-:W2:Y:S01]  /*5dd30*/  LDL.LU R54, [R1+0x110] ;  /* 0x0001100001367983 */ /* 0x000ea20000300800 */
[-C--:B------:R-:W-:Y:S01]  /*5dd40*/  FMUL R18, R18, R57.reuse ;  /* 0x0000003912127220 */ /* 0x080fe20000400000 */
[-C--:B------:R-:W-:Y:S01]  /*5dd50*/  FMUL R19, R19, R57.reuse ;  /* 0x0000003913137220 */ /* 0x080fe20000400000 */
[-C--:B------:R-:W-:Y:S01]  /*5dd60*/  FMUL R22, R22, R57.reuse ;  /* 0x0000003916167220 */ /* 0x080fe20000400000 */
[-C--:B------:R-:W-:Y:S01]  /*5dd70*/  FMUL R26, R26, R57.reuse ;  /* 0x000000391a1a7220 */ /* 0x080fe20000400000 */
[-C--:B------:R-:W-:Y:S01]  /*5dd80*/  FMUL R27, R27, R57.reuse ;  /* 0x000000391b1b7220 */ /* 0x080fe20000400000 */
        /* <DEDUP_REMOVED lines=9> */
[-C--:B--2---:R-:W-:Y:S01]  /*5de20*/  FMUL R51, R51, R57.reuse ;  /* 0x0000003933337220 */ /* 0x084fe20000400000 */
[-C--:B------:R-:W-:Y:S01]  /*5de30*/  FMUL R50, R50, R57.reuse ;  /* 0x0000003932327220 */ /* 0x080fe20000400000 */
[-C--:B------:R-:W-:Y:S01]  /*5de40*/  FMUL R54, R54, R57.reuse ;  /* 0x0000003936367220 */ /* 0x080fe20000400000 */
[----:B------:R-:W-:-:S02]  /*5de50*/  FMUL R57, R2, R57 ;  /* 0x0000003902397220 */ /* 0x000fc40000400000 */
[----:B------:R1:W5:Y:S01]  /*5de60*/  LDL.LU R2, [R1+0x42c] ;  /* 0x00042c0001027983 */ /* 0x0003620000300800 */
[----:B------:R-:W-:-:S04]  /*5de70*/  IADD3 R232, R3, 0x1000, RZ ;  /* 0x0000100003e87810 */ /* 0x000fc80007ffe0ff */
[----:B------:R-:W-:Y:S01]  /*5de80*/  LEA R58, R58, R232, 0x1 ;  /* 0x000000e83a3a7211 */ /* 0x000fe200078e08ff */
[----:B------:R-:W-:Y:S06]  /*5de90*/  @P1 BRA `(.L_x_66) ;  /* 0x00000000002c1947 */ /* 0x000fec0003800000 */
[----:B------:R-:W-:Y:S01]  /*5dea0*/  S2UR UR44, SR_CTAID.Z ;  /* 0x00000000002c79c3 */ /* 0x000fe20000002700 */
[----:B-----5:R-:W-:Y:S01]  /*5deb0*/  R2UR UR40, R2 ;  /* 0x00000000022872ca */ /* 0x020fe200000e0000 */
[----:B------:R-:W-:Y:S01]  /*5dec0*/  ULDC.64 UR4, c[0x0][0x198] ;  /* 0x0000660000047ab9 */ /* 0x000fe20000000a00 */
[----:B------:R-:W-:Y:S01]  /*5ded0*/  UMOV UR41, URZ ;  /* 0x0000003f00297c82 */ /* 0x000fe20008000000 */
[----:B------:R-:W-:-:S04]  /*5dee0*/  UIADD3 UR4, UP0, UR4, 0x670, URZ ;  /* 0x0000067004047890 */ /* 0x000fc8000ff1e03f */
[----:B------:R-:W2:Y:S01]  /*5def0*/  S2UR UR43, SR_CTAID.Y ;  /* 0x00000000002b79c3 */ /* 0x000ea20000002600 */
[----:B------:R-:W-:-:S05]  /*5df00*/  UIADD3.X UR5, URZ, UR5, URZ, UP0, !UPT ;  /* 0x000000053f057290 */ /* 0x000fca00087fe43f */
[----:B------:R-:W-:-:S09]  /*5df10*/  UIADD3 UR40, UR40, -0x2200, URZ ;  /* 0xffffde0028287890 */ /* 0x000fd2000fffe03f */
[----:B--2---:R2:W-:Y:S01]  /*5df20*/  UTMASTG.4D [UR40], [UR4] ;  /* 0x00000028040073b5 */ /* 0x0045e20008018000 */
[----:B------:R0:W-:Y:S01]  /*5df30*/  UTMACMDFLUSH ;  /* 0x00000000000079b7 */ /* 0x0001e20000000000 */
[----:B--2---:R-:W-:-:S04]  /*5df40*/  DEPBAR.LE SB0, 0x1 ;  /* 0x000080400000791a */ /* 0x004fc80000000000 */
.L_x_66:
[----:B------:R-:W-:Y:S05]  /*5df50*/  BSYNC B0 ;  /* 0x0000000000007941 */ /* 0x000fea0003800000 */
.L_x_65:
[----:B------:R-:W-:Y:S01]  /*5df60*/  BAR.SYNC.DEFER_BLOCKING 0x1, 0x80 ;  /* 0x0042000000007b1d */ /* 0x000fe20000010000 */
[----:B------:R-:W-:Y:S02]  /*5df70*/  F2FP.BF16.F32.PACK_AB R68, R226, R68 ;  /* 0x00000044e244723e */ /* 0x000fe400000010ff */
[----:B------:R-:W-:Y:S02]  /*5df80*/  F2FP.BF16.F32.PACK_AB R69, R225, R69 ;  /* 0x00000045e145723e */ /* 0x000fe400000010ff */
[----:B------:R-:W-:Y:S01]  /*5df90*/  F2FP.BF16.F32.PACK_AB R70, R224, R70 ;  /* 0x00000046e046723e */ /* 0x000fe200000010ff */
[----:B------:R-:W-:Y:S01]  /*5dfa0*/  BSSY B0, `(.L_x_67) ;  /* 0x000001c000007945 */ /* 0x000fe20003800000 */
[----:B------:R-:W-:Y:S02]  /*5dfb0*/  F2FP.BF16.F32.PACK_AB R71, R223, R71 ;  /* 0x00000047df47723e */ /* 0x000fe400000010ff */
[----:B------:R-:W-:Y:S02]  /*5dfc0*/  F2FP.BF16.F32.PACK_AB R72, R222, R72 ;  /* 0x00000048de48723e */ /* 0x000fe400000010ff */
[----:B------:R-:W-:-:S02]  /*5dfd0*/  F2FP.BF16.F32.PACK_AB R73, R221, R73 ;  /* 0x00000049dd49723e */ /* 0x000fc400000010ff */
[----:B------:R-:W-:Y:S02]  /*5dfe0*/  F2FP.BF16.F32.PACK_AB R74, R220, R74 ;  /* 0x0000004adc4a723e */ /* 0x000fe400000010ff */
[----:B------:R-:W-:Y:S01]  /*5dff0*/  F2FP.BF16.F32.PACK_AB R75, R219, R75 ;  /* 0x0000004bdb4b723e */ /* 0x000fe200000010ff */
[----:B------:R2:W-:Y:S04]  /*5e000*/  STSM.16.M88.4 [R3+0x1000], R60 ;  /* 0x0010003c03007844 */ /* 0x0005e80000000200 */
[----:B------:R2:W-:Y:S01]  /*5e010*/  STSM.16.M88.4 [R0+0x1000], R64 ;  /* 0x0010004000007844 */ /* 0x0005e20000000200 */
[----:B------:R-:W-:Y:S01]  /*5e020*/  @!PT LDS RZ, [RZ] ;  /* 0x00000000fffff984 */ /* 0x000fe20000000800 */
[----:B------:R-:W-:Y:S01]  /*5e030*/  @!PT LDS RZ, [RZ] ;  /* 0x00000000fffff984 */ /* 0x000fe20000000800 */
[----:B------:R-:W-:Y:S01]  /*5e040*/  @!PT LDS RZ, [RZ] ;  /* 0x00000000fffff984 */ /* 0x000fe20000000800 */
[----:B------:R-:W-:Y:S01]  /*5e050*/  @!PT LDS RZ, [RZ] ;  /* 0x00000000fffff984 */ /* 0x000fe20000000800 */
[----:B------:R3:W-:Y:S06]  /*5e060*/  MEMBAR.ALL.CTA ;  /* 0x0000000000007992 */ /* 0x0007ec0000008000 */
[----:B---3--:R-:W3:Y:S02]  /*5e070*/  FENCE.VIEW.ASYNC.S ;  /* 0x00000000000073c6 */ /* 0x008ee40000000000 */
[----:B---3--:R-:W-:Y:S06]  /*5e080*/  BAR.SYNC.DEFER_BLOCKING 0x1, 0x80 ;  /* 0x0042000000007b1d */ /* 0x008fec0000010000 */
[----:B------:R-:W-:Y:S05]  /*5e090*/  @P1 BRA `(.L_x_68) ;  /* 0x0000000000301947 */ /* 0x000fea0003800000 */
[----:B------:R-:W-:Y:S01]  /*5e0a0*/  S2UR UR12, SR_CTAID.Z ;  /* 0x00000000000c79c3 */ /* 0x000fe20000002700 */
[----:B-----5:R-:W-:Y:S01]  /*5e0b0*/  R2UR UR8, R2 ;  /* 0x00000000020872ca */ /* 0x020fe200000e0000 */
[----:B------:R-:W-:Y:S01]  /*5e0c0*/  ULDC.64 UR4, c[0x0][0x198] ;  /* 0x0000660000047ab9 */ /* 0x000fe20000000a00 */
[----:B------:R-:W-:Y:S01]  /*5e0d0*/  UMOV UR9, 0x20 ;  /* 0x0000002000097882 */ /* 0x000fe20000000000 */
[----:B------:R-:W-:Y:S01]  /*5e0e0*/  UIADD3 UR4, UP0, UR4, 0x670, URZ ;  /* 0x0000067004047890 */ /* 0x000fe2000ff1e03f */
[----:B------:R-:W-:-:S03]  /*5e0f0*/  UMOV UR10, UR42 ;  /* 0x0000002a000a7c82 */ /* 0x000fc60008000000 */
[----:B------:R-:W3:Y:S01]  /*5e100*/  S2UR UR11, SR_CTAID.Y ;  /* 0x00000000000b79c3 */ /* 0x000ee20000002600 */
[----:B------:R-:W-:-:S05]  /*5e110*/  UIADD3.X UR5, URZ, UR5, URZ, UP0, !UPT ;  /* 0x000000053f057290 */ /* 0x000fca00087fe43f */
[----:B------:R-:W-:-:S09]  /*5e120*/  UIADD3 UR8, UR8, -0x1200, URZ ;  /* 0xffffee0008087890 */ /* 0x000fd2000fffe03f */
[----:B---3--:R3:W-:Y:S01]  /*5e130*/  UTMASTG.4D [UR8], [UR4] ;  /* 0x00000008040073b5 */ /* 0x0087e20008018000 */
[----:B------:R0:W-:Y:S01]  /*5e140*/  UTMACMDFLUSH ;  /* 0x00000000000079b7 */ /* 0x0001e20000000000 */
[----:B---3--:R-:W-:-:S04]  /*5e150*/  DEPBAR.LE SB0, 0x1 ;  /* 0x000080400000791a */ /* 0x008fc80000000000 */
.L_x_68:
[----:B------:R-:W-:Y:S05]  /*5e160*/  BSYNC B0 ;  /* 0x0000000000007941 */ /* 0x000fea0003800000 */
.L_x_67:
[----:B------:R-:W-:Y:S01]  /*5e170*/  BAR.SYNC.DEFER_BLOCKING 0x1, 0x80 ;  /* 0x0042000000007b1d */ /* 0x000fe20000010000 */
[----:B--2---:R-:W-:Y:S02]  /*5e180*/  F2FP.BF16.F32.PACK_AB R60, R218, R217 ;  /* 0x000000d9da3c723e */ /* 0x004fe400000010ff */
        /* <DEDUP_REMOVED lines=8> */
[----:B------:R2:W-:Y:S04]  /*5e210*/  STSM.16.M88.4 [R3], R68 ;  /* 0x0000004403007844 */ /* 0x0005e80000000200 */
[----:B------:R2:W-:Y:S01]  /*5e220*/  STSM.16.M88.4 [R0], R72 ;  /* 0x0000004800007844 */ /* 0x0005e20000000200 */
        /* <DEDUP_REMOVED lines=20> */
.L_x_70:
[----:B------:R-:W-:Y:S05]  /*5e370*/  BSYNC B0 ;  /* 0x0000000000007941 */ /* 0x000fea0003800000 */
.L_x_69:
        /* <DEDUP_REMOVED lines=32> */
.L_x_72:
[----:B------:R-:W-:Y:S05]  /*5e580*/  BSYNC B0 ;  /* 0x0000000000007941 */ /* 0x000fea0003800000 */
.L_x_71:
        /* <DEDUP_REMOVED lines=32> */
.L_x_74:
[----:B------:R-:W-:Y:S05]  /*5e790*/  BSYNC B0 ;  /* 0x0000000000007941 */ /* 0x000fea0003800000 */
.L_x_73:
        /* <DEDUP_REMOVED lines=32> */
.L_x_76:
[----:B------:R-:W-:Y:S05]  /*5e9a0*/  BSYNC B0 ;  /* 0x0000000000007941 */ /* 0x000fea0003800000 */
.L_x_75:
        /* <DEDUP_REMOVED lines=32> */
.L_x_78:
[----:B------:R-:W-:Y:S05]  /*5ebb0*/  BSYNC B0 ;  /* 0x0000000000007941 */ /* 0x000fea0003800000 */
.L_x_77:
        /* <DEDUP_REMOVED lines=32> */
.L_x_80:
[----:B------:R-:W-:Y:S05]  /*5edc0*/  BSYNC B0 ;  /* 0x0000000000007941 */ /* 0x000fea0003800000 */
.L_x_79:
        /* <DEDUP_REMOVED lines=32> */
.L_x_82:
[----:B------:R-:W-:Y:S05]  /*5efd0*/  BSYNC B0 ;  /* 0x0000000000007941 */ /* 0x000fea0003800000 */
.L_x_81:
        /* <DEDUP_REMOVED lines=32> */
.L_x_84:
[----:B------:R-:W-:Y:S05]  /*5f1e0*/  BSYNC B0 ;  /* 0x0000000000007941 */ /* 0x000fea0003800000 */
.L_x_83:
        /* <DEDUP_REMOVED lines=32> */
.L_x_86:
[----:B------:R-:W-:Y:S05]  /*5f3f0*/  BSYNC B0 ;  /* 0x0000000000007941 */ /* 0x000fea0003800000 */
.L_x_85:
[----:B--2---:R-:W2:Y:S04]  /*5f400*/  LDL.LU R71, [R1+0x10] ;  /* 0x0000100001477983 */ /* 0x004ea80000300800 */
[----:B------:R-:W2:Y:S04]  /*5f410*/  LDL.LU R70, [R1+0xc] ;  /* 0x00000c0001467983 */ /* 0x000ea80000300800 */
[----:B------:R-:W3:Y:S04]  /*5f420*/  LDL.LU R69, [R1+0x8] ;  /* 0x0000080001457983 */ /* 0x000ee80000300800 */
[----:B------:R-:W3:Y:S04]  /*5f430*/  LDL.LU R68, [R1+0x4] ;  /* 0x0000040001447983 */ /* 0x000ee80000300800 */
[----:B------:R-:W4:Y:S01]  /*5f440*/  LDL.LU R59, [R1] ;  /* 0x00000000013b7983 */ /* 0x000f220000300800 */
[----:B------:R-:W-:Y:S01]  /*5f450*/  F2FP.BF16.F32.PACK_AB R5, R5, R6 ;  /* 0x000000060505723e */ /* 0x000fe200000010ff */
[----:B------:R-:W-:Y:S01]  /*5f460*/  BSSY B0, `(.L_x_87) ;  /* 0x000001f000007945 */ /* 0x000fe20003800000 */
[----:B------:R-:W-:Y:S01]  /*5f470*/  F2FP.BF16.F32.PACK_AB R6, R7, R8 ;  /* 0x000000080706723e */ /* 0x000fe200000010ff */
[----:B------:R-:W-:Y:S01]  /*5f480*/  BAR.SYNC.DEFER_BLOCKING 0x1, 0x80 ;  /* 0x0042000000007b1d */ /* 0x000fe20000010000 */
        /* <DEDUP_REMOVED lines=10> */
[----:B-1----:R-:W1:Y:S02]  /*5f530*/  FENCE.VIEW.ASYNC.S ;  /* 0x00000000000073c6 */ /* 0x002e640000000000 */
[----:B-1----:R-:W-:Y:S01]  /*5f540*/  BAR.SYNC.DEFER_BLOCKING 0x1, 0x80 ;  /* 0x0042000000007b1d */ /* 0x002fe20000010000 */
[----:B--2---:R-:W-:-:S02]  /*5f550*/  F2FP.BF16.F32.PACK_AB R8, R71, R70 ;  /* 0x000000464708723e */ /* 0x004fc400000010ff */
[----:B---3--:R-:W-:Y:S02]  /*5f560*/  F2FP.BF16.F32.PACK_AB R9, R69, R68 ;  /* 0x000000444509723e */ /* 0x008fe400000010ff */
[----:B----4-:R-:W-:Y:S01]  /*5f570*/  F2FP.BF16.F32.PACK_AB R10, R59, R237 ;  /* 0x000000ed3b0a723e */ /* 0x010fe200000010ff */
[----:B------:R-:W-:Y:S06]  /*5f580*/  @P1 BRA `(.L_x_88) ;  /* 0x0000000000301947 */ /* 0x000fec0003800000 */
[----:B------:R-:W-:Y:S01]  /*5f590*/  S2UR UR12, SR_CTAID.Z ;  /* 0x00000000000c79c3 */ /* 0x000fe20000002700 */
[----:B-----5:R-:W-:Y:S01]  /*5f5a0*/  R2UR UR8, R2 ;  /* 0x00000000020872ca */ /* 0x020fe200000e0000 */
[----:B------:R-:W-:Y:S01]  /*5f5b0*/  ULDC.64 UR4, c[0x0][0x198] ;  /* 0x0000660000047ab9 */ /* 0x000fe20000000a00 */
[----:B------:R-:W-:Y:S01]  /*5f5c0*/  UMOV UR9, 0x160 ;  /* 0x0000016000097882 */ /* 0x000fe20000000000 */
[----:B------:R-:W-:Y:S01]  /*5f5d0*/  UIADD3 UR4, UP0, UR4, 0x670, URZ ;  /* 0x0000067004047890 */ /* 0x000fe2000ff1e03f */
[----:B------:R-:W-:-:S03]  /*5f5e0*/  UMOV UR10, UR42 ;  /* 0x0000002a000a7c82 */ /* 0x000fc60008000000 */
[----:B------:R-:W1:Y:S01]  /*5f5f0*/  S2UR UR11, SR_CTAID.Y ;  /* 0x00000000000b79c3 */ /* 0x000e620000002600 */
[----:B------:R-:W-:-:S05]  /*5f600*/  UIADD3.X UR5, URZ, UR5, URZ, UP0, !UPT ;  /* 0x000000053f057290 */ /* 0x000fca00087fe43f */
[----:B------:R-:W-:-:S09]  /*5f610*/  UIADD3 UR8, UR8, -0x1200, URZ ;  /* 0xffffee0008087890 */ /* 0x000fd2000fffe03f */
[----:B-1----:R1:W-:Y:S01]  /*5f620*/  UTMASTG.4D [UR8], [UR4] ;  /* 0x00000008040073b5 */ /* 0x0023e20008018000 */
[----:B------:R0:W-:Y:S01]  /*5f630*/  UTMACMDFLUSH ;  /* 0x00000000000079b7 */ /* 0x0001e20000000000 */
[----:B-1----:R-:W-:-:S04]  /*5f640*/  DEPBAR.LE SB0, 0x1 ;  /* 0x000080400000791a */ /* 0x002fc80000000000 */
.L_x_88:
[----:B------:R-:W-:Y:S05]  /*5f650*/  BSYNC B0 ;  /* 0x0000000000007941 */ /* 0x000fea0003800000 */
.L_x_87:
[----:B------:R-:W2:Y:S04]  /*5f660*/  LDL.LU R60, [R1+0x18] ;  /* 0x00001800013c7983 */ /* 0x000ea80000300800 */
[----:B------:R-:W2:Y:S01]  /*5f670*/  LDL.LU R59, [R1+0x14] ;  /* 0x00001400013b7983 */ /* 0x000ea20000300800 */
[----:B------:R-:W-:Y:S01]  /*5f680*/  BSSY B0, `(.L_x_89) ;  /* 0x0000020000007945 */ /* 0x000fe20003800000 */
[----:B------:R-:W-:Y:S01]  /*5f690*/  F2FP.BF16.F32.PACK_AB R61, R12, R13 ;  /* 0x0000000d0c3d723e */ /* 0x000fe200000010ff */
[----:B------:R-:W-:Y:S01]  /*5f6a0*/  BAR.SYNC.DEFER_BLOCKING 0x1, 0x80 ;  /* 0x0042000000007b1d */ /* 0x000fe20000010000 */
[----:B------:R-:W-:Y:S02]  /*5f6b0*/  F2FP.BF16.F32.PACK_AB R62, R14, R15 ;  /* 0x0000000f0e3e723e */ /* 0x000fe400000010ff */
[----:B------:R-:W-:-:S02]  /*5f6c0*/  F2FP.BF16.F32.PACK_AB R63, R16, R17 ;  /* 0x00000011103f723e */ /* 0x000fc400000010ff */
[----:B------:R-:W-:Y:S02]  /*5f6d0*/  F2FP.BF16.F32.PACK_AB R12, R18, R19 ;  /* 0x00000013120c723e */ /* 0x000fe400000010ff */
[----:B------:R-:W-:Y:S02]  /*5f6e0*/  F2FP.BF16.F32.PACK_AB R13, R20, R21 ;  /* 0x00000015140d723e */ /* 0x000fe400000010ff */
        /* <DEDUP_REMOVED lines=10> */
[----:B---3--:R-:W-:Y:S01]  /*5f790*/  BAR.SYNC.DEFER_BLOCKING 0x1, 0x80 ;  /* 0x0042000000007b1d */ /* 0x008fe20000010000 */
[----:B--2---:R-:W-:-:S05]  /*5f7a0*/  F2FP.BF16.F32.PACK_AB R60, R60, R59 ;  /* 0x0000003b3c3c723e */ /* 0x004fca00000010ff */
[----:B-1----:R-:W-:Y:S05]  /*5f7b0*/  @P1 BRA `(.L_x_90) ;  /* 0x0000000000301947 */ /* 0x002fea0003800000 */
        /* <DEDUP_REMOVED lines=12> */
.L_x_90:
[----:B------:R-:W-:Y:S05]  /*5f880*/  BSYNC B0 ;  /* 0x0000000000007941 */ /* 0x000fea0003800000 */
.L_x_89:
        /* <DEDUP_REMOVED lines=17> */
[----:B--2---:R-:W2:Y:S02]  /*5f9a0*/  FENCE.VIEW.ASYNC.S ;  /* 0x00000000000073c6 */ /* 0x004ea40000000000 */
[----:B--2---:R-:W-:Y:S06]  /*5f9b0*/  BAR.SYNC.DEFER_BLOCKING 0x1, 0x80 ;  /* 0x0042000000007b1d */ /* 0x004fec0000010000 */
[----:B------:R-:W-:Y:S05]  /*5f9c0*/  @P1 BRA `(.L_x_92) ;  /* 0x0000000000301947 */ /* 0x000fea0003800000 */
[----:B------:R-:W-:Y:S01]  /*5f9d0*/  S2UR UR12, SR_CTAID.Z ;  /* 0x00000000000c79c3 */ /* 0x000fe20000002700 */
[----:B-----5:R-:W-:Y:S01]  /*5f9e0*/  R2UR UR8, R2 ;  /* 0x00000000020872ca */ /* 0x020fe200000e0000 */
[----:B------:R-:W-:Y:S01]  /*5f9f0*/  ULDC.64 UR4, c[0x0][0x198] ;  /* 0x0000660000047ab9 */ /* 0x000fe20000000a00 */
[----:B------:R-:W-:Y:S01]  /*5fa00*/  UMOV UR9, 0x1a0 ;  /* 0x000001a000097882 */ /* 0x000fe20000000000 */
[----:B------:R-:W-:Y:S01]  /*5fa10*/  UIADD3 UR4, UP0, UR4, 0x670, URZ ;  /* 0x0000067004047890 */ /* 0x000fe2000ff1e03f */
[----:B------:R-:W-:-:S03]  /*5fa20*/  UMOV UR10, UR42 ;  /* 0x0000002a000a7c82 */ /* 0x000fc60008000000 */
[----:B------:R-:W2:Y:S01]  /*5fa30*/  S2UR UR11, SR_CTAID.Y ;  /* 0x00000000000b79c3 */ /* 0x000ea20000002600 */
[----:B------:R-:W-:-:S05]  /*5fa40*/  UIADD3.X UR5, URZ, UR5, URZ, UP0, !UPT ;  /* 0x000000053f057290 */ /* 0x000fca00087fe43f */
[----:B------:R-:W-:-:S09]  /*5fa50*/  UIADD3 UR8, UR8, -0x1200, URZ ;  /* 0xffffee0008087890 */ /* 0x000fd2000fffe03f */
[----:B--2---:R2:W-:Y:S01]  /*5fa60*/  UTMASTG.4D [UR8], [UR4] ;  /* 0x00000008040073b5 */ /* 0x0045e20008018000 */
[----:B------:R0:W-:Y:S01]  /*5fa70*/  UTMACMDFLUSH ;  /* 0x00000000000079b7 */ /* 0x0001e20000000000 */
[----:B--2---:R-:W-:-:S04]  /*5fa80*/  DEPBAR.LE SB0, 0x1 ;  /* 0x000080400000791a */ /* 0x004fc80000000000 */
.L_x_92:
[----:B------:R-:W-:Y:S05]  /*5fa90*/  BSYNC B0 ;  /* 0x0000000000007941 */ /* 0x000fea0003800000 */
.L_x_91:
[----:B------:R-:W-:Y:S01]  /*5faa0*/  BAR.SYNC.DEFER_BLOCKING 0x1, 0x80 ;  /* 0x0042000000007b1d */ /* 0x000fe20000010000 */
[----:B-1----:R-:W-:Y:S02]  /*5fab0*/  F2FP.BF16.F32.PACK_AB R12, R42, R43 ;  /* 0x0000002b2a0c723e */ /* 0x002fe400000010ff */
        /* <DEDUP_REMOVED lines=30> */
.L_x_94:
[----:B------:R-:W-:Y:S05]  /*5fca0*/  BSYNC B0 ;  /* 0x0000000000007941 */ /* 0x000fea0003800000 */
.L_x_93:
[----:B------:R-:W-:Y:S06]  /*5fcb0*/  BAR.SYNC.DEFER_BLOCKING 0x1, 0x80 ;  /* 0x0042000000007b1d */ /* 0x000fec0000010000 */
[----:B------:R-:W-:Y:S01]  /*5fcc0*/  BSSY B0, `(.L_x_95) ;  /* 0x0000016000007945 */ /* 0x000fe20003800000 */
        /* <DEDUP_REMOVED lines=19> */
[----:B---3--:R3:W-:Y:S02]  /*5fe00*/  UTMASTG.4D [UR8], [UR4] ;  /* 0x00000008040073b5 */ /* 0x0087e40008018000 */
[----:B---3--:R0:W-:Y:S02]  /*5fe10*/  UTMACMDFLUSH ;  /* 0x00000000000079b7 */ /* 0x0081e40000000000 */
.L_x_96:
[----:B------:R-:W-:Y:S05]  /*5fe20*/  BSYNC B0 ;  /* 0x0000000000007941 */ /* 0x000fea0003800000 */
.L_x_95:
[----:B------:R-:W-:Y:S01]  /*5fe30*/  UIADD3 UR61, UR61, -0x1, URZ ;  /* 0xffffffff3d3d7890 */ /* 0x000fe2000fffe03f */
[----:B------:R-:W-:-:S04]  /*5fe40*/  DEPBAR.LE SB0, 0x0 ;  /* 0x000080000000791a */ /* 0x000fc80000000000 */
[----:B------:R-:W-:-:S04]  /*5fe50*/  USHF.L.U32 UR4, UR61, 0x3, URZ ;  /* 0x000000033d047899 */ /* 0x000fc8000800063f */
[----:B------:R-:W-:-:S04]  /*5fe60*/  ULOP3.LUT UR4, UR4, 0x8, URZ, 0xe2, !UPT ;  /* 0x0000000804047892 */ /* 0x000fc8000f8ee23f */
[----:B------:R-:W-:-:S06]  /*5fe70*/  ULOP3.LUT UR4, UR4, 0x18, URZ, 0x3c, !UPT ;  /* 0x0000001804047892 */ /* 0x000fcc000f8e3c3f */
[----:B-1----:R-:W-:-:S04]  /*5fe80*/  IMAD.U32 R0, RZ, RZ, UR4 ;  /* 0x00000004ff007e24 */ /* 0x002fc8000f8e00ff */
[----:B------:R-:W-:Y:S01]  /*5fe90*/  SYNCS.ARRIVE.TRANS64.A1T0 RZ, [R0+UR60+0x160090], RZ ;  /* 0x160090ff00ff79a7 */ /* 0x000fe2000810003c */
[----:B------:R-:W-:Y:S05]  /*5fea0*/  EXIT ;  /* 0x000000000000794d */ /* 0x000fea0003800000 */
.L_x_6:
[----:B------:R-:W-:-:S08]  /*5feb0*/  UISETP.NE.AND UP0, UPT, UR8, 0x1, UPT ;  /* 0x000000010800788c */ /* 0x000fd0000bf05270 */
[----:B------:R-:W1:-:S00]  /*5fec0*/  USETMAXREG.DEALLOC.CTAPOOL 0x18 ;  /* 0x00000018000079c8 */ /* 0x000e4000080e0500 */
[----:B------:R-:W-:-:S13]  /*5fed0*/  PLOP3.LUT P0, PT, PT, PT, UP0, 0x80, 0x0 ;  /* 0x000000000000781c */ /* 0x000fda0003f0f008 */
[----:B------:R-:W-:Y:S05]  /*5fee0*/  @P0 EXIT ;  /* 0x000000000000094d */ /* 0x000fea0003800000 */
[----:B------:R-:W2:Y:S01]  /*5fef0*/  S2UR UR11, SR_CTAID.X ;  /* 0x00000000000b79c3 */ /* 0x000ea20000002500 */
[----:B------:R-:W-:Y:S01]  /*5ff00*/  ULDC UR4, c[0x0][0x28c] ;  /* 0x0000a30000047ab9 */ /* 0x000fe20000000800 */
[----:B------:R-:W-:Y:S01]  /*5ff10*/  ELECT P3, URZ, PT ;  /* 0x00000000003f782f */ /* 0x000fe20003860000 */
[----:B------:R-:W-:Y:S01]  /*5ff20*/  BSSY B0, `(.L_x_97) ;  /* 0x0000053000007945 */ /* 0x000fe20003800000 */
[----:B------:R-:W-:Y:S01]  /*5ff30*/  UIADD3 UR5, UR4, 0xff, URZ ;  /* 0x000000ff04057890 */ /* 0x000fe2000fffe03f */
[----:B-1----:R-:W-:Y:S02]  /*5ff40*/  CS2R R2, SRZ ;  /* 0x0000000000027805 */ /* 0x002fe4000001ff00 */
[----:B------:R-:W-:Y:S01]  /*5ff50*/  MOV R7, RZ ;  /* 0x000000ff00077202 */ /* 0x000fe20000000f00 */
[----:B------:R-:W-:Y:S01]  /*5ff60*/  USHF.R.S32.HI UR6, URZ, 0x1f, UR5 ;  /* 0x0000001f3f067899 */ /* 0x000fe20008011405 */
[----:B------:R-:W1:Y:S03]  /*5ff70*/  S2UR UR60, SR_CTAID.Y ;  /* 0x00000000003c79c3 */ /* 0x000e660000002600 */
[----:B------:R-:W-:-:S04]  /*5ff80*/  ULEA.HI UR6, UR6, UR5, URZ, 0x8 ;  /* 0x0000000506067291 */ /* 0x000fc8000f8f403f */
[----:B------:R-:W-:Y:S01]  /*5ff90*/  USHF.R.S32.HI UR6, URZ, 0x8, UR6 ;  /* 0x000000083f067899 */ /* 0x000fe20008011406 */
[----:B------:R-:W3:Y:S01]  /*5ffa0*/  S2UR UR61, SR_CTAID.Z ;  /* 0x00000000003d79c3 */ /* 0x000ee20000002700 */
[----:B--2---:R-:W-:-:S04]  /*5ffb0*/  USHF.L.U32 UR11, UR11, 0x7, URZ ;  /* 0x000000070b0b7899 */ /* 0x004fc8000800063f */
[----:B------:R-:W-:-:S04]  /*5ffc0*/  UIADD3 UR4, UR11, 0x17f, URZ ;  /* 0x0000017f0b047890 */ /* 0x000fc8000fffe03f */
[----:B------:R-:W-:-:S04]  /*5ffd0*/  USHF.R.U32.HI UR4, URZ, 0x8, UR4 ;  /* 0x000000083f047899 */ /* 0x000fc80008011604 */
[----:B------:R-:W-:-:S04]  /*5ffe0*/  UISETP.LT.AND UP0, UPT, UR4, UR6, UPT ;  /* 0x000000060400728c */ /* 0x000fc8000bf01270 */
[----:B------:R-:W-:Y:S01]  /*5fff0*/  USEL UR14, UR4, UR6, UP0 ;  /* 0x00000006040e7287 */ /* 0x000fe20008000000 */
[----:B-1-3--:R-:W-:Y:S11]  /*60000*/  @!P3 BRA `(.L_x_98) ;  /* 0x000000040010b947 */ /* 0x00aff60003800000 */
[----:B------:R-:W1:Y:S01]  /*60010*/  S2R R4, SR_CgaCtaId ;  /* 0x0000000000047919 */ /* 0x000e620000008800 */
[----:B------:R-:W-:Y:S02]  /*60020*/  MOV R3, 0x400 ;  /* 0x0000040000037802 */ /* 0x000fe40000000f00 */
[----:B------:R-:W-:Y:S02]  /*60030*/  MOV R5, 0x1 ;  /* 0x0000000100057802 */ /* 0x000fe40000000f00 */
[----:B-1----:R-:W-:Y:S02]  /*60040*/  LEA R4, R4, R3, 0x18 ;  /* 0x0000000304047211 */ /* 0x002fe400078ec0ff */
[----:B------:R-:W-:-:S04]  /*60050*/  SHF.L.U32 R3, R5, 0x1f, RZ ;  /* 0x0000001f05037819 */ /* 0x000fc800000006ff */
[----:B------:R-:W1:Y:S02]  /*60060*/  SYNCS.PHASECHK.TRANS64.TRYWAIT P0, [R4+URZ+0x160060], R3 ;  /* 0x16006003040075a7 */ /* 0x000e64000800017f */
[----:B-1----:R-:W-:Y:S05]  /*60070*/  @!P0 BRA `(.L_x_99) ;  /* 0x0000002000508947 */ /* 0x002fea0003800000 */
.L_x_136:
[----:B------:R-:W-:Y:S01]  /*60080*/  ULOP3.LUT UR4, UR54, 0x2, URZ, 0xfc, !UPT ;  /* 0x0000000236047892 */ /* 0x000fe2000f8efc3f */
[----:B-1----:R-:W-:-:S03]  /*60090*/  @P2 IMAD.MOV.U32 R3, RZ, RZ, 0x10000 ;  /* 0x00010000ff032424 */ /* 0x002fc600078e00ff */
[----:B------:R-:W-:Y:S01]  /*600a0*/  UPRMT UR4, UR4, 0x9910, URZ ;  /* 0x0000991004047896 */ /* 0x000fe2000800003f */
[----:B------:R1:W-:Y:S03]  /*600b0*/  @P2 SYNCS.ARRIVE.TRANS64 RZ, [R4+URZ+0x160050], R3 ;  /* 0x1600500304ff29a7 */ /* 0x0003e6000800003f */
[----:B------:R-:W-:-:S06]  /*600c0*/  UISETP.NE.AND UP0, UPT, UR4, 0x2, UPT ;  /* 0x000000020400788c */ /* 0x000fcc000bf05270 */
[----:B------:R-:W-:-:S13]  /*600d0*/  PLOP3.LUT P0, PT, PT, PT, UP0, 0x80, 0x0 ;  /* 0x000000000000781c */ /* 0x000fda0003f0f008 */
[----:B-1----:R-:W-:Y:S05]  /*600e0*/  @P0 BRA `(.L_x_100) ;  /* 0x0000000000040947 */ /* 0x002fea0003800000 */
[----:B------:R-:W-:Y:S01]  /*600f0*/  BPT.TRAP 0x1 ;  /* 0x000000040000795c */ /* 0x000fe20000300000 */
.L_x_100:
[----:B------:R-:W-:-:S04]  /*60100*/  LOP3.LUT P0, RZ, R0, 0x1f, RZ, 0xc0, !PT ;  /* 0x0000001f00ff7812 */ /* 0x000fc8000780c0ff */
[----:B------:R-:W-:-:S13]  /*60110*/  PLOP3.LUT P0, PT, P0, P2, PT, 0x2a, 0x0 ;  /* 0x000000000000781c */ /* 0x000fda0000704572 */
[----:B------:R-:W-:Y:S05]  /*60120*/  @P0 BRA `(.L_x_101) ;  /* 0x0000000000040947 */ /* 0x000fea0003800000 */
[----:B------:R-:W-:Y:S01]  /*60130*/  BPT.TRAP 0x1 ;  /* 0x000000040000795c */ /* 0x000fe20000300000 */
.L_x_101:
[----:B------:R-:W-:Y:S01]  /*60140*/  R2UR UR8, R4 ;  /* 0x00000000040872ca */ /* 0x000fe200000e0000 */
[----:B------:R-:W-:Y:S01]  /*60150*/  ULDC.64 UR6, c[0x0][0x198] ;  /* 0x0000660000067ab9 */ /* 0x000fe20000000a00 */
[----:B------:R-:W-:Y:S01]  /*60160*/  UMOV UR4, 0x0 ;  /* 0x0000000000047882 */ /* 0x000fe20000000000 */
[----:B------:R-:W-:Y:S01]  /*60170*/  UIADD3 UR6, UP0, UR6, 0xf0, URZ ;  /* 0x000000f006067890 */ /* 0x000fe2000ff1e03f */
[----:B------:R-:W-:Y:S01]  /*60180*/  MOV R7, 0x40 ;  /* 0x0000004000077802 */ /* 0x000fe20000000f00 */
[----:B------:R-:W-:Y:S01]  /*60190*/  UMOV UR5, 0x10000000 ;  /* 0x1000000000057882 */ /* 0x000fe20000000000 */
[----:B------:R-:W-:Y:S01]  /*601a0*/  UMOV UR10, URZ ;  /* 0x0000003f000a7c82 */ /* 0x000fe20008000000 */
[----:B------:R-:W-:Y:S01]  /*601b0*/  UIADD3.X UR7, URZ, UR7, URZ, UP0, !UPT ;  /* 0x000000073f077290 */ /* 0x000fe200087fe43f */
[----:B------:R-:W-:Y:S01]  /*601c0*/  MOV R3, 0x1 ;  /* 0x0000000100037802 */ /* 0x000fe20000000f00 */
[----:B------:R-:W-:Y:S01]  /*601d0*/  UMOV UR12, UR60 ;  /* 0x0000003c000c7c82 */ /* 0x000fe20008000000 */
[----:B------:R-:W-:Y:S01]  /*601e0*/  UMOV UR13, UR61 ;  /* 0x0000003d000d7c82 */ /* 0x000fe20008000000 */
[----:B------:R-:W-:Y:S01]  /*601f0*/  UMOV UR26, 0x40 ;  /* 0x00000040001a7882 */ /* 0x000fe20000000000 */
[----:B------:R-:W-:Y:S01]  /*60200*/  UMOV UR27, UR11 ;  /* 0x0000000b001b7c82 */ /* 0x000fe20008000000 */
[----:B------:R-:W-:-:S02]  /*60210*/  UIADD3 UR9, UR8, 0x160050, URZ ;  /* 0x0016005008097890 */ /* 0x000fc4000fffe03f */
[----:B------:R-:W-:Y:S02]  /*60220*/  UIADD3 UR24, UR8, 0x2000, URZ ;  /* 0x0000200008187890 */ /* 0x000fe4000fffe03f */
[----:B------:R-:W-:Y:S01]  /*60230*/  UIADD3 UR16, UR8, 0x4000, URZ ;  /* 0x0000400008107890 */ /* 0x000fe2000fffe03f */
[----:B------:R-:W-:Y:S01]  /*60240*/  UMOV UR28, UR60 ;  /* 0x0000003c001c7c82 */ /* 0x000fe20008000000 */
[----:B------:R-:W-:Y:S01]  /*60250*/  UMOV UR29, UR61 ;  /* 0x0000003d001d7c82 */ /* 0x000fe20008000000 */
[----:B------:R-:W-:Y:S01]  /*60260*/  UMOV UR25, UR9 ;  /* 0x0000000900197c82 */ /* 0x000fe20008000000 */
[----:B------:R-:W-:Y:S01]  /*60270*/  UMOV UR18, 0x80 ;  /* 0x0000008000127882 */ /* 0x000fe20000000000 */
[----:B------:R-:W-:Y:S01]  /*60280*/  UMOV UR19, UR11 ;  /* 0x0000000b00137c82 */ /* 0x000fe20008000000 */
[----:B------:R-:W-:Y:S01]  /*60290*/  UMOV UR20, UR60 ;  /* 0x0000003c00147c82 */ /* 0x000fe20008000000 */
[----:B------:R-:W-:Y:S01]  /*602a0*/  UMOV UR21, UR61 ;  /* 0x0000003d00157c82 */ /* 0x000fe20008000000 */
[----:B------:R1:W-:Y:S01]  /*602b0*/  UTMALDG.4D [UR8], [UR6], desc[UR4] ;  /* 0x00000408060075b4 */ /* 0x0003e20008019000 */
[----:B------:R-:W-:Y:S01]  /*602c0*/  UIADD3 UR56, UR8, 0x6000, URZ ;  /* 0x0000600008387890 */ /* 0x000fe2000fffe03f */
[----:B------:R-:W-:Y:S01]  /*602d0*/  UMOV UR17, UR9 ;  /* 0x0000000900117c82 */ /* 0x000fe20008000000 */
[----:B------:R-:W-:Y:S01]  /*602e0*/  UIADD3 UR32, UR8, 0x8000, URZ ;  /* 0x0000800008207890 */ /* 0x000fe2000fffe03f */
[----:B------:R-:W-:Y:S01]  /*602f0*/  UMOV UR58, 0xc0 ;  /* 0x000000c0003a7882 */ /* 0x000fe20000000000 */
[----:B------:R-:W-:Y:S01]  /*60300*/  UMOV UR59, UR11 ;  /* 0x0000000b003b7c82 */ /* 0x000fe20008000000 */
[----:B------:R2:W-:Y:S01]  /*60310*/  UTMALDG.4D [UR24], [UR6], desc[UR4] ;  /* 0x00000418060075b4 */ /* 0x0005e20008019000 */
[----:B------:R-:W-:Y:S01]  /*60320*/  UMOV UR57, UR9 ;  /* 0x0000000900397c82 */ /* 0x000fe20008000000 */
[----:B------:R-:W-:Y:S01]  /*60330*/  UMOV UR34, 0x100 ;  /* 0x0000010000227882 */ /* 0x000fe20000000000 */
[----:B------:R-:W-:Y:S01]  /*60340*/  UMOV UR35, UR11 ;  /* 0x0000000b00237c82 */ /* 0x000fe20008000000 */
[----:B------:R-:W-:Y:S01]  /*60350*/  UMOV UR36, UR60 ;  /* 0x0000003c00247c82 */ /* 0x000fe20008000000 */
[----:B------:R-:W-:Y:S01]  /*60360*/  UMOV UR37, UR61 ;  /* 0x0000003d00257c82 */ /* 0x000fe20008000000 */
[----:B------:R-:W-:Y:S01]  /*60370*/  UMOV UR33, UR9 ;  /* 0x0000000900217c82 */ /* 0x000fe20008000000 */
[----:B------:R3:W-:Y:S01]  /*60380*/  UTMALDG.4D [UR16], [UR6], desc[UR4] ;  /* 0x00000410060075b4 */ /* 0x0007e20008019000 */
[----:B------:R4:W-:Y:S01]  /*60390*/  UTMALDG.4D [UR56], [UR6], desc[UR4] ;  /* 0x00000438060075b4 */ /* 0x0009e20008019000 */
[----:B-1----:R-:W-:Y:S01]  /*603a0*/  UMOV UR10, 0x1c0 ;  /* 0x000001c0000a7882 */ /* 0x002fe20000000000 */
[----:B------:R4:W-:Y:S01]  /*603b0*/  UTMALDG.4D [UR32], [UR6], desc[UR4] ;  /* 0x00000420060075b4 */ /* 0x0009e20008019000 */
[----:B--2---:R-:W-:Y:S01]  /*603c0*/  UIADD3 UR24, UR8, 0xa000, URZ ;  /* 0x0000a00008187890 */ /* 0x004fe2000fffe03f */
[----:B------:R-:W-:Y:S01]  /*603d0*/  UMOV UR26, 0x140 ;  /* 0x00000140001a7882 */ /* 0x000fe20000000000 */
[----:B---3--:R-:W-:-:S07]  /*603e0*/  UIADD3 UR16, UR8, 0xc000, URZ ;  /* 0x0000c00008107890 */ /* 0x008fce000fffe03f */
[----:B------:R4:W-:Y:S01]  /*603f0*/  UTMALDG.4D [UR24], [UR6], desc[UR4] ;  /* 0x00000418060075b4 */ /* 0x0009e20008019000 */
[----:B------:R-:W-:Y:S01]  /*60400*/  UIADD3 UR8, UR8, 0xe000, URZ ;  /* 0x0000e00008087890 */ /* 0x000fe2000fffe03f */
[----:B------:R-:W-:Y:S02]  /*60410*/  UMOV UR18, 0x180 ;  /* 0x0000018000127882 */ /* 0x000fe40000000000 */
[----:B------:R4:W-:Y:S06]  /*60420*/  UTMALDG.4D [UR16], [UR6], desc[UR4] ;  /* 0x00000410060075b4 */ /* 0x0009ec0008019000 */
[----:B------:R4:W-:Y:S02]  /*60430*/  UTMALDG.4D [UR8], [UR6], desc[UR4] ;  /* 0x00000408060075b4 */ /* 0x0009e40008019000 */
[----:B----4-:R-:W-:Y:S01]  /*60440*/  NOP ;  /* 0x0000000000007918 */ /* 0x010fe20000000000 */
.L_x_98:
[----:B------:R-:W-:Y:S05]  /*60450*/  BSYNC B0 ;  /* 0x0000000000007941 */ /* 0x000fea0003800000 */
.L_x_97:
[----:B------:R-:W-:Y:S01]  /*60460*/  ISETP.LT.AND P4, PT, RZ, UR14, P3 ;  /* 0x0000000eff007c0c */ /* 0x000fe20009f81270 */
[----:B------:R-:W-:-:S12]  /*60470*/  BSSY B0, `(.L_x_102) ;  /* 0x000004b000007945 */ /* 0x000fd80003800000 */
[----:B------:R-:W-:Y:S05]  /*60480*/  @!P4 BRA `(.L_x_103) ;  /* 0x000000040024c947 */ /* 0x000fea0003800000 */
[----:B------:R-:W1:Y:S01]  /*60490*/  S2R R5, SR_CgaCtaId ;  /* 0x0000000000057919 */ /* 0x000e620000008800 */
[----:B------:R-:W-:-:S04]  /*604a0*/  MOV R2, 0x400 ;  /* 0x0000040000027802 */ /* 0x000fc80000000f00 */
[----:B-1----:R-:W-:Y:S01]  /*604b0*/  LEA R5, R5, R2, 0x18 ;  /* 0x0000000205057211 */ /* 0x002fe200078ec0ff */
[----:B------:R-:W-:-:S05]  /*604c0*/  IMAD.MOV.U32 R2, RZ, RZ, 0x1 ;  /* 0x00000001ff027424 */ /* 0x000fca00078e00ff */
[----:B------:R-:W-:-:S04]  /*604d0*/  SHF.L.U32 R2, R2, 0x1f, RZ ;  /* 0x0000001f02027819 */ /* 0x000fc800000006ff */
[----:B------:R-:W1:Y:S02]  /*604e0*/  SYNCS.PHASECHK.TRANS64.TRYWAIT P0, [R5+URZ+0x160028], R2 ;  /* 0x16002802050075a7 */ /* 0x000e64000800017f */
[----:B-1----:R-:W-:Y:S05]  /*604f0*/  @!P0 BRA `(.L_x_104) ;  /* 0x0000001c00448947 */ /* 0x002fea0003800000 */
.L_x_137:
[----:B------:R-:W-:Y:S01]  /*60500*/  ULOP3.LUT UR4, UR54, 0x2, URZ, 0xfc, !UPT ;  /* 0x0000000236047892 */ /* 0x000fe2000f8efc3f */
[----:B-1----:R-:W-:-:S03]  /*60510*/  @P2 MOV R2, 0x40000 ;  /* 0x0004000000022802 */ /* 0x002fc60000000f00 */
[----:B------:R-:W-:Y:S01]  /*60520*/  UPRMT UR4, UR4, 0x9910, URZ ;  /* 0x0000991004047896 */ /* 0x000fe2000800003f */
[----:B------:R1:W-:Y:S03]  /*60530*/  @P2 SYNCS.ARRIVE.TRANS64 RZ, [R5+URZ+0x160000], R2 ;  /* 0x1600000205ff29a7 */ /* 0x0003e6000800003f */
[----:B------:R-:W-:-:S06]  /*60540*/  UISETP.NE.AND UP0, UPT, UR4, 0x2, UPT ;  /* 0x000000020400788c */ /* 0x000fcc000bf05270 */
[----:B------:R-:W-:-:S13]  /*60550*/  PLOP3.LUT P0, PT, PT, PT, UP0, 0x80, 0x0 ;  /* 0x000000000000781c */ /* 0x000fda0003f0f008 */
[----:B-1----:R-:W-:Y:S05]  /*60560*/  @P0 BRA `(.L_x_105) ;  /* 0x0000000000040947 */ /* 0x002fea0003800000 */
[----:B------:R-:W-:Y:S01]  /*60570*/  BPT.TRAP 0x1 ;  /* 0x000000040000795c */ /* 0x000fe20000300000 */
.L_x_105:
[----:B------:R-:W-:-:S04]  /*60580*/  LOP3.LUT P0, RZ, R0, 0x1f, RZ, 0xc0, !PT ;  /* 0x0000001f00ff7812 */ /* 0x000fc8000780c0ff */
[----:B------:R-:W-:-:S13]  /*60590*/  PLOP3.LUT P0, PT, P0, P2, PT, 0x2a, 0x0 ;  /* 0x000000000000781c */ /* 0x000fda0000704572 */
[----:B------:R-:W-:Y:S05]  /*605a0*/  @P0 BRA `(.L_x_106) ;  /* 0x0000000000040947 */ /* 0x000fea0003800000 */
[----:B------:R-:W-:Y:S01]  /*605b0*/  BPT.TRAP 0x1 ;  /* 0x000000040000795c */ /* 0x000fe20000300000 */
.L_x_106:
[----:B------:R-:W-:Y:S01]  /*605c0*/  R2UR UR8, R5 ;  /* 0x00000000050872ca */ /* 0x000fe200000e0000 */
[----:B------:R-:W-:Y:S01]  /*605d0*/  ULDC.64 UR6, c[0x0][0x198] ;  /* 0x0000660000067ab9 */ /* 0x000fe20000000a00 */
[----:B------:R-:W-:Y:S01]  /*605e0*/  UMOV UR19, URZ ;  /* 0x0000003f00137c82 */ /* 0x000fe20008000000 */
[----:B------:R-:W-:Y:S01]  /*605f0*/  UIADD3 UR6, UP0, UR6, 0x1f0, URZ ;  /* 0x000001f006067890 */ /* 0x000fe2000ff1e03f */
[----:B------:R-:W-:Y:S01]  /*60600*/  MOV R2, 0x1 ;  /* 0x0000000100027802 */ /* 0x000fe20000000f00 */
[----:B------:R-:W-:Y:S01]  /*60610*/  UMOV UR4, 0x0 ;  /* 0x0000000000047882 */ /* 0x000fe20000000000 */
[----:B------:R-:W-:Y:S01]  /*60620*/  UMOV UR5, 0x10000000 ;  /* 0x1000000000057882 */ /* 0x000fe20000000000 */
[----:B------:R-:W-:Y:S01]  /*60630*/  UIADD3.X UR7, URZ, UR7, URZ, UP0, !UPT ;  /* 0x000000073f077290 */ /* 0x000fe200087fe43f */
[----:B------:R-:W-:Y:S01]  /*60640*/  UMOV UR18, URZ ;  /* 0x0000003f00127c82 */ /* 0x000fe20008000000 */
[----:B------:R-:W-:Y:S01]  /*60650*/  UMOV UR20, UR60 ;  /* 0x0000003c00147c82 */ /* 0x000fe20008000000 */
[----:B------:R-:W-:Y:S01]  /*60660*/  UMOV UR21, UR61 ;  /* 0x0000003d00157c82 */ /* 0x000fe20008000000 */
[----:B------:R-:W-:-:S02]  /*60670*/  UMOV UR26, 0x40 ;  /* 0x00000040001a7882 */ /* 0x000fc40000000000 */
[----:B------:R-:W-:Y:S02]  /*60680*/  UIADD3 UR16, UR8, 0x20000, URZ ;  /* 0x0002000008107890 */ /* 0x000fe4000fffe03f */
[----:B------:R-:W-:Y:S02]  /*60690*/  UIADD3 UR17, UR8, 0x160000, URZ ;  /* 0x0016000008117890 */ /* 0x000fe4000fffe03f */
[----:B------:R-:W-:Y:S02]  /*606a0*/  UIADD3 UR24, UR8, 0x28000, URZ ;  /* 0x0002800008187890 */ /* 0x000fe4000fffe03f */
[----:B------:R-:W-:Y:S01]  /*606b0*/  UIADD3 UR56, UR8, 0x30000, URZ ;  /* 0x0003000008387890 */ /* 0x000fe2000fffe03f */
[----:B------:R-:W-:Y:S01]  /*606c0*/  UMOV UR28, UR60 ;  /* 0x0000003c001c7c82 */ /* 0x000fe20008000000 */
[----:B------:R-:W-:Y:S01]  /*606d0*/  UMOV UR29, UR61 ;  /* 0x0000003d001d7c82 */ /* 0x000fe20008000000 */
[----:B------:R-:W-:Y:S01]  /*606e0*/  UMOV UR27, UR19 ;  /* 0x00000013001b7c82 */ /* 0x000fe20008000000 */
[----:B------:R-:W-:Y:S01]  /*606f0*/  UMOV UR25, UR17 ;  /* 0x0000001100197c82 */ /* 0x000fe20008000000 */
[----:B------:R-:W-:Y:S01]  /*60700*/  UIADD3 UR48, UR8, 0x38000, URZ ;  /* 0x0003800008307890 */ /* 0x000fe2000fffe03f */
[----:B------:R1:W-:Y:S01]  /*60710*/  UTMALDG.4D [UR16], [UR6], desc[UR4] ;  /* 0x00000410060075b4 */ /* 0x0003e20008019000 */
[----:B------:R-:W-:-:S02]  /*60720*/  UIADD3 UR40, UR8, 0x40000, URZ ;  /* 0x0004000008287890 */ /* 0x000fc4000fffe03f */
[----:B------:R-:W-:Y:S01]  /*60730*/  UIADD3 UR32, UR8, 0x48000, URZ ;  /* 0x0004800008207890 */ /* 0x000fe2000fffe03f */
[----:B------:R-:W-:Y:S01]  /*60740*/  UMOV UR58, 0x80 ;  /* 0x00000080003a7882 */ /* 0x000fe20000000000 */
[----:B------:R-:W-:Y:S01]  /*60750*/  UMOV UR59, UR19 ;  /* 0x00000013003b7c82 */ /* 0x000fe20008000000 */
[----:B------:R-:W-:Y:S01]  /*60760*/  UMOV UR57, UR17 ;  /* 0x0000001100397c82 */ /* 0x000fe20008000000 */
[----:B------:R2:W-:Y:S01]  /*60770*/  UTMALDG.4D [UR24], [UR6], desc[UR4] ;  /* 0x00000418060075b4 */ /* 0x0005e20008019000 */
[----:B------:R-:W-:Y:S01]  /*60780*/  UMOV UR50, 0xc0 ;  /* 0x000000c000327882 */ /* 0x000fe20000000000 */
[----:B------:R-:W-:Y:S01]  /*60790*/  UMOV UR52, UR60 ;  /* 0x0000003c00347c82 */ /* 0x000fe20008000000 */
[----:B------:R-:W-:Y:S01]  /*607a0*/  UMOV UR53, UR61 ;  /* 0x0000003d00357c82 */ /* 0x000fe20008000000 */
[----:B------:R-:W-:Y:S01]  /*607b0*/  UMOV UR51, UR19 ;  /* 0x0000001300337c82 */ /* 0x000fe20008000000 */
[----:B------:R-:W-:Y:S01]  /*607c0*/  UMOV UR49, UR17 ;  /* 0x0000001100317c82 */ /* 0x000fe20008000000 */
[----:B------:R-:W-:Y:S01]  /*607d0*/  UMOV UR42, 0x100 ;  /* 0x00000100002a7882 */ /* 0x000fe20000000000 */
[----:B------:R-:W-:Y:S01]  /*607e0*/  UMOV UR44, UR60 ;  /* 0x0000003c002c7c82 */ /* 0x000fe20008000000 */
[----:B------:R-:W-:Y:S01]  /*607f0*/  UMOV UR45, UR61 ;  /* 0x0000003d002d7c82 */ /* 0x000fe20008000000 */
[----:B------:R3:W-:Y:S01]  /*60800*/  UTMALDG.4D [UR56], [UR6], desc[UR4] ;  /* 0x00000438060075b4 */ /* 0x0007e20008019000 */
[----:B------:R-:W-:Y:S01]  /*60810*/  UMOV UR43, UR19 ;  /* 0x00000013002b7c82 */ /* 0x000fe20008000000 */
[----:B------:R-:W-:Y:S01]  /*60820*/  UMOV UR41, UR17 ;  /* 0x0000001100297c82 */ /* 0x000fe20008000000 */
[----:B------:R-:W-:Y:S01]  /*60830*/  UMOV UR34, 0x140 ;  /* 0x0000014000227882 */ /* 0x000fe20000000000 */
[----:B------:R-:W-:Y:S01]  /*60840*/  UMOV UR36, UR60 ;  /* 0x0000003c00247c82 */ /* 0x000fe20008000000 */
[----:B------:R-:W-:Y:S01]  /*60850*/  UMOV UR37, UR61 ;  /* 0x0000003d00257c82 */ /* 0x000fe20008000000 */
[----:B------:R-:W-:Y:S01]  /*60860*/  UMOV UR35, UR19 ;  /* 0x0000001300237c82 */ /* 0x000fe20008000000 */
[----:B------:R-:W-:Y:S01]  /*60870*/  UMOV UR33, UR17 ;  /* 0x0000001100217c82 */ /* 0x000fe20008000000 */
[----:B------:R3:W-:Y:S01]  /*60880*/  UTMALDG.4D [UR48], [UR6], desc[UR4] ;  /* 0x00000430060075b4 */ /* 0x0007e20008019000 */
[----:B-1----:R-:W-:Y:S01]  /*60890*/  UIADD3 UR16, UR8, 0x58000, URZ ;  /* 0x0005800008107890 */ /* 0x002fe2000fffe03f */
[----:B------:R-:W-:Y:S01]  /*608a0*/  UMOV UR18, 0x1c0 ;  /* 0x000001c000127882 */ /* 0x000fe20000000000 */
[----:B------:R3:W-:Y:S01]  /*608b0*/  UTMALDG.4D [UR40], [UR6], desc[UR4] ;  /* 0x00000428060075b4 */ /* 0x0007e20008019000 */
[----:B--2---:R-:W-:Y:S01]  /*608c0*/  UIADD3 UR24, UR8, 0x50000, URZ ;  /* 0x0005000008187890 */ /* 0x004fe2000fffe03f */
[----:B------:R-:W-:Y:S01]  /*608d0*/  UMOV UR26, 0x180 ;  /* 0x00000180001a7882 */ /* 0x000fe20000000000 */
[----:B------:R3:W-:Y:S07]  /*608e0*/  UTMALDG.4D [UR32], [UR6], desc[UR4] ;  /* 0x00000420060075b4 */ /* 0x0007ee0008019000 */
[----:B------:R3:W-:Y:S01]  /*608f0*/  UTMALDG.4D [UR24], [UR6], desc[UR4] ;  /* 0x00000418060075b4 */ /* 0x0007e20008019000 */
[----:B------:R3:W-:Y:S02]  /*60900*/  UTMALDG.4D [UR16], [UR6], desc[UR4] ;  /* 0x00000410060075b4 */ /* 0x0007e40008019000 */
[----:B---3--:R-:W-:Y:S01]  /*60910*/  NOP ;  /* 0x0000000000007918 */ /* 0x008fe20000000000 */
.L_x_103:
[----:B------:R-:W-:Y:S05]  /*60920*/  BSYNC B0 ;  /* 0x0000000000007941 */ /* 0x000fea0003800000 */
.L_x_102:
[----:B------:R-:W-:Y:S04]  /*60930*/  BSSY B0, `(.L_x_107) ;  /* 0x000004e000007945 */ /* 0x000fe80003800000 */
[----:B------:R-:W-:Y:S05]  /*60940*/  @!P3 BRA `(.L_x_108) ;  /* 0x000000040030b947 */ /* 0x000fea0003800000 */
[----:B------:R-:W1:Y:S01]  /*60950*/  S2R R5, SR_CgaCtaId ;  /* 0x0000000000057919 */ /* 0x000e620000008800 */
[----:B------:R-:W-:-:S04]  /*60960*/  MOV R4, 0x400 ;  /* 0x0000040000047802 */ /* 0x000fc80000000f00 */
[----:B-1----:R-:W-:Y:S01]  /*60970*/  LEA R6, R5, R4, 0x18 ;  /* 0x0000000405067211 */ /* 0x002fe200078ec0ff */
[----:B------:R-:W-:-:S03]  /*60980*/  IMAD.MOV.U32 R5, RZ, RZ, 0x1 ;  /* 0x00000001ff057424 */ /* 0x000fc600078e00ff */
[----:B------:R-:W-:Y:S02]  /*60990*/  LEA R4, R3, R6, 0x3 ;  /* 0x0000000603047211 */ /* 0x000fe400078e18ff */
[----:B------:R-:W-:-:S04]  /*609a0*/  SHF.L.U32 R5, R5, 0x1f, RZ ;  /* 0x0000001f05057819 */ /* 0x000fc800000006ff */
[----:B------:R-:W1:Y:S02]  /*609b0*/  SYNCS.PHASECHK.TRANS64.TRYWAIT P0, [R4+URZ+0x160060], R5 ;  /* 0x16006005040075a7 */ /* 0x000e64000800017f */
[----:B-1----:R-:W-:Y:S05]  /*609c0*/  @!P0 BRA `(.L_x_109) ;  /* 0x0000001800248947 */ /* 0x002fea0003800000 */
.L_x_138:
        /* <DEDUP_REMOVED lines=8> */
.L_x_110:
[----:B------:R-:W-:-:S04]  /*60a50*/  LOP3.LUT P0, RZ, R0, 0x1f, RZ, 0xc0, !PT ;  /* 0x0000001f00ff7812 */ /* 0x000fc8000780c0ff */
[----:B------:R-:W-:-:S13]  /*60a60*/  PLOP3.LUT P0, PT, P0, P2, PT, 0x2a, 0x0 ;  /* 0x000000000000781c */ /* 0x000fda0000704572 */
[----:B------:R-:W-:Y:S05]  /*60a70*/  @P0 BRA `(.L_x_111) ;  /* 0x0000000000040947 */ /* 0x000fea0003800000 */
[----:B------:R-:W-:Y:S01]  /*60a80*/  BPT.TRAP 0x1 ;  /* 0x000000040000795c */ /* 0x000fe20000300000 */
.L_x_111:
[----:B------:R-:W-:Y:S01]  /*60a90*/  R2UR UR48, R3 ;  /* 0x00000000033072ca */ /* 0x000fe200000e0000 */
[----:B------:R-:W-:Y:S01]  /*60aa0*/  ULDC.64 UR8, c[0x0][0x198] ;  /* 0x0000660000087ab9 */ /* 0x000fe20000000a00 */
[----:B------:R-:W-:Y:S01]  /*60ab0*/  R2UR UR7, R6 ;  /* 0x00000000060772ca */ /* 0x000fe200000e0000 */
[----:B------:R-:W-:Y:S01]  /*60ac0*/  UIADD3 UR6, UP0, UR8, 0xf0, URZ ;  /* 0x000000f008067890 */ /* 0x000fe2000ff1e03f */
[----:B------:R-:W-:Y:S01]  /*60ad0*/  R2UR UR51, R7 ;  /* 0x00000000073372ca */ /* 0x000fe200000e0000 */
[----:B------:R-:W-:Y:S01]  /*60ae0*/  UMOV UR4, 0x0 ;  /* 0x0000000000047882 */ /* 0x000fe20000000000 */
[----:B------:R-:W-:Y:S01]  /*60af0*/  R2UR UR49, R4 ;  /* 0x00000000043172ca */ /* 0x000fe200000e0000 */
[----:B------:R-:W-:Y:S01]  /*60b00*/  UMOV UR5, 0x10000000 ;  /* 0x1000000000057882 */ /* 0x000fe20000000000 */
[----:B------:R-:W-:Y:S01]  /*60b10*/  UMOV UR50, URZ ;  /* 0x0000003f00327c82 */ /* 0x000fe20008000000 */
[----:B------:R-:W-:Y:S01]  /*60b20*/  UMOV UR52, UR60 ;  /* 0x0000003c00347c82 */ /* 0x000fe20008000000 */
[----:B------:R-:W-:Y:S01]  /*60b30*/  UMOV UR53, UR61 ;  /* 0x0000003d00357c82 */ /* 0x000fe20008000000 */
[----:B------:R-:W-:Y:S01]  /*60b40*/  UMOV UR26, 0x40 ;  /* 0x00000040001a7882 */ /* 0x000fe20000000000 */
[----:B------:R-:W-:Y:S01]  /*60b50*/  UMOV UR28, UR60 ;  /* 0x0000003c001c7c82 */ /* 0x000fe20008000000 */
[----:B------:R-:W-:Y:S01]  /*60b60*/  UMOV UR29, UR61 ;  /* 0x0000003d001d7c82 */ /* 0x000fe20008000000 */
[----:B------:R-:W-:Y:S01]  /*60b70*/  UMOV UR42, 0x80 ;  /* 0x00000080002a7882 */ /* 0x000fe20000000000 */
[----:B------:R-:W-:-:S02]  /*60b80*/  ULEA UR48, UR48, UR7, 0x10 ;  /* 0x0000000730307291 */ /* 0x000fc4000f8e803f */
[----:B------:R-:W-:Y:S02]  /*60b90*/  UIADD3 UR51, UR11, UR51, URZ ;  /* 0x000000330b337290 */ /* 0x000fe4000fffe03f */
[----:B------:R-:W-:Y:S02]  /*60ba0*/  UIADD3 UR49, UR49, 0x160050, URZ ;  /* 0x0016005031317890 */ /* 0x000fe4000fffe03f */
[----:B------:R-:W-:Y:S02]  /*60bb0*/  UIADD3.X UR7, URZ, UR9, URZ, UP0, !UPT ;  /* 0x000000093f077290 */ /* 0x000fe400087fe43f */
[----:B------:R-:W-:Y:S02]  /*60bc0*/  UIADD3 UR24, UR48, 0x2000, URZ ;  /* 0x0000200030187890 */ /* 0x000fe4000fffe03f */
[----:B------:R-:W-:Y:S02]  /*60bd0*/  UIADD3 UR40, UR48, 0x4000, URZ ;  /* 0x0000400030287890 */ /* 0x000fe4000fffe03f */
[----:B------:R-:W-:Y:S01]  /*60be0*/  UIADD3 UR16, UR48, 0x6000, URZ ;  /* 0x0000600030107890 */ /* 0x000fe2000fffe03f */
[----:B------:R-:W-:Y:S01]  /*60bf0*/  UMOV UR25, UR49 ;  /* 0x0000003100197c82 */ /* 0x000fe20008000000 */
[----:B------:R-:W-:Y:S01]  /*60c00*/  UMOV UR27, UR51 ;  /* 0x00000033001b7c82 */ /* 0x000fe20008000000 */
[----:B------:R-:W-:Y:S01]  /*60c10*/  UMOV UR44, UR60 ;  /* 0x0000003c002c7c82 */ /* 0x000fe20008000000 */
[----:B------:R-:W-:Y:S01]  /*60c20*/  UMOV UR45, UR61 ;  /* 0x0000003d002d7c82 */ /* 0x000fe20008000000 */
[----:B------:R-:W-:Y:S01]  /*60c30*/  UTMALDG.4D [UR48], [UR6], desc[UR4] ;  /* 0x00000430060075b4 */ /* 0x000fe20008019000 */
        /* <DEDUP_REMOVED lines=8> */
[----:B------:R-:W-:-:S02]  /*60cc0*/  UIADD3 UR32, UR48, 0x8000, URZ ;  /* 0x0000800030207890 */ /* 0x000fc4000fffe03f */
[----:B------:R-:W-:Y:S01]  /*60cd0*/  UIADD3 UR56, UR48, 0xa000, URZ ;  /* 0x0000a00030387890 */ /* 0x000fe2000fffe03f */
[----:B------:R-:W-:Y:S01]  /*60ce0*/  UMOV UR34, 0x100 ;  /* 0x0000010000227882 */ /* 0x000fe20000000000 */
        /* <DEDUP_REMOVED lines=8> */
[----:B------:R2:W-:Y:S01]  /*60d70*/  UTMALDG.4D [UR16], [UR6], desc[UR4] ;  /* 0x00000410060075b4 */ /* 0x0005e20008019000 */
[----:B------:R3:W-:Y:S01]  /*60d80*/  UTMALDG.4D [UR32], [UR6], desc[UR4] ;  /* 0x00000420060075b4 */ /* 0x0007e20008019000 */
[----:B-1----:R-:W-:Y:S01]  /*60d90*/  UIADD3 UR24, UR48, 0xc000, URZ ;  /* 0x0000c00030187890 */ /* 0x002fe2000fffe03f */
[----:B------:R-:W-:Y:S01]  /*60da0*/  UMOV UR26, 0x180 ;  /* 0x00000180001a7882 */ /* 0x000fe20000000000 */
[----:B------:R3:W-:Y:S07]  /*60db0*/  UTMALDG.4D [UR56], [UR6], desc[UR4] ;  /* 0x00000438060075b4 */ /* 0x0007ee0008019000 */
[----:B------:R3:W-:Y:S01]  /*60dc0*/  UTMALDG.4D [UR24], [UR6], desc[UR4] ;  /* 0x00000418060075b4 */ /* 0x0007e20008019000 */
[----:B--2---:R-:W-:Y:S01]  /*60dd0*/  UIADD3 UR16, UR48, 0xe000, URZ ;  /* 0x0000e00030107890 */ /* 0x004fe2000fffe03f */
[----:B------:R-:W-:-:S08]  /*60de0*/  UMOV UR18, 0x1c0 ;  /* 0x000001c000127882 */ /* 0x000fd00000000000 */
[----:B------:R3:W-:Y:S02]  /*60df0*/  UTMALDG.4D [UR16], [UR6], desc[UR4] ;  /* 0x00000410060075b4 */ /* 0x0007e40008019000 */
[----:B---3--:R-:W-:Y:S01]  /*60e00*/  NOP ;  /* 0x0000000000007918 */ /* 0x008fe20000000000 */
.L_x_108:
[----:B------:R-:W-:Y:S05]  /*60e10*/  BSYNC B0 ;  /* 0x0000000000007941 */ /* 0x000fea0003800000 */
.L_x_107:
[----:B------:R-:W-:Y:S01]  /*60e20*/  BSSY B0, `(.L_x_112) ;  /* 0x0000050000007945 */ /* 0x000fe20003800000 */
[----:B------:R-:W-:-:S03]  /*60e30*/  IMAD.MOV.U32 R8, RZ, RZ, RZ ;  /* 0x000000ffff087224 */ /* 0x000fc600078e00ff */
[----:B------:R-:W-:Y:S05]  /*60e40*/  @!P4 BRA `(.L_x_113) ;  /* 0x000000040034c947 */ /* 0x000fea0003800000 */
[----:B------:R-:W1:Y:S01]  /*60e50*/  S2R R4, SR_CgaCtaId ;  /* 0x0000000000047919 */ /* 0x000e620000008800 */
[----:B------:R-:W-:-:S04]  /*60e60*/  MOV R3, 0x400 ;  /* 0x0000040000037802 */ /* 0x000fc80000000f00 */
[----:B-1----:R-:W-:Y:S02]  /*60e70*/  LEA R5, R4, R3, 0x18 ;  /* 0x0000000304057211 */ /* 0x002fe400078ec0ff */
[----:B------:R-:W-:Y:S02]  /*60e80*/  MOV R4, 0x1 ;  /* 0x0000000100047802 */ /* 0x000fe40000000f00 */
[----:B------:R-:W-:Y:S02]  /*60e90*/  LEA R3, R2, R5, 0x3 ;  /* 0x0000000502037211 */ /* 0x000fe400078e18ff */
[----:B------:R-:W-:-:S04]  /*60ea0*/  SHF.L.U32 R4, R4, 0x1f, RZ ;  /* 0x0000001f04047819 */ /* 0x000fc800000006ff */
[----:B------:R-:W1:Y:S02]  /*60eb0*/  SYNCS.PHASECHK.TRANS64.TRYWAIT P0, [R3+URZ+0x160028], R4 ;  /* 0x16002804030075a7 */ /* 0x000e64000800017f */
[----:B-1----:R-:W-:Y:S05]  /*60ec0*/  @!P0 BRA `(.L_x_114) ;  /* 0x0000001000f88947 */ /* 0x002fea0003800000 */
.L_x_139:
        /* <DEDUP_REMOVED lines=8> */
.L_x_115:
[----:B------:R-:W-:-:S04]  /*60f50*/  LOP3.LUT P0, RZ, R0, 0x1f, RZ, 0xc0, !PT ;  /* 0x0000001f00ff7812 */ /* 0x000fc8000780c0ff */
[----:B------:R-:W-:-:S13]  /*60f60*/  PLOP3.LUT P0, PT, P0, P2, PT, 0x2a, 0x0 ;  /* 0x000000000000781c */ /* 0x000fda0000704572 */
[----:B------:R-:W-:Y:S05]  /*60f70*/  @P0 BRA `(.L_x_116) ;  /* 0x0000000000040947 */ /* 0x000fea0003800000 */
[----:B------:R-:W-:Y:S01]  /*60f80*/  BPT.TRAP 0x1 ;  /* 0x000000040000795c */ /* 0x000fe20000300000 */
.L_x_116:
[C---:B------:R-:W-:Y:S01]  /*60f90*/  LEA R5, R2.reuse, R5, 0x12 ;  /* 0x0000000502057211 */ /* 0x040fe200078e90ff */
[----:B------:R-:W-:Y:S01]  /*60fa0*/  ULDC.64 UR6, c[0x0][0x198] ;  /* 0x0000660000067ab9 */ /* 0x000fe20000000a00 */
[----:B------:R-:W-:Y:S01]  /*60fb0*/  R2UR UR49, R3 ;  /* 0x00000000033172ca */ /* 0x000fe200000e0000 */
[----:B------:R-:W-:Y:S01]  /*60fc0*/  UIADD3 UR6, UP0, UR6, 0x2f0, URZ ;  /* 0x000002f006067890 */ /* 0x000fe2000ff1e03f */
[----:B------:R-:W-:Y:S01]  /*60fd0*/  R2UR UR8, R5 ;  /* 0x00000000050872ca */ /* 0x000fe200000e0000 */
[----:B------:R-:W-:Y:S01]  /*60fe0*/  UMOV UR51, URZ ;  /* 0x0000003f00337c82 */ /* 0x000fe20008000000 */
[----:B------:R-:W-:Y:S01]  /*60ff0*/  UMOV UR4, 0x0 ;  /* 0x0000000000047882 */ /* 0x000fe20000000000 */
[----:B------:R-:W-:Y:S01]  /*61000*/  UIADD3.X UR7, URZ, UR7, URZ, UP0, !UPT ;  /* 0x000000073f077290 */ /* 0x000fe200087fe43f */
[----:B------:R-:W-:Y:S01]  /*61010*/  MOV R8, 0x1 ;  /* 0x0000000100087802 */ /* 0x000fe20000000f00 */
[----:B------:R-:W-:Y:S01]  /*61020*/  UMOV UR5, 0x10000000 ;  /* 0x1000000000057882 */ /* 0x000fe20000000000 */
[----:B------:R-:W-:Y:S01]  /*61030*/  UMOV UR50, URZ ;  /* 0x0000003f00327c82 */ /* 0x000fe20008000000 */
[----:B------:R-:W-:Y:S01]  /*61040*/  UMOV UR52, UR60 ;  /* 0x0000003c00347c82 */ /* 0x000fe20008000000 */
[----:B------:R-:W-:Y:S01]  /*61050*/  UMOV UR53, UR61 ;  /* 0x0000003d00357c82 */ /* 0x000fe20008000000 */
[----:B------:R-:W-:Y:S01]  /*61060*/  UMOV UR26, 0x40 ;  /* 0x00000040001a7882 */ /* 0x000fe20000000000 */
[----:B------:R-:W-:Y:S01]  /*61070*/  UMOV UR28, UR60 ;  /* 0x0000003c001c7c82 */ /* 0x000fe20008000000 */
[----:B------:R-:W-:Y:S01]  /*61080*/  UIADD3 UR49, UR49, 0x160000, URZ ;  /* 0x0016000031317890 */ /* 0x000fe2000fffe03f */
[----:B------:R-:W-:Y:S01]  /*61090*/  VIADD R2, R2, 0x1 ;  /* 0x0000000102027836 */ /* 0x000fe20000000000 */
[----:B------:R-:W-:-:S02]  /*610a0*/  UIADD3 UR48, UR8, 0x20000, URZ ;  /* 0x0002000008307890 */ /* 0x000fc4000fffe03f */
[----:B------:R-:W-:Y:S02]  /*610b0*/  UIADD3 UR24, UR8, 0x28000, URZ ;  /* 0x0002800008187890 */ /* 0x000fe4000fffe03f */
        /* <DEDUP_REMOVED lines=38> */
.L_x_113:
[----:B------:R-:W-:Y:S05]  /*61320*/  BSYNC B0 ;  /* 0x0000000000007941 */ /* 0x000fea0003800000 */
.L_x_112:
[----:B------:R-:W-:-:S04]  /*61330*/  MOV R3, UR14 ;  /* 0x0000000e00037c02 */ /* 0x000fc80008000f00 */
[----:B------:R-:W-:-:S13]  /*61340*/  ISETP.GE.AND P0, PT, R3, 0x2, PT ;  /* 0x000000020300780c */ /* 0x000fda0003f06270 */
[----:B------:R-:W-:Y:S05]  /*61350*/  @!P0 EXIT ;  /* 0x000000000000894d */ /* 0x000fea0003800000 */
[----:B------:R-:W-:Y:S01]  /*61360*/  USHF.L.U32 UR4, UR14, 0x1, URZ ;  /* 0x000000010e047899 */ /* 0x000fe2000800063f */
[----:B------:R-:W-:Y:S01]  /*61370*/  LOP3.LUT P0, RZ, R0, 0x1f, RZ, 0xc0, !PT ;  /* 0x0000001f00ff7812 */ /* 0x000fe2000780c0ff */
[----:B------:R-:W-:Y:S01]  /*61380*/  BSSY B0, `(.L_x_117) ;  /* 0x00000a9000007945 */ /* 0x000fe20003800000 */
[----:B------:R-:W-:Y:S01]  /*61390*/  MOV R3, UR54 ;  /* 0x0000003600037c02 */ /* 0x000fe20008000f00 */
[----:B------:R-:W-:Y:S01]  /*613a0*/  IMAD.MOV.U32 R0, RZ, RZ, 0x1 ;  /* 0x00000001ff007424 */ /* 0x000fe200078e00ff */
[----:B------:R-:W-:Y:S02]  /*613b0*/  PLOP3.LUT P0, PT, P0, P2, PT, 0x2a, 0x0 ;  /* 0x000000000000781c */ /* 0x000fe40000704572 */
[----:B------:R-:W-:Y:S02]  /*613c0*/  LOP3.LUT R3, R3, 0x2, RZ, 0xfc, !PT ;  /* 0x0000000203037812 */ /* 0x000fe400078efcff */
[----:B------:R-:W-:-:S09]  /*613d0*/  MOV R9, UR4 ;  /* 0x0000000400097c02 */ /* 0x000fd20008000f00 */
.L_x_128:
[----:B------:R-:W-:Y:S04]  /*613e0*/  BSSY B1, `(.L_x_118) ;  /* 0x000004e000017945 */ /* 0x000fe80003800000 */
[----:B------:R-:W-:Y:S05]  /*613f0*/  @!P3 BRA `(.L_x_119) ;  /* 0x000000040030b947 */ /* 0x000fea0003800000 */
[----:B------:R-:W1:Y:S01]  /*61400*/  S2R R5, SR_CgaCtaId ;  /* 0x0000000000057919 */ /* 0x000e620000008800 */
[----:B------:R-:W-:-:S04]  /*61410*/  MOV R4, 0x400 ;  /* 0x0000040000047802 */ /* 0x000fc80000000f00 */
[----:B-1----:R-:W-:Y:S02]  /*61420*/  LEA R5, R5, R4, 0x18 ;  /* 0x0000000405057211 */ /* 0x002fe400078ec0ff */
[----:B------:R-:W-:Y:S02]  /*61430*/  SHF.L.U32 R4, R0, 0x1f, RZ ;  /* 0x0000001f00047819 */ /* 0x000fe400000006ff */
[----:B------:R-:W-:-:S04]  /*61440*/  LEA R7, R2, R5, 0x3 ;  /* 0x0000000502077211 */ /* 0x000fc800078e18ff */
[----:B------:R-:W1:Y:S02]  /*61450*/  SYNCS.PHASECHK.TRANS64.TRYWAIT P4, [R7+URZ+0x160028], R4 ;  /* 0x16002804070075a7 */ /* 0x000e64000808017f */
[----:B-1----:R-:W-:Y:S05]  /*61460*/  @!P4 BRA `(.L_x_120) ;  /* 0x0000000c00a4c947 */ /* 0x002fea0003800000 */
.L_x_140:
[----:B-1----:R-:W-:-:S04]  /*61470*/  @P2 IMAD.MOV.U32 R4, RZ, RZ, 0x40000 ;  /* 0x00040000ff042424 */ /* 0x002fc800078e00ff */
[----:B------:R1:W-:Y:S02]  /*61480*/  @P2 SYNCS.ARRIVE.TRANS64 RZ, [R7+URZ+0x160000], R4 ;  /* 0x1600000407ff29a7 */ /* 0x0003e4000800003f */
[----:B-1----:R-:W-:-:S04]  /*61490*/  PRMT R4, R3, 0x9910, RZ ;  /* 0x0000991003047816 */ /* 0x002fc800000000ff */
[----:B------:R-:W-:-:S13]  /*614a0*/  ISETP.NE.AND P4, PT, R4, 0x2, PT ;  /* 0x000000020400780c */ /* 0x000fda0003f85270 */
[----:B------:R-:W-:Y:S05]  /*614b0*/  @P4 BRA `(.L_x_121) ;  /* 0x0000000000044947 */ /* 0x000fea0003800000 */
[----:B------:R-:W-:Y:S01]  /*614c0*/  BPT.TRAP 0x1 ;  /* 0x000000040000795c */ /* 0x000fe20000300000 */
.L_x_121:
[----:B------:R-:W-:Y:S05]  /*614d0*/  @P0 BRA `(.L_x_122) ;  /* 0x0000000000040947 */ /* 0x000fea0003800000 */
[----:B------:R-:W-:Y:S01]  /*614e0*/  BPT.TRAP 0x1 ;  /* 0x000000040000795c */ /* 0x000fe20000300000 */
.L_x_122:
[----:B------:R-:W-:Y:S01]  /*614f0*/  LEA R5, R2, R5, 0x12 ;  /* 0x0000000502057211 */ /* 0x000fe200078e90ff */
[----:B------:R-:W-:Y:S01]  /*61500*/  ULDC.64 UR6, c[0x0][0x198] ;  /* 0x0000660000067ab9 */ /* 0x000fe20000000a00 */
[----:B------:R-:W-:Y:S01]  /*61510*/  R2UR UR57, R7 ;  /* 0x00000000073972ca */ /* 0x000fe200000e0000 */
[----:B------:R-:W-:Y:S01]  /*61520*/  UIADD3 UR6, UP0, UR6, 0x1f0, URZ ;  /* 0x000001f006067890 */ /* 0x000fe2000ff1e03f */
[----:B------:R-:W-:Y:S01]  /*61530*/  R2UR UR8, R5 ;  /* 0x00000000050872ca */ /* 0x000fe200000e0000 */
[----:B------:R-:W-:Y:S01]  /*61540*/  UMOV UR4, 0x0 ;  /* 0x0000000000047882 */ /* 0x000fe20000000000 */
[----:B------:R-:W-:Y:S01]  /*61550*/  R2UR UR59, R8 ;  /* 0x00000000083b72ca */ /* 0x000fe200000e0000 */
[----:B------:R-:W-:Y:S01]  /*61560*/  UIADD3.X UR7, URZ, UR7, URZ, UP0, !UPT ;  /* 0x000000073f077290 */ /* 0x000fe200087fe43f */
[----:B------:R-:W-:Y:S01]  /*61570*/  IADD3 R2, R2, 0x1, RZ ;  /* 0x0000000102027810 */ /* 0x000fe20007ffe0ff */
[----:B------:R-:W-:Y:S01]  /*61580*/  UMOV UR5, 0x10000000 ;  /* 0x1000000000057882 */ /* 0x000fe20000000000 */
[----:B------:R-:W-:Y:S01]  /*61590*/  UMOV UR58, URZ ;  /* 0x0000003f003a7c82 */ /* 0x000fe20008000000 */
[----:B------:R-:W-:Y:S01]  /*615a0*/  UMOV UR26, 0x40 ;  /* 0x00000040001a7882 */ /* 0x000fe20000000000 */
[----:B------:R-:W-:Y:S01]  /*615b0*/  UMOV UR28, UR60 ;  /* 0x0000003c001c7c82 */ /* 0x000fe20008000000 */
[----:B------:R-:W-:Y:S01]  /*615c0*/  UMOV UR29, UR61 ;  /* 0x0000003d001d7c82 */ /* 0x000fe20008000000 */
[----:B------:R-:W-:Y:S01]  /*615d0*/  UMOV UR50, 0x80 ;  /* 0x0000008000327882 */ /* 0x000fe20000000000 */
[----:B------:R-:W-:Y:S01]  /*615e0*/  UIADD3 UR57, UR57, 0x160000, URZ ;  /* 0x0016000039397890 */ /* 0x000fe2000fffe03f */
[----:B------:R-:W-:Y:S01]  /*615f0*/  ISETP.NE.AND P4, PT, R2, 0x5, PT ;  /* 0x000000050200780c */ /* 0x000fe20003f85270 */
[----:B------:R-:W-:-:S02]  /*61600*/  UIADD3 UR56, UR8, 0x20000, URZ ;  /* 0x0002000008387890 */ /* 0x000fc4000fffe03f */
[----:B------:R-:W-:Y:S01]  /*61610*/  USHF.L.U32 UR59, UR59, 0x8, URZ ;  /* 0x000000083b3b7899 */ /* 0x000fe2000800063f */
[----:B------:R-:W-:Y:S01]  /*61620*/  SEL R5, RZ, 0x1, P4 ;  /* 0x00000001ff057807 */ /* 0x000fe20002000000 */
[----:B------:R-:W-:Y:S01]  /*61630*/  UIADD3 UR24, UR8, 0x28000, URZ ;  /* 0x0002800008187890 */ /* 0x000fe2000fffe03f */
[----:B------:R-:W-:Y:S01]  /*61640*/  SEL R2, R2, RZ, P4 ;  /* 0x000000ff02027207 */ /* 0x000fe20002000000 */
[----:B------:R-:W-:Y:S01]  /*61650*/  UIADD3 UR48, UR8, 0x30000, URZ ;  /* 0x0003000008307890 */ /* 0x000fe2000fffe03f */
[----:B------:R-:W-:Y:S01]  /*61660*/  LOP3.LUT R0, R0, R5, RZ, 0x3c, !PT ;  /* 0x0000000500007212 */ /* 0x000fe200078e3cff */
        /* <DEDUP_REMOVED lines=37> */
.L_x_119:
[----:B------:R-:W-:Y:S05]  /*618c0*/  BSYNC B1 ;  /* 0x0000000000017941 */ /* 0x000fea0003800000 */
.L_x_118:
[----:B------:R-:W-:Y:S01]  /*618d0*/  ISETP.LT.OR P4, PT, R9, 0x4, !P3 ;  /* 0x000000040900780c */ /* 0x000fe20005f81670 */
[----:B------:R-:W-:-:S12]  /*618e0*/  BSSY B1, `(.L_x_123) ;  /* 0x000004f000017945 */ /* 0x000fd80003800000 */
[----:B------:R-:W-:Y:S05]  /*618f0*/  @P4 BRA `(.L_x_124) ;  /* 0x0000000400344947 */ /* 0x000fea0003800000 */
[----:B------:R-:W1:Y:S01]  /*61900*/  S2R R5, SR_CgaCtaId ;  /* 0x0000000000057919 */ /* 0x000e620000008800 */
[----:B------:R-:W-:Y:S02]  /*61910*/  MOV R4, 0x400 ;  /* 0x0000040000047802 */ /* 0x000fe40000000f00 */
[----:B------:R-:W-:Y:S02]  /*61920*/  SHF.L.U32 R7, R0, 0x1f, RZ ;  /* 0x0000001f00077819 */ /* 0x000fe400000006ff */
[----:B-1----:R-:W-:-:S05]  /*61930*/  LEA R5, R5, R4, 0x18 ;  /* 0x0000000405057211 */ /* 0x002fca00078ec0ff */
[----:B------:R-:W-:-:S04]  /*61940*/  IMAD R4, R2, 0x8, R5 ;  /* 0x0000000802047824 */ /* 0x000fc800078e0205 */
[----:B------:R-:W1:Y:S02]  /*61950*/  SYNCS.PHASECHK.TRANS64.TRYWAIT P4, [R4+URZ+0x160028], R7 ;  /* 0x16002807040075a7 */ /* 0x000e64000808017f */
[----:B-1----:R-:W-:Y:S05]  /*61960*/  @!P4 BRA `(.L_x_125) ;  /* 0x000000080078c947 */ /* 0x002fea0003800000 */
.L_x_141:
[----:B------:R-:W-:Y:S02]  /*61970*/  PRMT R6, R3, 0x9910, RZ ;  /* 0x0000991003067816 */ /* 0x000fe400000000ff */
[----:B-1----:R-:W-:Y:S02]  /*61980*/  @P1 MOV R7, 0x40000 ;  /* 0x0004000000071802 */ /* 0x002fe40000000f00 */
[----:B------:R-:W-:Y:S02]  /*61990*/  ISETP.NE.AND P4, PT, R6, 0x2, PT ;  /* 0x000000020600780c */ /* 0x000fe40003f85270 */
[----:B------:R1:W-:Y:S11]  /*619a0*/  @P1 SYNCS.ARRIVE.TRANS64 RZ, [R4+URZ+0x160000], R7 ;  /* 0x1600000704ff19a7 */ /* 0x0003f6000800003f */
[----:B-1----:R-:W-:Y:S05]  /*619b0*/  @P4 BRA `(.L_x_126) ;  /* 0x0000000000044947 */ /* 0x002fea0003800000 */
[----:B------:R-:W-:Y:S01]  /*619c0*/  BPT.TRAP 0x1 ;  /* 0x000000040000795c */ /* 0x000fe20000300000 */
.L_x_126:
[----:B------:R-:W-:Y:S05]  /*619d0*/  @P0 BRA `(.L_x_127) ;  /* 0x0000000000040947 */ /* 0x000fea0003800000 */
[----:B------:R-:W-:Y:S01]  /*619e0*/  BPT.TRAP 0x1 ;  /* 0x000000040000795c */ /* 0x000fe20000300000 */
.L_x_127:
        /* <DEDUP_REMOVED lines=8> */
[----:B------:R-:W-:Y:S01]  /*61a70*/  VIADD R2, R2, 0x1 ;  /* 0x0000000102027836 */ /* 0x000fe20000000000 */
        /* <DEDUP_REMOVED lines=8> */
[----:B------:R-:W-:Y:S01]  /*61b00*/  UIADD3 UR56, UR8, 0x20000, URZ ;  /* 0x0002000008387890 */ /* 0x000fe2000fffe03f */
[----:B------:R-:W-:Y:S01]  /*61b10*/  IADD3 R8, R8, 0x1, RZ ;  /* 0x0000000108087810 */ /* 0x000fe20007ffe0ff */
        /* <DEDUP_REMOVED lines=43> */
.L_x_124:
[----:B------:R-:W-:Y:S05]  /*61dd0*/  BSYNC B1 ;  /* 0x0000000000017941 */ /* 0x000fea0003800000 */
.L_x_123:
[C---:B------:R-:W-:Y:S02]  /*61de0*/  ISETP.GT.AND P4, PT, R9.reuse, 0x4, PT ;  /* 0x000000040900780c */ /* 0x040fe40003f84270 */
[----:B------:R-:W-:-:S11]  /*61df0*/  IADD3 R9, R9, -0x2, RZ ;  /* 0xfffffffe09097810 */ /* 0x000fd60007ffe0ff */
[----:B------:R-:W-:Y:S05]  /*61e00*/  @P4 BRA `(.L_x_128) ;  /* 0xfffffff400744947 */ /* 0x000fea000383ffff */
[----:B------:R-:W-:Y:S05]  /*61e10*/  BSYNC B0 ;  /* 0x0000000000007941 */ /* 0x000fea0003800000 */
.L_x_117:
[----:B------:R-:W-:Y:S05]  /*61e20*/  EXIT ;  /* 0x000000000000794d */ /* 0x000fea0003800000 */
.L_x_15:
[----:B-1----:R-:W-:-:S04]  /*61e30*/  IMAD.U32 R3, RZ, RZ, UR6 ;  /* 0x00000006ff037e24 */ /* 0x002fc8000f8e00ff */
[----:B------:R1:W2:Y:S03]  /*61e40*/  SYNCS.PHASECHK.TRANS64.TRYWAIT P1, [R3+URZ+0x160050], R6 ;  /* 0x16005006030075a7 */ /* 0x0002a6000802017f */
[----:B--2---:R-:W-:Y:S05]  /*61e50*/  @!P1 NANOSLEEP.SYNCS 0x989680 ;  /* 0x009896800000995d */ /* 0x004fea0003900000 */
[----:B------:R-:W2:Y:S02]  /*61e60*/  @!P1 SYNCS.PHASECHK.TRANS64 P1, [R3+URZ+0x160050], R6 ;  /* 0x16005006030095a7 */ /* 0x000ea4000802007f */
[----:B--2---:R-:W-:Y:S05]  /*61e70*/  @!P1 BRA `(.L_x_15) ;  /* 0xfffffffc00ec9947 */ /* 0x004fea000383ffff */
[----:B------:R-:W-:Y:S05]  /*61e80*/  BRA `(.L_x_129) ;  /* 0xfffff9f000247947 */ /* 0x000fea000383ffff */
.L_x_17:
[----:B--2---:R-:W-:-:S04]  /*61e90*/  MOV R0, UR60 ;  /* 0x0000003c00007c02 */ /* 0x004fc80008000f00 */
[----:B------:R2:W3:Y:S03]  /*61ea0*/  SYNCS.PHASECHK.TRANS64.TRYWAIT P1, [R0+URZ+0x160000], R163 ;  /* 0x160000a3000075a7 */ /* 0x0004e6000802017f */
[----:B---3--:R-:W-:Y:S05]  /*61eb0*/  @!P1 NANOSLEEP.SYNCS 0x989680 ;  /* 0x009896800000995d */ /* 0x008fea0003900000 */
[----:B------:R-:W3:Y:S02]  /*61ec0*/  @!P1 SYNCS.PHASECHK.TRANS64 P1, [R0+URZ+0x160000], R163 ;  /* 0x160000a3000095a7 */ /* 0x000ee4000802007f */
[----:B---3--:R-:W-:Y:S05]  /*61ed0*/  @!P1 BRA `(.L_x_17) ;  /* 0xfffffffc00ec9947 */ /* 0x008fea000383ffff */
[----:B------:R-:W-:Y:S05]  /*61ee0*/  BRA `(.L_x_130) ;  /* 0xfffff9f000307947 */ /* 0x000fea000383ffff */
.L_x_18:
[----:B------:R-:W-:-:S06]  /*61ef0*/  ULEA UR4, UR61, UR48, 0x3 ;  /* 0x000000303d047291 */ /* 0x000fcc000f8e183f */
[----:B-1----:R-:W-:-:S04]  /*61f00*/  MOV R3, UR4 ;  /* 0x0000000400037c02 */ /* 0x002fc80008000f00 */
[----:B------:R1:W2:Y:S03]  /*61f10*/  SYNCS.PHASECHK.TRANS64.TRYWAIT P1, [R3+URZ+-0x8], R0 ;  /* 0xfffff800030075a7 */ /* 0x0002a6000802017f */
[----:B--2---:R-:W-:Y:S05]  /*61f20*/  @!P1 NANOSLEEP.SYNCS 0x989680 ;  /* 0x009896800000995d */ /* 0x004fea0003900000 */
[----:B------:R-:W2:Y:S02]  /*61f30*/  @!P1 SYNCS.PHASECHK.TRANS64 P1, [R3+URZ+-0x8], R0 ;  /* 0xfffff800030095a7 */ /* 0x000ea4000802007f */
[----:B--2---:R-:W-:Y:S05]  /*61f40*/  @!P1 BRA `(.L_x_18) ;  /* 0xfffffffc00e89947 */ /* 0x004fea000383ffff */
[----:B------:R-:W-:Y:S05]  /*61f50*/  BRA `(.L_x_131) ;  /* 0xfffff9f000307947 */ /* 0x000fea000383ffff */
.L_x_20:
[----:B-1----:R-:W-:-:S04]  /*61f60*/  IMAD.U32 R4, RZ, RZ, UR60 ;  /* 0x0000003cff047e24 */ /* 0x002fc8000f8e00ff */
[----:B------:R1:W2:Y:S03]  /*61f70*/  SYNCS.PHASECHK.TRANS64.TRYWAIT P1, [R4+URZ+0x160008], R163 ;  /* 0x160008a3040075a7 */ /* 0x0002a6000802017f */
[----:B--2---:R-:W-:Y:S05]  /*61f80*/  @!P1 NANOSLEEP.SYNCS 0x989680 ;  /* 0x009896800000995d */ /* 0x004fea0003900000 */
[----:B------:R-:W2:Y:S02]  /*61f90*/  @!P1 SYNCS.PHASECHK.TRANS64 P1, [R4+URZ+0x160008], R163 ;  /* 0x160008a3040095a7 */ /* 0x000ea4000802007f */
[----:B--2---:R-:W-:Y:S05]  /*61fa0*/  @!P1 BRA `(.L_x_20) ;  /* 0xfffffffc00ec9947 */ /* 0x004fea000383ffff */
[----:B------:R-:W-:Y:S05]  /*61fb0*/  BRA `(.L_x_132) ;  /* 0xfffffa5c00407947 */ /* 0x000fea000383ffff */
.L_x_25:
[----:B--2---:R-:W-:-:S04]  /*61fc0*/  MOV R4, UR6 ;  /* 0x0000000600047c02 */ /* 0x004fc80008000f00 */
[----:B------:R2:W3:Y:S03]  /*61fd0*/  SYNCS.PHASECHK.TRANS64.TRYWAIT P2, [R4+URZ+0x160000], R3 ;  /* 0x16000003040075a7 */ /* 0x0004e6000804017f */
[----:B---3--:R-:W-:Y:S05]  /*61fe0*/  @!P2 NANOSLEEP.SYNCS 0x989680 ;  /* 0x009896800000a95d */ /* 0x008fea0003900000 */
[----:B------:R-:W3:Y:S02]  /*61ff0*/  @!P2 SYNCS.PHASECHK.TRANS64 P2, [R4+URZ+0x160000], R3 ;  /* 0x160000030400a5a7 */ /* 0x000ee4000804007f */
[----:B---3--:R-:W-:Y:S05]  /*62000*/  @!P2 BRA `(.L_x_25) ;  /* 0xfffffffc00eca947 */ /* 0x008fea000383ffff */
[----:B------:R-:W-:Y:S05]  /*62010*/  BRA `(.L_x_133) ;  /* 0xfffffb9c00e47947 */ /* 0x000fea000383ffff */
.L_x_29:
[----:B-1----:R-:W-:-:S04]  /*62020*/  MOV R2, UR6 ;  /* 0x0000000600027c02 */ /* 0x002fc80008000f00 */
[----:B------:R1:W2:Y:S03]  /*62030*/  SYNCS.PHASECHK.TRANS64.TRYWAIT P2, [R2+URZ+0x160000], R0 ;  /* 0x16000000020075a7 */ /* 0x0002a6000804017f */
[----:B--2---:R-:W-:Y:S05]  /*62040*/  @!P2 NANOSLEEP.SYNCS 0x989680 ;  /* 0x009896800000a95d */ /* 0x004fea0003900000 */
[----:B------:R-:W2:Y:S02]  /*62050*/  @!P2 SYNCS.PHASECHK.TRANS64 P2, [R2+URZ+0x160000], R0 ;  /* 0x160000000200a5a7 */ /* 0x000ea4000804007f */
[----:B--2---:R-:W-:Y:S05]  /*62060*/  @!P2 BRA `(.L_x_29) ;  /* 0xfffffffc00eca947 */ /* 0x004fea000383ffff */
[----:B------:R-:W-:Y:S05]  /*62070*/  BRA `(.L_x_28) ;  /* 0xfffffc1c00e07947 */ /* 0x000fea000383ffff */
.L_x_37:
[----:B--2---:R-:W-:-:S04]  /*62080*/  IMAD.U32 R3, RZ, RZ, UR6 ;  /* 0x00000006ff037e24 */ /* 0x004fc8000f8e00ff */
[----:B------:R2:W3:Y:S03]  /*62090*/  SYNCS.PHASECHK.TRANS64.TRYWAIT P2, [R3+URZ+0x160000], R2 ;  /* 0x16000002030075a7 */ /* 0x0004e6000804017f */
[----:B---3--:R-:W-:Y:S05]  /*620a0*/  @!P2 NANOSLEEP.SYNCS 0x989680 ;  /* 0x009896800000a95d */ /* 0x008fea0003900000 */
[----:B------:R-:W3:Y:S02]  /*620b0*/  @!P2 SYNCS.PHASECHK.TRANS64 P2, [R3+URZ+0x160000], R2 ;  /* 0x160000020300a5a7 */ /* 0x000ee4000804007f */
[----:B---3--:R-:W-:Y:S05]  /*620c0*/  @!P2 BRA `(.L_x_37) ;  /* 0xfffffffc00eca947 */ /* 0x008fea000383ffff */
[----:B------:R-:W-:Y:S05]  /*620d0*/  BRA `(.L_x_134) ;  /* 0xfffffd80001c7947 */ /* 0x000fea000383ffff */
.L_x_41:
[----:B-1----:R-:W-:-:S04]  /*620e0*/  MOV R2, UR6 ;  /* 0x0000000600027c02 */ /* 0x002fc80008000f00 */
[----:B------:R1:W2:Y:S03]  /*620f0*/  SYNCS.PHASECHK.TRANS64.TRYWAIT P2, [R2+URZ+0x160000], R0 ;  /* 0x16000000020075a7 */ /* 0x0002a6000804017f */
[----:B--2---:R-:W-:Y:S05]  /*62100*/  @!P2 NANOSLEEP.SYNCS 0x989680 ;  /* 0x009896800000a95d */ /* 0x004fea0003900000 */
[----:B------:R-:W2:Y:S02]  /*62110*/  @!P2 SYNCS.PHASECHK.TRANS64 P2, [R2+URZ+0x160000], R0 ;  /* 0x160000000200a5a7 */ /* 0x000ea4000804007f */
[----:B--2---:R-:W-:Y:S05]  /*62120*/  @!P2 BRA `(.L_x_41) ;  /* 0xfffffffc00eca947 */ /* 0x004fea000383ffff */
[----:B------:R-:W-:Y:S05]  /*62130*/  BRA `(.L_x_40) ;  /* 0xfffffe2400f87947 */ /* 0x000fea000383ffff */
.L_x_57:
[----:B-1----:R-:W3:Y:S02]  /*62140*/  LDL R3, [R1+0x428] ;  /* 0x0004280001037983 */ /* 0x002ee40000100800 */
[----:B---3--:R-:W-:-:S13]  /*62150*/  R2UR UR4, R3 ;  /* 0x00000000030472ca */ /* 0x008fda00000e0000 */
[----:B------:R-:W-:-:S04]  /*62160*/  MOV R3, UR4 ;  /* 0x0000000400037c02 */ /* 0x000fc80008000f00 */
[----:B------:R1:W3:Y:S03]  /*62170*/  SYNCS.PHASECHK.TRANS64.TRYWAIT P0, [R3+URZ+0x8], R0 ;  /* 0x00000800030075a7 */ /* 0x0002e6000800017f */
[----:B---3--:R-:W-:Y:S05]  /*62180*/  @!P0 NANOSLEEP.SYNCS 0x989680 ;  /* 0x009896800000895d */ /* 0x008fea0003900000 */
[----:B------:R-:W3:Y:S02]  /*62190*/  @!P0 SYNCS.PHASECHK.TRANS64 P0, [R3+URZ+0x8], R0 ;  /* 0x00000800030085a7 */ /* 0x000ee4000800007f */
[----:B---3--:R-:W-:Y:S05]  /*621a0*/  @!P0 BRA `(.L_x_57) ;  /* 0xfffffffc00e48947 */ /* 0x008fea000383ffff */
[----:B------:R-:W-:Y:S05]  /*621b0*/  BRA `(.L_x_135) ;  /* 0xffffffa0004c7947 */ /* 0x000fea000383ffff */
.L_x_99:
[----:B-1----:R1:W2:Y:S02]  /*621c0*/  SYNCS.PHASECHK.TRANS64.TRYWAIT P0, [R4+URZ+0x160060], R3 ;  /* 0x16006003040075a7 */ /* 0x0022a4000800017f */
[----:B--2---:R-:W-:Y:S05]  /*621d0*/  @!P0 NANOSLEEP.SYNCS 0x989680 ;  /* 0x009896800000895d */ /* 0x004fea0003900000 */
[----:B------:R-:W2:Y:S02]  /*621e0*/  @!P0 SYNCS.PHASECHK.TRANS64 P0, [R4+URZ+0x160060], R3 ;  /* 0x16006003040085a7 */ /* 0x000ea4000800007f */
[----:B--2---:R-:W-:Y:S05]  /*621f0*/  @!P0 BRA `(.L_x_99) ;  /* 0xfffffffc00f08947 */ /* 0x004fea000383ffff */
[----:B------:R-:W-:Y:S05]  /*62200*/  BRA `(.L_x_136) ;  /* 0xffffffdc009c7947 */ /* 0x000fea000383ffff */
.L_x_104:
[----:B-1----:R1:W2:Y:S02]  /*62210*/  SYNCS.PHASECHK.TRANS64.TRYWAIT P0, [R5+URZ+0x160028], R2 ;  /* 0x16002802050075a7 */ /* 0x0022a4000800017f */
[----:B--2---:R-:W-:Y:S05]  /*62220*/  @!P0 NANOSLEEP.SYNCS 0x989680 ;  /* 0x009896800000895d */ /* 0x004fea0003900000 */
[----:B------:R-:W2:Y:S02]  /*62230*/  @!P0 SYNCS.PHASECHK.TRANS64 P0, [R5+URZ+0x160028], R2 ;  /* 0x16002802050085a7 */ /* 0x000ea4000800007f */
[----:B--2---:R-:W-:Y:S05]  /*62240*/  @!P0 BRA `(.L_x_104) ;  /* 0xfffffffc00f08947 */ /* 0x004fea000383ffff */
[----:B------:R-:W-:Y:S05]  /*62250*/  BRA `(.L_x_137) ;  /* 0xffffffe000a87947 */ /* 0x000fea000383ffff */
.L_x_109:
[----:B-1----:R1:W2:Y:S02]  /*62260*/  SYNCS.PHASECHK.TRANS64.TRYWAIT P0, [R4+URZ+0x160060], R5 ;  /* 0x16006005040075a7 */ /* 0x0022a4000800017f */
[----:B--2---:R-:W-:Y:S05]  /*62270*/  @!P0 NANOSLEEP.SYNCS 0x989680 ;  /* 0x009896800000895d */ /* 0x004fea0003900000 */
[----:B------:R-:W2:Y:S02]  /*62280*/  @!P0 SYNCS.PHASECHK.TRANS64 P0, [R4+URZ+0x160060], R5 ;  /* 0x16006005040085a7 */ /* 0x000ea4000800007f */
[----:B--2---:R-:W-:Y:S05]  /*62290*/  @!P0 BRA `(.L_x_109) ;  /* 0xfffffffc00f08947 */ /* 0x004fea000383ffff */
[----:B------:R-:W-:Y:S05]  /*622a0*/  BRA `(.L_x_138) ;  /* 0xffffffe400c87947 */ /* 0x000fea000383ffff */
.L_x_114:
[----:B-1----:R1:W2:Y:S02]  /*622b0*/  SYNCS.PHASECHK.TRANS64.TRYWAIT P0, [R3+URZ+0x160028], R4 ;  /* 0x16002804030075a7 */ /* 0x0022a4000800017f */
[----:B--2---:R-:W-:Y:S05]  /*622c0*/  @!P0 NANOSLEEP.SYNCS 0x989680 ;  /* 0x009896800000895d */ /* 0x004fea0003900000 */
[----:B------:R-:W2:Y:S02]  /*622d0*/  @!P0 SYNCS.PHASECHK.TRANS64 P0, [R3+URZ+0x160028], R4 ;  /* 0x16002804030085a7 */ /* 0x000ea4000800007f */
[----:B--2---:R-:W-:Y:S05]  /*622e0*/  @!P0 BRA `(.L_x_114) ;  /* 0xfffffffc00f08947 */ /* 0x004fea000383ffff */
[----:B------:R-:W-:Y:S05]  /*622f0*/  BRA `(.L_x_139) ;  /* 0xffffffe800f47947 */ /* 0x000fea000383ffff */
.L_x_120:
[----:B-1----:R1:W2:Y:S02]  /*62300*/  SYNCS.PHASECHK.TRANS64.TRYWAIT P4, [R7+URZ+0x160028], R4 ;  /* 0x16002804070075a7 */ /* 0x0022a4000808017f */
[----:B--2---:R-:W-:Y:S05]  /*62310*/  @!P4 NANOSLEEP.SYNCS 0x989680 ;  /* 0x009896800000c95d */ /* 0x004fea0003900000 */
[----:B------:R-:W2:Y:S02]  /*62320*/  @!P4 SYNCS.PHASECHK.TRANS64 P4, [R7+URZ+0x160028], R4 ;  /* 0x160028040700c5a7 */ /* 0x000ea4000808007f */
[----:B--2---:R-:W-:Y:S05]  /*62330*/  @!P4 BRA `(.L_x_120) ;  /* 0xfffffffc00f0c947 */ /* 0x004fea000383ffff */
[----:B------:R-:W-:Y:S05]  /*62340*/  BRA `(.L_x_140) ;  /* 0xfffffff000487947 */ /* 0x000fea000383ffff */
.L_x_125:
[----:B-1----:R1:W2:Y:S02]  /*62350*/  SYNCS.PHASECHK.TRANS64.TRYWAIT P4, [R4+URZ+0x160028], R7 ;  /* 0x16002807040075a7 */ /* 0x0022a4000808017f */
[----:B--2---:R-:W-:Y:S05]  /*62360*/  @!P4 NANOSLEEP.SYNCS 0x989680 ;  /* 0x009896800000c95d */ /* 0x004fea0003900000 */
[----:B------:R-:W2:Y:S02]  /*62370*/  @!P4 SYNCS.PHASECHK.TRANS64 P4, [R4+URZ+0x160028], R7 ;  /* 0x160028070400c5a7 */ /* 0x000ea4000808007f */
[----:B--2---:R-:W-:Y:S05]  /*62380*/  @!P4 BRA `(.L_x_125) ;  /* 0xfffffffc00f0c947 */ /* 0x004fea000383ffff */
[----:B------:R-:W-:Y:S05]  /*62390*/  BRA `(.L_x_141) ;  /* 0xfffffff400747947 */ /* 0x000fea000383ffff */
        .weak           $__internal_0_$__cuda_sm20_rcp_rn_f32_slowpath
        .type           $__internal_0_$__cuda_sm20_rcp_rn_f32_slowpath,@function
        .size           $__internal_0_$__cuda_sm20_rcp_rn_f32_slowpath,(.L_x_147 - $__internal_0_$__cuda_sm20_rcp_rn_f32_slowpath)
$__internal_0_$__cuda_sm20_rcp_rn_f32_slowpath:
[----:B------:R-:W-:Y:S01]  /*623a0*/  IMAD.SHL.U32 R2, R0, 0x2, RZ ;  /* 0x0000000200027824 */ /* 0x000fe200078e00ff */
[----:B------:R-:W-:Y:S04]  /*623b0*/  BSSY B2, `(.L_x_142) ;  /* 0x0000030000027945 */ /* 0x000fe80003800000 */
[----:B------:R-:W-:-:S04]  /*623c0*/  SHF.R.U32.HI R2, RZ, 0x18, R2 ;  /* 0x00000018ff027819 */ /* 0x000fc80000011602 */
[----:B------:R-:W-:-:S13]  /*623d0*/  ISETP.NE.U32.AND P0, PT, R2, RZ, PT ;  /* 0x000000ff0200720c */ /* 0x000fda0003f05070 */
[----:B------:R-:W-:Y:S05]  /*623e0*/  @P0 BRA `(.L_x_143) ;  /* 0x0000000000280947 */ /* 0x000fea0003800000 */
[----:B------:R-:W-:-:S04]  /*623f0*/  SHF.L.U32 R2, R0, 0x1, RZ ;  /* 0x0000000100027819 */ /* 0x000fc800000006ff */
[----:B------:R-:W-:-:S13]  /*62400*/  ISETP.NE.AND P0, PT, R2, RZ, PT ;  /* 0x000000ff0200720c */ /* 0x000fda0003f05270 */
[----:B------:R-:W-:Y:S01]  /*62410*/  @P0 FFMA R5, R0, 1.84467440737095516160e+19, RZ ;  /* 0x5f80000000050823 */ /* 0x000fe200000000ff */
[----:B------:R-:W-:Y:S08]  /*62420*/  @!P0 MUFU.RCP R2, R0 ;  /* 0x0000000000028308 */ /* 0x000ff00000001000 */
[----:B------:R-:W1:Y:S02]  /*62430*/  @P0 MUFU.RCP R3, R5 ;  /* 0x0000000500030308 */ /* 0x000e640000001000 */
[----:B-1----:R-:W-:-:S04]  /*62440*/  @P0 FFMA R5, R5, R3, -1 ;  /* 0xbf80000005050423 */ /* 0x002fc80000000003 */
[----:B------:R-:W-:-:S04]  /*62450*/  @P0 FADD.FTZ R5, -R5, -RZ ;  /* 0x800000ff05050221 */ /* 0x000fc80000010100 */
[----:B------:R-:W-:-:S04]  /*62460*/  @P0 FFMA R3, R3, R5, R3 ;  /* 0x0000000503030223 */ /* 0x000fc80000000003 */
[----:B------:R-:W-:Y:S01]  /*62470*/  @P0 FFMA R2, R3, 1.84467440737095516160e+19, RZ ;  /* 0x5f80000003020823 */ /* 0x000fe200000000ff */
[----:B------:R-:W-:Y:S06]  /*62480*/  BRA `(.L_x_144) ;  /* 0x0000000000887947 */ /* 0x000fec0003800000 */
.L_x_143:
[----:B------:R-:W-:-:S04]  /*62490*/  IADD3 R12, R2, -0xfd, RZ ;  /* 0xffffff03020c7810 */ /* 0x000fc80007ffe0ff */
[----:B------:R-:W-:-:S13]  /*624a0*/  ISETP.GT.U32.AND P0, PT, R12, 0x1, PT ;  /* 0x000000010c00780c */ /* 0x000fda0003f04070 */
[----:B------:R-:W-:Y:S05]  /*624b0*/  @P0 BRA `(.L_x_145) ;  /* 0x0000000000780947 */ /* 0x000fea0003800000 */
[----:B------:R-:W-:Y:S01]  /*624c0*/  LOP3.LUT R5, R0, 0x7fffff, RZ, 0xc0, !PT ;  /* 0x007fffff00057812 */ /* 0x000fe200078ec0ff */
[----:B------:R-:W-:Y:S01]  /*624d0*/  IMAD.MOV.U32 R13, RZ, RZ, 0x3 ;  /* 0x00000003ff0d7424 */ /* 0x000fe200078e00ff */
[----:B------:R-:W-:Y:S02]  /*624e0*/  IADD3 R2, R2, -0xfc, RZ ;  /* 0xffffff0402027810 */ /* 0x000fe40007ffe0ff */
[----:B------:R-:W-:Y:S02]  /*624f0*/  LOP3.LUT R5, R5, 0x3f800000, RZ, 0xfc, !PT ;  /* 0x3f80000005057812 */ /* 0x000fe400078efcff */
[----:B------:R-:W-:Y:S02]  /*62500*/  SHF.L.U32 R13, R13, R12, RZ ;  /* 0x0000000c0d0d7219 */ /* 0x000fe400000006ff */
[----:B------:R-:W1:Y:S02]  /*62510*/  MUFU.RCP R3, R5 ;  /* 0x0000000500037308 */ /* 0x000e640000001000 */
[----:B-1----:R-:W-:-:S04]  /*62520*/  FFMA R6, R5, R3, -1 ;  /* 0xbf80000005067423 */ /* 0x002fc80000000003 */
[----:B------:R-:W-:-:S04]  /*62530*/  FADD.FTZ R6, -R6, -RZ ;  /* 0x800000ff06067221 */ /* 0x000fc80000010100 */
[CCC-:B------:R-:W-:Y:S01]  /*62540*/  FFMA.RM R5, R3.reuse, R6.reuse, R3.reuse ;  /* 0x0000000603057223 */ /* 0x1c0fe20000004003 */
[----:B------:R-:W-:-:S05]  /*62550*/  FFMA.RP R3, R3, R6, R3 ;  /* 0x0000000603037223 */ /* 0x000fca0000008003 */
[C---:B------:R-:W-:Y:S02]  /*62560*/  FSETP.NEU.FTZ.AND P0, PT, R5.reuse, R3, PT ;  /* 0x000000030500720b */ /* 0x040fe40003f1d000 */
[----:B------:R-:W-:Y:S02]  /*62570*/  LOP3.LUT R3, R5, 0x7fffff, RZ, 0xc0, !PT ;  /* 0x007fffff05037812 */ /* 0x000fe400078ec0ff */
[----:B------:R-:W-:Y:S02]  /*62580*/  SEL R5, RZ, 0xffffffff, !P0 ;  /* 0xffffffffff057807 */ /* 0x000fe40004000000 */
[----:B------:R-:W-:Y:S02]  /*62590*/  LOP3.LUT R3, R3, 0x800000, RZ, 0xfc, !PT ;  /* 0x0080000003037812 */ /* 0x000fe400078efcff */
[----:B------:R-:W-:Y:S02]  /*625a0*/  IADD3 R6, -R5, RZ, RZ ;  /* 0x000000ff05067210 */ /* 0x000fe40007ffe1ff */
[----:B------:R-:W-:-:S02]  /*625b0*/  LOP3.LUT R13, R13, R3, RZ, 0xc0, !PT ;  /* 0x000000030d0d7212 */ /* 0x000fc400078ec0ff */
[-C--:B------:R-:W-:Y:S02]  /*625c0*/  LOP3.LUT P1, RZ, R6, R12.reuse, R3, 0xf8, !PT ;  /* 0x0000000c06ff7212 */ /* 0x080fe4000782f803 */
[----:B------:R-:W-:Y:S02]  /*625d0*/  SHF.R.U32.HI R5, RZ, R12, R13 ;  /* 0x0000000cff057219 */ /* 0x000fe4000001160d */
[----:B------:R-:W-:Y:S02]  /*625e0*/  SHF.R.U32.HI R2, RZ, R2, R3 ;  /* 0x00000002ff027219 */ /* 0x000fe40000011603 */
[C---:B------:R-:W-:Y:S02]  /*625f0*/  LOP3.LUT P0, RZ, R5.reuse, 0x1, RZ, 0xc0, !PT ;  /* 0x0000000105ff7812 */ /* 0x040fe4000780c0ff */
[----:B------:R-:W-:-:S04]  /*62600*/  LOP3.LUT P2, RZ, R5, 0x2, RZ, 0xc0, !PT ;  /* 0x0000000205ff7812 */ /* 0x000fc8000784c0ff */
[----:B------:R-:W-:Y:S02]  /*62610*/  PLOP3.LUT P0, PT, P0, P1, P2, 0xe0, 0x0 ;  /* 0x000000000000781c */ /* 0x000fe40000703c20 */
[----:B------:R-:W-:Y:S02]  /*62620*/  LOP3.LUT P1, RZ, R0, 0x7fffff, RZ, 0xc0, !PT ;  /* 0x007fffff00ff7812 */ /* 0x000fe4000782c0ff */
[----:B------:R-:W-:-:S05]  /*62630*/  SEL R3, RZ, 0x1, !P0 ;  /* 0x00000001ff037807 */ /* 0x000fca0004000000 */
[----:B------:R-:W-:-:S05]  /*62640*/  IMAD.MOV R3, RZ, RZ, -R3 ;  /* 0x000000ffff037224 */ /* 0x000fca00078e0a03 */
[----:B------:R-:W-:-:S13]  /*62650*/  ISETP.GE.AND P0, PT, R3, RZ, PT ;  /* 0x000000ff0300720c */ /* 0x000fda0003f06270 */
[----:B------:R-:W-:-:S04]  /*62660*/  @!P0 IADD3 R2, R2, 0x1, RZ ;  /* 0x0000000102028810 */ /* 0x000fc80007ffe0ff */
[----:B------:R-:W-:-:S04]  /*62670*/  @!P1 SHF.L.U32 R2, R2, 0x1, RZ ;  /* 0x0000000102029819 */ /* 0x000fc800000006ff */
[----:B------:R-:W-:Y:S01]  /*62680*/  LOP3.LUT R2, R2, 0x80000000, R0, 0xf8, !PT ;  /* 0x8000000002027812 */ /* 0x000fe200078ef800 */
[----:B------:R-:W-:Y:S06]  /*62690*/  BRA `(.L_x_144) ;  /* 0x0000000000047947 */ /* 0x000fec0003800000 */
.L_x_145:
[----:B------:R1:W2:Y:S02]  /*626a0*/  MUFU.RCP R2, R0 ;  /* 0x0000000000027308 */ /* 0x0002a40000001000 */
.L_x_144:
[----:B------:R-:W-:Y:S05]  /*626b0*/  BSYNC B2 ;  /* 0x0000000000027941 */ /* 0x000fea0003800000 */
.L_x_142:
[----:B--2---:R-:W-:Y:S01]  /*626c0*/  IMAD.MOV.U32 R5, RZ, RZ, R2 ;  /* 0x000000ffff057224 */ /* 0x004fe200078e0002 */
[----:B------:R-:W-:Y:S02]  /*626d0*/  MOV R2, R7 ;  /* 0x0000000700027202 */ /* 0x000fe40000000f00 */
[----:B------:R-:W-:-:S04]  /*626e0*/  MOV R3, 0x0 ;  /* 0x0000000000037802 */ /* 0x000fc80000000f00 */
[----:B-1----:R-:W-:Y:S05]  /*626f0*/  RET.REL.NODEC R2 `(_ZN7cutlass13device_kernelINS_4fmha6kernel28FmhaKernelTmaWarpSpecializedINS1_10collective30FmhaMainloopTmaWarpSpecializedINS_10bfloat16_tEffN4cute5tupleIJNS7_1CILi128EEENS9_ILi256EEENS9_ILi512EEEEEENS8_IJiNS9_ILi1EEENS8_IJiiEEEEEESG_SG_NS4_12CausalFusionEJEEENS4_15FmhaFwdEpilogueIS6_fNS8_IJNS9_ILi64EEESC_SB_EEEEENS2_23IndividualTileSchedulerEJEEEEEvNT_6ParamsE) ;  /* 0xfffff9d802407950 */ /* 0x002fea0003c3ffff */
.L_x_146:
[----:B------:R-:W-:-:S00]  /*62700*/  BRA `(.L_x_146) ;  /* 0xfffffffc00fc7947 */ /* 0x000fc0000383ffff */
[----:B------:R-:W-:-:S00]  /*62710*/  NOP ;  /* 0x0000000000007918 */ /* 0x000fc00000000000 */
        /* <DEDUP_REMOVED lines=14> */
.L_x_147:


//--------------------- .nv.global.init           --------------------------
	.section	.nv.global.init,"aw",@progbits
.nv.global.init:
	.type		$str$24,@object
	.size		$str$24,($str$25 - $str$24)
$str$24:
        /*0000*/ 	.byte	0x28, 0x61, 0x64, 0x64, 0x72, 0x65, 0x73, 0x73, 0x20, 0x26, 0x20, 0x6d, 0x61, 0x73, 0x6b, 0x29
        /*0010*/ 	.byte	0x20, 0x3d, 0x3d, 0x20, 0x30, 0x00
	.type		$str$25,@object
	.size		$str$25,(__unnamed_1 - $str$25)
$str$25:
        /*0016*/ 	.byte	0x2f, 0x74, 0x6d, 0x70, 0x2f, 0x63, 0x75, 0x74, 0x6c, 0x61, 0x73, 0x73, 0x5f, 0x73, 0x77, 0x65
        /*0026*/ 	.byte	0x65, 0x70, 0x5f, 0x73, 0x72, 0x63, 0x2f, 0x69, 0x6e, 0x63, 0x6c, 0x75, 0x64, 0x65, 0x2f, 0x63
        /*0036*/ 	.byte	0x75, 0x74, 0x65, 0x2f, 0x70, 0x6f, 0x69, 0x6e, 0x74, 0x65, 0x72, 0x5f, 0x66, 0x6c, 0x61, 0x67
        /*0046*/ 	.byte	0x67, 0x65, 0x64, 0x2e, 0x68, 0x70, 0x70, 0x00
	.type		__unnamed_1,@object
	.size		__unnamed_1,(__unnamed_2 - __unnamed_1)
__unnamed_1:
        /* <DEDUP_REMOVED lines=28> */
        /*020e*/ 	.byte	0x32, 0x30, 0x34, 0x38, 0x3e, 0x3e, 0x3e, 0x3e, 0x3e, 0x5d, 0x00
	.type		__unnamed_2,@object
	.size		__unnamed_2,(.L_1 - __unnamed_2)
__unnamed_2:
        /* <DEDUP_REMOVED lines=29> */
.L_1:


//--------------------- .nv.shared._ZN7cutlass13device_kernelINS_4fmha6kernel28FmhaKernelTmaWarpSpecializedINS1_10collective30FmhaMainloopTmaWarpSpecializedINS_10bfloat16_tEffN4cute5tupleIJNS7_1CILi128EEENS9_ILi256EEENS9_ILi512EEEEEENS8_IJiNS9_ILi1EEENS8_IJiiEEEEEESG_SG_NS4_12CausalFusionEJEEENS4_15FmhaFwdEpilogueIS6_fNS8_IJNS9_ILi64EEESC_SB_EEEEENS2_23IndividualTileSchedulerEJEEEEEvNT_6ParamsE --------------------------
	.section	.nv.shared._ZN7cutlass13device_kernelINS_4fmha6kernel28FmhaKernelTmaWarpSpecializedINS1_10collective30FmhaMainloopTmaWarpSpecializedINS_10bfloat16_tEffN4cute5tupleIJNS7_1CILi128EEENS9_ILi256EEENS9_ILi512EEEEEENS8_IJiNS9_ILi1EEENS8_IJiiEEEEEESG_SG_NS4_12CausalFusionEJEEENS4_15FmhaFwdEpilogueIS6_fNS8_IJNS9_ILi64EEESC_SB_EEEEENS2_23IndividualTileSchedulerEJEEEEEvNT_6ParamsE,"aw",@nobits
	.sectionflags	@""
	.align	16
	.zero		1024


//--------------------- .nv.shared.reserved.0     --------------------------
	.section	.nv.shared.reserved.0,"aw",@nobits
	.weak		__nv_reservedSMEM_offset_0_alias
	.size		__nv_reservedSMEM_offset_0_alias, 0, 0
	.other		__nv_reservedSMEM_offset_0_alias,@"STO_CUDA_RESERVED_SHARED STV_DEFAULT"
__nv_reservedSMEM_offset_0_alias:
	.zero		0


//--------------------- .nv.global                --------------------------
	.section	.nv.global,"aw",@nobits
.nv.global:
	.type		_ZN39_INTERNAL_4d9cba88_4_k_cu_f9c54fed_32824cute1_E,@object
	.size		_ZN39_INTERNAL_4d9cba88_4_k_cu_f9c54fed_32824cute1_E,(_ZN39_INTERNAL_4d9cba88_4_k_cu_f9c54fed_32824cuda3std3__45__cpo6cbeginE - _ZN39_INTERNAL_4d9cba88_4_k_cu_f9c54fed_32824cute1_E)
_ZN39_INTERNAL_4d9cba88_4_k_cu_f9c54fed_32824cute1_E:
	.zero		1
	.type		_ZN39_INTERNAL_4d9cba88_4_k_cu_f9c54fed_32824cuda3std3__45__cpo6cbeginE,@object
	.size		_ZN39_INTERNAL_4d9cba88_4_k_cu_f9c54fed_32824cuda3std3__45__cpo6cbeginE,(_ZN39_INTERNAL_4d9cba88_4_k_cu_f9c54fed_32824cuda3std3__48in_placeE - _ZN39_INTERNAL_4d9cba88_4_k_cu_f9c54fed_32824cuda3std3__45__cpo6cbeginE)
_ZN39_INTERNAL_4d9cba88_4_k_cu_f9c54fed_32824cuda3std3__45__cpo6cbeginE:
	.zero		1
	.type		_ZN39_INTERNAL_4d9cba88_4_k_cu_f9c54fed_32824cuda3std3__48in_placeE,@object
	.size		_ZN39_INTERNAL_4d9cba88_4_k_cu_f9c54fed_32824cuda3std3__48in_placeE,(_ZN39_INTERNAL_4d9cba88_4_k_cu_f9c54fed_32824cuda3std6ranges3__45__cpo9iter_moveE - _ZN39_INTERNAL_4d9cba88_4_k_cu_f9c54fed_32824cuda3std3__48in_placeE)
_ZN39_INTERNAL_4d9cba88_4_k_cu_f9c54fed_32824cuda3std3__48in_placeE:
	.zero		1
	.type		_ZN39_INTERNAL_4d9cba88_4_k_cu_f9c54fed_32824cuda3std6ranges3__45__cpo9iter_moveE,@object
	.size		_ZN39_INTERNAL_4d9cba88_4_k_cu_f9c54fed_32824cuda3std6ranges3__45__cpo9iter_moveE,(_ZN39_INTERNAL_4d9cba88_4_k_cu_f9c54fed_32824cuda3std3__45__cpo5beginE - _ZN39_INTERNAL_4d9cba88_4_k_cu_f9c54fed_32824cuda3std6ranges3__45__cpo9iter_moveE)
_ZN39_INTERNAL_4d9cba88_4_k_cu_f9c54fed_32824cuda3std6ranges3__45__cpo9iter_moveE:
	.zero		1
	.type		_ZN39_INTERNAL_4d9cba88_4_k_cu_f9c54fed_32824cuda3std3__45__cpo5beginE,@object
	.size		_ZN39_INTERNAL_4d9cba88_4_k_cu_f9c54fed_32824cuda3std3__45__cpo5beginE,(_ZN39_INTERNAL_4d9cba88_4_k_cu_f9c54fed_32824cuda3std3__441_GLOBAL__N__4d9cba88_4_k_cu_f9c54fed_32826ignoreE - _ZN39_INTERNAL_4d9cba88_4_k_cu_f9c54fed_32824cuda3std3__45__cpo5beginE)
_ZN39_INTERNAL_4d9cba88_4_k_cu_f9c54fed_32824cuda3std3__45__cpo5beginE:
	.zero		1
	.type		_ZN39_INTERNAL_4d9cba88_4_k_cu_f9c54fed_32824cuda3std3__441_GLOBAL__N__4d9cba88_4_k_cu_f9c54fed_32826ignoreE,@object
	.size		_ZN39_INTERNAL_4d9cba88_4_k_cu_f9c54fed_32824cuda3std3__441_GLOBAL__N__4d9cba88_4_k_cu_f9c54fed_32826ignoreE,(_ZN39_INTERNAL_4d9cba88_4_k_cu_f9c54fed_32824cute7productE - _ZN39_INTERNAL_4d9cba88_4_k_cu_f9c54fed_32824cuda3std3__441_GLOBAL__N__4d9cba88_4_k_cu_f9c54fed_32826ignoreE)
_ZN39_INTERNAL_4d9cba88_4_k_cu_f9c54fed_32824cuda3std3__441_GLOBAL__N__4d9cba88_4_k_cu_f9c54fed_32826ignoreE:
	.zero		1
	.type		_ZN39_INTERNAL_4d9cba88_4_k_cu_f9c54fed_32824cute7productE,@object
	.size		_ZN39_INTERNAL_4d9cba88_4_k_cu_f9c54fed_32824cute7productE,(_ZN39_INTERNAL_4d9cba88_4_k_cu_f9c54fed_32824cuda3std3__45__cpo3endE - _ZN39_INTERNAL_4d9cba88_4_k_cu_f9c54fed_32824cute7productE)
_ZN39_INTERNAL_4d9cba88_4_k_cu_f9c54fed_32824cute7productE:
	.zero		1
	.type		_ZN39_INTERNAL_4d9cba88_4_k_cu_f9c54fed_32824cuda3std3__45__cpo3endE,@object
	.size		_ZN39_INTERNAL_4d9cba88_4_k_cu_f9c54fed_32824cuda3std3__45__cpo3endE,(_ZN39_INTERNAL_4d9cba88_4_k_cu_f9c54fed_32824cuda3std3__419piecewise_constructE - _ZN39_INTERNAL_4d9cba88_4_k_cu_f9c54fed_32824cuda3std3__45__cpo3endE)
_ZN39_INTERNAL_4d9cba88_4_k_cu_f9c54fed_32824cuda3std3__45__cpo3endE:
	.zero		1
	.type		_ZN39_INTERNAL_4d9cba88_4_k_cu_f9c54fed_32824cuda3std3__419piecewise_constructE,@object
	.size		_ZN39_INTERNAL_4d9cba88_4_k_cu_f9c54fed_32824cuda3std3__419piecewise_constructE,(_ZN39_INTERNAL_4d9cba88_4_k_cu_f9c54fed_32824cuda3std3__45__cpo4cendE - _ZN39_INTERNAL_4d9cba88_4_k_cu_f9c54fed_32824cuda3std3__419piecewise_constructE)
_ZN39_INTERNAL_4d9cba88_4_k_cu_f9c54fed_32824cuda3std3__419piecewise_constructE:
	.zero		1
	.type		_ZN39_INTERNAL_4d9cba88_4_k_cu_f9c54fed_32824cuda3std3__45__cpo4cendE,@object
	.size		_ZN39_INTERNAL_4d9cba88_4_k_cu_f9c54fed_32824cuda3std3__45__cpo4cendE,(_ZN39_INTERNAL_4d9cba88_4_k_cu_f9c54fed_32824cuda3std6ranges3__45__cpo4swapE - _ZN39_INTERNAL_4d9cba88_4_k_cu_f9c54fed_32824cuda3std3__45__cpo4cendE)
_ZN39_INTERNAL_4d9cba88_4_k_cu_f9c54fed_32824cuda3std3__45__cpo4cendE:
	.zero		1
	.type		_ZN39_INTERNAL_4d9cba88_4_k_cu_f9c54fed_32824cuda3std6ranges3__45__cpo4swapE,@object
	.size		_ZN39_INTERNAL_4d9cba88_4_k_cu_f9c54fed_32824cuda3std6ranges3__45__cpo4swapE,(.L_9 - _ZN39_INTERNAL_4d9cba88_4_k_cu_f9c54fed_32824cuda3std6ranges3__45__cpo4swapE)
_ZN39_INTERNAL_4d9cba88_4_k_cu_f9c54fed_32824cuda3std6ranges3__45__cpo4swapE:
	.zero		1
.L_9:


//--------------------- .nv.constant0._ZN7cutlass13device_kernelINS_4fmha6kernel28FmhaKernelTmaWarpSpecializedINS1_10collective30FmhaMainloopTmaWarpSpecializedINS_10bfloat16_tEffN4cute5tupleIJNS7_1CILi128EEENS9_ILi256EEENS9_ILi512EEEEEENS8_IJiNS9_ILi1EEENS8_IJiiEEEEEESG_SG_NS4_12CausalFusionEJEEENS4_15FmhaFwdEpilogueIS6_fNS8_IJNS9_ILi64EEESC_SB_EEEEENS2_23IndividualTileSchedulerEJEEEEEvNT_6ParamsE --------------------------
	.section	.nv.constant0._ZN7cutlass13device_kernelINS_4fmha6kernel28FmhaKernelTmaWarpSpecializedINS1_10collective30FmhaMainloopTmaWarpSpecializedINS_10bfloat16_tEffN4cute5tupleIJNS7_1CILi128EEENS9_ILi256EEENS9_ILi512EEEEEENS8_IJiNS9_ILi1EEENS8_IJiiEEEEEESG_SG_NS4_12CausalFusionEJEEENS4_15FmhaFwdEpilogueIS6_fNS8_IJNS9_ILi64EEESC_SB_EEEEENS2_23IndividualTileSchedulerEJEEEEEvNT_6ParamsE,"a",@progbits
	.sectionflags	@""
	.align	4
.nv.constant0._ZN7cutlass13device_kernelINS_4fmha6kernel28FmhaKernelTmaWarpSpecializedINS1_10collective30FmhaMainloopTmaWarpSpecializedINS_10bfloat16_tEffN4cute5tupleIJNS7_1CILi128EEENS9_ILi256EEENS9_ILi512EEEEEENS8_IJiNS9_ILi1EEENS8_IJiiEEEEEESG_SG_NS4_12CausalFusionEJEEENS4_15FmhaFwdEpilogueIS6_fNS8_IJNS9_ILi64EEESC_SB_EEEEENS2_23IndividualTileSchedulerEJEEEEEvNT_6ParamsE:
	.zero		2688


//--------------------- SYMBOLS --------------------------

	.type		.nv.reservedSmem.offset0,@object
	.size		.nv.reservedSmem.offset0,0x4
	.type		__assertfail,@function
